//
// Generated by NVIDIA NVVM Compiler
//
// Compiler Build ID: CL-36424714
// Cuda compilation tools, release 13.0, V13.0.88
// Based on NVVM 20.0.0
//

.version 9.0
.target sm_100
.address_size 64

	// .globl	_Z7calc_piPdd
// _ZZN3cub18CUB_300001_SM_10006detail6reduce28DeviceReduceSingleTileKernelINS2_10policy_hubIdjN4cuda3std3__44plusIdEEE10Policy1000EN6thrust24THRUST_300001_SM_1000_NS6detail15normal_iteratorINSD_10device_ptrIdEEEEPdjS9_ddNS7_10__identityEEEvT0_T1_T2_T3_T4_T6_E12temp_storage has been demoted
// _ZZN3cub18CUB_300001_SM_10006detail6reduce18DeviceReduceKernelINS2_10policy_hubIdjN4cuda3std3__44plusIdEEE10Policy1000EN6thrust24THRUST_300001_SM_1000_NS6detail15normal_iteratorINSD_10device_ptrIdEEEEjS9_dNS7_10__identityEEEvT0_PT3_T1_NS0_13GridEvenShareISN_EET2_T4_E12temp_storage has been demoted
// _ZZN3cub18CUB_300001_SM_10006detail6reduce28DeviceReduceSingleTileKernelINS2_10policy_hubIdjN4cuda3std3__44plusIdEEE10Policy1000EPdSC_iS9_ddNS7_10__identityEEEvT0_T1_T2_T3_T4_T6_E12temp_storage has been demoted
// _ZZN3cub18CUB_300001_SM_10006detail6reduce28DeviceReduceSingleTileKernelINS2_10policy_hubIdyN4cuda3std3__44plusIdEEE10Policy1000EN6thrust24THRUST_300001_SM_1000_NS6detail15normal_iteratorINSD_10device_ptrIdEEEEPdyS9_ddNS7_10__identityEEEvT0_T1_T2_T3_T4_T6_E12temp_storage has been demoted
// _ZZN3cub18CUB_300001_SM_10006detail6reduce18DeviceReduceKernelINS2_10policy_hubIdyN4cuda3std3__44plusIdEEE10Policy1000EN6thrust24THRUST_300001_SM_1000_NS6detail15normal_iteratorINSD_10device_ptrIdEEEEyS9_dNS7_10__identityEEEvT0_PT3_T1_NS0_13GridEvenShareISN_EET2_T4_E12temp_storage has been demoted
// _ZZN3cub18CUB_300001_SM_10006detail6reduce28DeviceReduceSingleTileKernelINS2_10policy_hubIdyN4cuda3std3__44plusIdEEE10Policy1000EPdSC_iS9_ddNS7_10__identityEEEvT0_T1_T2_T3_T4_T6_E12temp_storage has been demoted
.global .align 1 .b8 _ZN34_INTERNAL_91cc1b77_4_k_cu_df97461a4cuda3std3__45__cpo5beginE[1];
.global .align 1 .b8 _ZN34_INTERNAL_91cc1b77_4_k_cu_df97461a4cuda3std3__45__cpo3endE[1];
.global .align 1 .b8 _ZN34_INTERNAL_91cc1b77_4_k_cu_df97461a4cuda3std3__45__cpo6cbeginE[1];
.global .align 1 .b8 _ZN34_INTERNAL_91cc1b77_4_k_cu_df97461a4cuda3std3__45__cpo4cendE[1];
.global .align 1 .b8 _ZN34_INTERNAL_91cc1b77_4_k_cu_df97461a4cuda3std3__45__cpo6rbeginE[1];
.global .align 1 .b8 _ZN34_INTERNAL_91cc1b77_4_k_cu_df97461a4cuda3std3__45__cpo4rendE[1];
.global .align 1 .b8 _ZN34_INTERNAL_91cc1b77_4_k_cu_df97461a4cuda3std3__45__cpo7crbeginE[1];
.global .align 1 .b8 _ZN34_INTERNAL_91cc1b77_4_k_cu_df97461a4cuda3std3__45__cpo5crendE[1];
.global .align 1 .b8 _ZN34_INTERNAL_91cc1b77_4_k_cu_df97461a4cuda3std3__436_GLOBAL__N__91cc1b77_4_k_cu_df97461a6ignoreE[1];
.global .align 1 .b8 _ZN34_INTERNAL_91cc1b77_4_k_cu_df97461a4cuda3std3__419piecewise_constructE[1];
.global .align 1 .b8 _ZN34_INTERNAL_91cc1b77_4_k_cu_df97461a4cuda3std3__48in_placeE[1];
.global .align 1 .b8 _ZN34_INTERNAL_91cc1b77_4_k_cu_df97461a4cuda3std3__420unreachable_sentinelE[1];
.global .align 1 .b8 _ZN34_INTERNAL_91cc1b77_4_k_cu_df97461a4cuda3std3__47nulloptE[1];
.global .align 1 .b8 _ZN34_INTERNAL_91cc1b77_4_k_cu_df97461a4cuda3std3__48unexpectE[1];
.global .align 1 .b8 _ZN34_INTERNAL_91cc1b77_4_k_cu_df97461a4cuda3std6ranges3__45__cpo4swapE[1];
.global .align 1 .b8 _ZN34_INTERNAL_91cc1b77_4_k_cu_df97461a4cuda3std6ranges3__45__cpo9iter_moveE[1];
.global .align 1 .b8 _ZN34_INTERNAL_91cc1b77_4_k_cu_df97461a4cuda3std6ranges3__45__cpo5beginE[1];
.global .align 1 .b8 _ZN34_INTERNAL_91cc1b77_4_k_cu_df97461a4cuda3std6ranges3__45__cpo3endE[1];
.global .align 1 .b8 _ZN34_INTERNAL_91cc1b77_4_k_cu_df97461a4cuda3std6ranges3__45__cpo6cbeginE[1];
.global .align 1 .b8 _ZN34_INTERNAL_91cc1b77_4_k_cu_df97461a4cuda3std6ranges3__45__cpo4cendE[1];
.global .align 1 .b8 _ZN34_INTERNAL_91cc1b77_4_k_cu_df97461a4cuda3std6ranges3__45__cpo7advanceE[1];
.global .align 1 .b8 _ZN34_INTERNAL_91cc1b77_4_k_cu_df97461a4cuda3std6ranges3__45__cpo9iter_swapE[1];
.global .align 1 .b8 _ZN34_INTERNAL_91cc1b77_4_k_cu_df97461a4cuda3std6ranges3__45__cpo4nextE[1];
.global .align 1 .b8 _ZN34_INTERNAL_91cc1b77_4_k_cu_df97461a4cuda3std6ranges3__45__cpo4prevE[1];
.global .align 1 .b8 _ZN34_INTERNAL_91cc1b77_4_k_cu_df97461a4cuda3std6ranges3__45__cpo4dataE[1];
.global .align 1 .b8 _ZN34_INTERNAL_91cc1b77_4_k_cu_df97461a4cuda3std6ranges3__45__cpo5cdataE[1];
.global .align 1 .b8 _ZN34_INTERNAL_91cc1b77_4_k_cu_df97461a4cuda3std6ranges3__45__cpo4sizeE[1];
.global .align 1 .b8 _ZN34_INTERNAL_91cc1b77_4_k_cu_df97461a4cuda3std6ranges3__45__cpo5ssizeE[1];
.global .align 1 .b8 _ZN34_INTERNAL_91cc1b77_4_k_cu_df97461a4cuda3std6ranges3__45__cpo8distanceE[1];
.global .align 1 .b8 _ZN34_INTERNAL_91cc1b77_4_k_cu_df97461a6thrust24THRUST_300001_SM_1000_NS8cuda_cub3parE[1];
.global .align 1 .b8 _ZN34_INTERNAL_91cc1b77_4_k_cu_df97461a6thrust24THRUST_300001_SM_1000_NS8cuda_cub10par_nosyncE[1];
.global .align 1 .b8 _ZN34_INTERNAL_91cc1b77_4_k_cu_df97461a6thrust24THRUST_300001_SM_1000_NS6system6detail10sequential3seqE[1];
.global .align 1 .b8 _ZN34_INTERNAL_91cc1b77_4_k_cu_df97461a6thrust24THRUST_300001_SM_1000_NS12placeholders2_1E[1];
.global .align 1 .b8 _ZN34_INTERNAL_91cc1b77_4_k_cu_df97461a6thrust24THRUST_300001_SM_1000_NS12placeholders2_2E[1];
.global .align 1 .b8 _ZN34_INTERNAL_91cc1b77_4_k_cu_df97461a6thrust24THRUST_300001_SM_1000_NS12placeholders2_3E[1];
.global .align 1 .b8 _ZN34_INTERNAL_91cc1b77_4_k_cu_df97461a6thrust24THRUST_300001_SM_1000_NS12placeholders2_4E[1];
.global .align 1 .b8 _ZN34_INTERNAL_91cc1b77_4_k_cu_df97461a6thrust24THRUST_300001_SM_1000_NS12placeholders2_5E[1];
.global .align 1 .b8 _ZN34_INTERNAL_91cc1b77_4_k_cu_df97461a6thrust24THRUST_300001_SM_1000_NS12placeholders2_6E[1];
.global .align 1 .b8 _ZN34_INTERNAL_91cc1b77_4_k_cu_df97461a6thrust24THRUST_300001_SM_1000_NS12placeholders2_7E[1];
.global .align 1 .b8 _ZN34_INTERNAL_91cc1b77_4_k_cu_df97461a6thrust24THRUST_300001_SM_1000_NS12placeholders2_8E[1];
.global .align 1 .b8 _ZN34_INTERNAL_91cc1b77_4_k_cu_df97461a6thrust24THRUST_300001_SM_1000_NS12placeholders2_9E[1];
.global .align 1 .b8 _ZN34_INTERNAL_91cc1b77_4_k_cu_df97461a6thrust24THRUST_300001_SM_1000_NS12placeholders3_10E[1];
.global .align 1 .b8 _ZN34_INTERNAL_91cc1b77_4_k_cu_df97461a6thrust24THRUST_300001_SM_1000_NS3seqE[1];

.visible .entry _Z7calc_piPdd(
	.param .u64 .ptr .align 1 _Z7calc_piPdd_param_0,
	.param .f64 _Z7calc_piPdd_param_1
)
{
	.reg .b32 	%r<5>;
	.reg .b64 	%rd<5>;
	.reg .b64 	%fd<8>;

	ld.param.u64 	%rd1, [_Z7calc_piPdd_param_0];
	ld.param.f64 	%fd1, [_Z7calc_piPdd_param_1];
	cvta.to.global.u64 	%rd2, %rd1;
	mov.u32 	%r1, %ctaid.x;
	mov.u32 	%r2, %ntid.x;
	mov.u32 	%r3, %tid.x;
	mad.lo.s32 	%r4, %r1, %r2, %r3;
	cvt.rn.f64.s32 	%fd2, %r4;
	add.f64 	%fd3, %fd2, 0d3FE0000000000000;
	mul.f64 	%fd4, %fd1, %fd3;
	fma.rn.f64 	%fd5, %fd4, %fd4, 0d3FF0000000000000;
	mov.f64 	%fd6, 0d4010000000000000;
	div.rn.f64 	%fd7, %fd6, %fd5;
	mul.wide.s32 	%rd3, %r4, 8;
	add.s64 	%rd4, %rd2, %rd3;
	st.global.f64 	[%rd4], %fd7;
	ret;

}
	// .globl	_ZN3cub18CUB_300001_SM_10006detail11EmptyKernelIvEEvv
.visible .entry _ZN3cub18CUB_300001_SM_10006detail11EmptyKernelIvEEvv()
{


	ret;

}
	// .globl	_ZN3cub18CUB_300001_SM_10006detail8for_each13static_kernelINS2_12policy_hub_t12policy_500_tEmN6thrust24THRUST_300001_SM_1000_NS8cuda_cub20__uninitialized_fill7functorINS7_10device_ptrIdEEdEEEEvT0_T1_
.visible .entry _ZN3cub18CUB_300001_SM_10006detail8for_each13static_kernelINS2_12policy_hub_t12policy_500_tEmN6thrust24THRUST_300001_SM_1000_NS8cuda_cub20__uninitialized_fill7functorINS7_10device_ptrIdEEdEEEEvT0_T1_(
	.param .u64 _ZN3cub18CUB_300001_SM_10006detail8for_each13static_kernelINS2_12policy_hub_t12policy_500_tEmN6thrust24THRUST_300001_SM_1000_NS8cuda_cub20__uninitialized_fill7functorINS7_10device_ptrIdEEdEEEEvT0_T1__param_0,
	.param .align 8 .b8 _ZN3cub18CUB_300001_SM_10006detail8for_each13static_kernelINS2_12policy_hub_t12policy_500_tEmN6thrust24THRUST_300001_SM_1000_NS8cuda_cub20__uninitialized_fill7functorINS7_10device_ptrIdEEdEEEEvT0_T1__param_1[16]
)
.maxntid 256
{
	.reg .pred 	%p<4>;
	.reg .b32 	%r<5>;
	.reg .b64 	%rd<16>;
	.reg .b64 	%fd<3>;

	ld.param.f64 	%fd2, [_ZN3cub18CUB_300001_SM_10006detail8for_each13static_kernelINS2_12policy_hub_t12policy_500_tEmN6thrust24THRUST_300001_SM_1000_NS8cuda_cub20__uninitialized_fill7functorINS7_10device_ptrIdEEdEEEEvT0_T1__param_1+8];
	ld.param.u64 	%rd4, [_ZN3cub18CUB_300001_SM_10006detail8for_each13static_kernelINS2_12policy_hub_t12policy_500_tEmN6thrust24THRUST_300001_SM_1000_NS8cuda_cub20__uninitialized_fill7functorINS7_10device_ptrIdEEdEEEEvT0_T1__param_1];
	ld.param.u64 	%rd5, [_ZN3cub18CUB_300001_SM_10006detail8for_each13static_kernelINS2_12policy_hub_t12policy_500_tEmN6thrust24THRUST_300001_SM_1000_NS8cuda_cub20__uninitialized_fill7functorINS7_10device_ptrIdEEdEEEEvT0_T1__param_0];
	mov.u32 	%r2, %ctaid.x;
	mul.wide.u32 	%rd1, %r2, 512;
	sub.s64 	%rd2, %rd5, %rd1;
	setp.lt.u64 	%p1, %rd2, 512;
	@%p1 bra 	$L__BB2_2;
	mov.u32 	%r4, %tid.x;
	cvta.to.global.u64 	%rd11, %rd4;
	cvt.u64.u32 	%rd12, %r4;
	add.s64 	%rd13, %rd1, %rd12;
	shl.b64 	%rd14, %rd13, 3;
	add.s64 	%rd15, %rd11, %rd14;
	st.global.f64 	[%rd15], %fd2;
	st.global.f64 	[%rd15+2048], %fd2;
	bra.uni 	$L__BB2_6;
$L__BB2_2:
	cvta.to.global.u64 	%rd6, %rd4;
	mov.u32 	%r1, %tid.x;
	cvt.u64.u32 	%rd7, %r1;
	setp.le.u64 	%p2, %rd2, %rd7;
	add.s64 	%rd8, %rd1, %rd7;
	shl.b64 	%rd9, %rd8, 3;
	add.s64 	%rd3, %rd6, %rd9;
	@%p2 bra 	$L__BB2_4;
	st.global.f64 	[%rd3], %fd2;
$L__BB2_4:
	add.s32 	%r3, %r1, 256;
	cvt.u64.u32 	%rd10, %r3;
	setp.le.u64 	%p3, %rd2, %rd10;
	@%p3 bra 	$L__BB2_6;
	st.global.f64 	[%rd3+2048], %fd2;
$L__BB2_6:
	ret;

}
	// .globl	_ZN3cub18CUB_300001_SM_10006detail6reduce28DeviceReduceSingleTileKernelINS2_10policy_hubIdjN4cuda3std3__44plusIdEEE10Policy1000EN6thrust24THRUST_300001_SM_1000_NS6detail15normal_iteratorINSD_10device_ptrIdEEEEPdjS9_ddNS7_10__identityEEEvT0_T1_T2_T3_T4_T6_
.visible .entry _ZN3cub18CUB_300001_SM_10006detail6reduce28DeviceReduceSingleTileKernelINS2_10policy_hubIdjN4cuda3std3__44plusIdEEE10Policy1000EN6thrust24THRUST_300001_SM_1000_NS6detail15normal_iteratorINSD_10device_ptrIdEEEEPdjS9_ddNS7_10__identityEEEvT0_T1_T2_T3_T4_T6_(
	.param .align 8 .b8 _ZN3cub18CUB_300001_SM_10006detail6reduce28DeviceReduceSingleTileKernelINS2_10policy_hubIdjN4cuda3std3__44plusIdEEE10Policy1000EN6thrust24THRUST_300001_SM_1000_NS6detail15normal_iteratorINSD_10device_ptrIdEEEEPdjS9_ddNS7_10__identityEEEvT0_T1_T2_T3_T4_T6__param_0[8],
	.param .u64 .ptr .align 1 _ZN3cub18CUB_300001_SM_10006detail6reduce28DeviceReduceSingleTileKernelINS2_10policy_hubIdjN4cuda3std3__44plusIdEEE10Policy1000EN6thrust24THRUST_300001_SM_1000_NS6detail15normal_iteratorINSD_10device_ptrIdEEEEPdjS9_ddNS7_10__identityEEEvT0_T1_T2_T3_T4_T6__param_1,
	.param .u32 _ZN3cub18CUB_300001_SM_10006detail6reduce28DeviceReduceSingleTileKernelINS2_10policy_hubIdjN4cuda3std3__44plusIdEEE10Policy1000EN6thrust24THRUST_300001_SM_1000_NS6detail15normal_iteratorINSD_10device_ptrIdEEEEPdjS9_ddNS7_10__identityEEEvT0_T1_T2_T3_T4_T6__param_2,
	.param .align 1 .b8 _ZN3cub18CUB_300001_SM_10006detail6reduce28DeviceReduceSingleTileKernelINS2_10policy_hubIdjN4cuda3std3__44plusIdEEE10Policy1000EN6thrust24THRUST_300001_SM_1000_NS6detail15normal_iteratorINSD_10device_ptrIdEEEEPdjS9_ddNS7_10__identityEEEvT0_T1_T2_T3_T4_T6__param_3[1],
	.param .f64 _ZN3cub18CUB_300001_SM_10006detail6reduce28DeviceReduceSingleTileKernelINS2_10policy_hubIdjN4cuda3std3__44plusIdEEE10Policy1000EN6thrust24THRUST_300001_SM_1000_NS6detail15normal_iteratorINSD_10device_ptrIdEEEEPdjS9_ddNS7_10__identityEEEvT0_T1_T2_T3_T4_T6__param_4,
	.param .align 1 .b8 _ZN3cub18CUB_300001_SM_10006detail6reduce28DeviceReduceSingleTileKernelINS2_10policy_hubIdjN4cuda3std3__44plusIdEEE10Policy1000EN6thrust24THRUST_300001_SM_1000_NS6detail15normal_iteratorINSD_10device_ptrIdEEEEPdjS9_ddNS7_10__identityEEEvT0_T1_T2_T3_T4_T6__param_5[1]
)
.maxntid 640
.minnctapersm 1
{
	.reg .pred 	%p<71>;
	.reg .b32 	%r<288>;
	.reg .b64 	%rd<114>;
	.reg .b64 	%fd<380>;
	// demoted variable
	.shared .align 8 .b8 _ZZN3cub18CUB_300001_SM_10006detail6reduce28DeviceReduceSingleTileKernelINS2_10policy_hubIdjN4cuda3std3__44plusIdEEE10Policy1000EN6thrust24THRUST_300001_SM_1000_NS6detail15normal_iteratorINSD_10device_ptrIdEEEEPdjS9_ddNS7_10__identityEEEvT0_T1_T2_T3_T4_T6_E12temp_storage[192];
	ld.param.u64 	%rd9, [_ZN3cub18CUB_300001_SM_10006detail6reduce28DeviceReduceSingleTileKernelINS2_10policy_hubIdjN4cuda3std3__44plusIdEEE10Policy1000EN6thrust24THRUST_300001_SM_1000_NS6detail15normal_iteratorINSD_10device_ptrIdEEEEPdjS9_ddNS7_10__identityEEEvT0_T1_T2_T3_T4_T6__param_0];
	ld.param.u64 	%rd10, [_ZN3cub18CUB_300001_SM_10006detail6reduce28DeviceReduceSingleTileKernelINS2_10policy_hubIdjN4cuda3std3__44plusIdEEE10Policy1000EN6thrust24THRUST_300001_SM_1000_NS6detail15normal_iteratorINSD_10device_ptrIdEEEEPdjS9_ddNS7_10__identityEEEvT0_T1_T2_T3_T4_T6__param_1];
	ld.param.u32 	%r51, [_ZN3cub18CUB_300001_SM_10006detail6reduce28DeviceReduceSingleTileKernelINS2_10policy_hubIdjN4cuda3std3__44plusIdEEE10Policy1000EN6thrust24THRUST_300001_SM_1000_NS6detail15normal_iteratorINSD_10device_ptrIdEEEEPdjS9_ddNS7_10__identityEEEvT0_T1_T2_T3_T4_T6__param_2];
	ld.param.f64 	%fd42, [_ZN3cub18CUB_300001_SM_10006detail6reduce28DeviceReduceSingleTileKernelINS2_10policy_hubIdjN4cuda3std3__44plusIdEEE10Policy1000EN6thrust24THRUST_300001_SM_1000_NS6detail15normal_iteratorINSD_10device_ptrIdEEEEPdjS9_ddNS7_10__identityEEEvT0_T1_T2_T3_T4_T6__param_4];
	cvta.to.global.u64 	%rd1, %rd10;
	setp.ne.s32 	%p1, %r51, 0;
	@%p1 bra 	$L__BB3_3;
	mov.u32 	%r270, %tid.x;
	setp.ne.s32 	%p70, %r270, 0;
	@%p70 bra 	$L__BB3_52;
	st.global.f64 	[%rd1], %fd42;
	bra.uni 	$L__BB3_52;
$L__BB3_3:
	cvta.to.global.u64 	%rd2, %rd9;
	setp.gt.u32 	%p2, %r51, 5119;
	@%p2 bra 	$L__BB3_28;
	mov.u32 	%r1, %tid.x;
	setp.ge.u32 	%p24, %r1, %r51;
	mov.f64 	%fd367, 0d0000000000000000;
	mov.u32 	%r274, %r1;
	@%p24 bra 	$L__BB3_6;
	mul.wide.u32 	%rd83, %r1, 8;
	add.s64 	%rd84, %rd2, %rd83;
	ld.global.f64 	%fd367, [%rd84];
	add.s32 	%r274, %r1, 640;
$L__BB3_6:
	setp.ge.u32 	%p25, %r274, %r51;
	@%p25 bra 	$L__BB3_19;
	not.b32 	%r146, %r274;
	add.s32 	%r147, %r51, %r146;
	mul.hi.u32 	%r148, %r147, -858993459;
	shr.u32 	%r149, %r148, 9;
	add.s32 	%r4, %r149, 1;
	and.b32  	%r5, %r4, 15;
	setp.lt.u32 	%p26, %r147, 9600;
	@%p26 bra 	$L__BB3_10;
	and.b32  	%r150, %r4, 16777200;
	neg.s32 	%r272, %r150;
	mul.wide.u32 	%rd85, %r274, 8;
	add.s64 	%rd86, %rd85, %rd2;
	add.s64 	%rd112, %rd86, 40960;
$L__BB3_9:
	.pragma "nounroll";
	ld.global.f64 	%fd181, [%rd112+-40960];
	add.f64 	%fd182, %fd367, %fd181;
	ld.global.f64 	%fd183, [%rd112+-35840];
	add.f64 	%fd184, %fd182, %fd183;
	ld.global.f64 	%fd185, [%rd112+-30720];
	add.f64 	%fd186, %fd184, %fd185;
	ld.global.f64 	%fd187, [%rd112+-25600];
	add.f64 	%fd188, %fd186, %fd187;
	ld.global.f64 	%fd189, [%rd112+-20480];
	add.f64 	%fd190, %fd188, %fd189;
	ld.global.f64 	%fd191, [%rd112+-15360];
	add.f64 	%fd192, %fd190, %fd191;
	ld.global.f64 	%fd193, [%rd112+-10240];
	add.f64 	%fd194, %fd192, %fd193;
	ld.global.f64 	%fd195, [%rd112+-5120];
	add.f64 	%fd196, %fd194, %fd195;
	ld.global.f64 	%fd197, [%rd112];
	add.f64 	%fd198, %fd196, %fd197;
	ld.global.f64 	%fd199, [%rd112+5120];
	add.f64 	%fd200, %fd198, %fd199;
	ld.global.f64 	%fd201, [%rd112+10240];
	add.f64 	%fd202, %fd200, %fd201;
	ld.global.f64 	%fd203, [%rd112+15360];
	add.f64 	%fd204, %fd202, %fd203;
	ld.global.f64 	%fd205, [%rd112+20480];
	add.f64 	%fd206, %fd204, %fd205;
	ld.global.f64 	%fd207, [%rd112+25600];
	add.f64 	%fd208, %fd206, %fd207;
	ld.global.f64 	%fd209, [%rd112+30720];
	add.f64 	%fd210, %fd208, %fd209;
	ld.global.f64 	%fd211, [%rd112+35840];
	add.f64 	%fd367, %fd210, %fd211;
	add.s32 	%r274, %r274, 10240;
	add.s32 	%r272, %r272, 16;
	add.s64 	%rd112, %rd112, 81920;
	setp.ne.s32 	%p27, %r272, 0;
	@%p27 bra 	$L__BB3_9;
$L__BB3_10:
	setp.eq.s32 	%p28, %r5, 0;
	@%p28 bra 	$L__BB3_19;
	and.b32  	%r12, %r4, 7;
	setp.lt.u32 	%p29, %r5, 8;
	@%p29 bra 	$L__BB3_13;
	mul.wide.u32 	%rd87, %r274, 8;
	add.s64 	%rd88, %rd2, %rd87;
	ld.global.f64 	%fd213, [%rd88];
	add.f64 	%fd214, %fd367, %fd213;
	ld.global.f64 	%fd215, [%rd88+5120];
	add.f64 	%fd216, %fd214, %fd215;
	ld.global.f64 	%fd217, [%rd88+10240];
	add.f64 	%fd218, %fd216, %fd217;
	ld.global.f64 	%fd219, [%rd88+15360];
	add.f64 	%fd220, %fd218, %fd219;
	ld.global.f64 	%fd221, [%rd88+20480];
	add.f64 	%fd222, %fd220, %fd221;
	ld.global.f64 	%fd223, [%rd88+25600];
	add.f64 	%fd224, %fd222, %fd223;
	ld.global.f64 	%fd225, [%rd88+30720];
	add.f64 	%fd226, %fd224, %fd225;
	ld.global.f64 	%fd227, [%rd88+35840];
	add.f64 	%fd367, %fd226, %fd227;
	add.s32 	%r274, %r274, 5120;
$L__BB3_13:
	setp.eq.s32 	%p30, %r12, 0;
	@%p30 bra 	$L__BB3_19;
	and.b32  	%r15, %r4, 3;
	setp.lt.u32 	%p31, %r12, 4;
	@%p31 bra 	$L__BB3_16;
	mul.wide.u32 	%rd89, %r274, 8;
	add.s64 	%rd90, %rd2, %rd89;
	ld.global.f64 	%fd229, [%rd90];
	add.f64 	%fd230, %fd367, %fd229;
	ld.global.f64 	%fd231, [%rd90+5120];
	add.f64 	%fd232, %fd230, %fd231;
	ld.global.f64 	%fd233, [%rd90+10240];
	add.f64 	%fd234, %fd232, %fd233;
	ld.global.f64 	%fd235, [%rd90+15360];
	add.f64 	%fd367, %fd234, %fd235;
	add.s32 	%r274, %r274, 2560;
$L__BB3_16:
	setp.eq.s32 	%p32, %r15, 0;
	@%p32 bra 	$L__BB3_19;
	mul.wide.u32 	%rd91, %r274, 8;
	add.s64 	%rd113, %rd2, %rd91;
	neg.s32 	%r277, %r15;
$L__BB3_18:
	.pragma "nounroll";
	ld.global.f64 	%fd236, [%rd113];
	add.f64 	%fd367, %fd367, %fd236;
	add.s64 	%rd113, %rd113, 5120;
	add.s32 	%r277, %r277, 1;
	setp.ne.s32 	%p33, %r277, 0;
	@%p33 bra 	$L__BB3_18;
$L__BB3_19:
	setp.lt.u32 	%p34, %r51, 640;
	@%p34 bra 	$L__BB3_24;
	// begin inline asm
	mov.u32 %r214, %laneid;
	// end inline asm
	mov.b64 	%rd102, %fd367;
	mov.b64 	{%r216, %r221}, %rd102;
	mov.b32 	%r222, 1;
	mov.b32 	%r263, 31;
	mov.b32 	%r264, -1;
	// begin inline asm
	shfl.sync.down.b32 %r215, %r216, %r222, %r263, %r264;
	// end inline asm
	// begin inline asm
	shfl.sync.down.b32 %r220, %r221, %r222, %r263, %r264;
	// end inline asm
	mov.b64 	%rd103, {%r215, %r220};
	mov.b64 	%fd307, %rd103;
	setp.gt.s32 	%p62, %r214, 30;
	add.f64 	%fd308, %fd367, %fd307;
	selp.f64 	%fd309, %fd367, %fd308, %p62;
	mov.b64 	%rd104, %fd309;
	mov.b64 	{%r226, %r231}, %rd104;
	mov.b32 	%r232, 2;
	// begin inline asm
	shfl.sync.down.b32 %r225, %r226, %r232, %r263, %r264;
	// end inline asm
	// begin inline asm
	shfl.sync.down.b32 %r230, %r231, %r232, %r263, %r264;
	// end inline asm
	mov.b64 	%rd105, {%r225, %r230};
	mov.b64 	%fd310, %rd105;
	setp.gt.s32 	%p63, %r214, 29;
	add.f64 	%fd311, %fd309, %fd310;
	selp.f64 	%fd312, %fd309, %fd311, %p63;
	mov.b64 	%rd106, %fd312;
	mov.b64 	{%r236, %r241}, %rd106;
	mov.b32 	%r242, 4;
	// begin inline asm
	shfl.sync.down.b32 %r235, %r236, %r242, %r263, %r264;
	// end inline asm
	// begin inline asm
	shfl.sync.down.b32 %r240, %r241, %r242, %r263, %r264;
	// end inline asm
	mov.b64 	%rd107, {%r235, %r240};
	mov.b64 	%fd313, %rd107;
	setp.gt.s32 	%p64, %r214, 27;
	add.f64 	%fd314, %fd312, %fd313;
	selp.f64 	%fd315, %fd312, %fd314, %p64;
	mov.b64 	%rd108, %fd315;
	mov.b64 	{%r246, %r251}, %rd108;
	mov.b32 	%r252, 8;
	// begin inline asm
	shfl.sync.down.b32 %r245, %r246, %r252, %r263, %r264;
	// end inline asm
	// begin inline asm
	shfl.sync.down.b32 %r250, %r251, %r252, %r263, %r264;
	// end inline asm
	mov.b64 	%rd109, {%r245, %r250};
	mov.b64 	%fd316, %rd109;
	setp.gt.s32 	%p65, %r214, 23;
	add.f64 	%fd317, %fd315, %fd316;
	selp.f64 	%fd318, %fd315, %fd317, %p65;
	mov.b64 	%rd110, %fd318;
	mov.b64 	{%r256, %r261}, %rd110;
	mov.b32 	%r262, 16;
	// begin inline asm
	shfl.sync.down.b32 %r255, %r256, %r262, %r263, %r264;
	// end inline asm
	// begin inline asm
	shfl.sync.down.b32 %r260, %r261, %r262, %r263, %r264;
	// end inline asm
	mov.b64 	%rd111, {%r255, %r260};
	mov.b64 	%fd319, %rd111;
	setp.gt.s32 	%p66, %r214, 15;
	add.f64 	%fd16, %fd318, %fd319;
	selp.f64 	%fd379, %fd318, %fd16, %p66;
	setp.ne.s32 	%p67, %r214, 0;
	@%p67 bra 	$L__BB3_22;
	shr.u32 	%r265, %r1, 2;
	and.b32  	%r266, %r265, 248;
	mov.u32 	%r267, _ZZN3cub18CUB_300001_SM_10006detail6reduce28DeviceReduceSingleTileKernelINS2_10policy_hubIdjN4cuda3std3__44plusIdEEE10Policy1000EN6thrust24THRUST_300001_SM_1000_NS6detail15normal_iteratorINSD_10device_ptrIdEEEEPdjS9_ddNS7_10__identityEEEvT0_T1_T2_T3_T4_T6_E12temp_storage;
	add.s32 	%r268, %r267, %r266;
	st.shared.f64 	[%r268+24], %fd16;
$L__BB3_22:
	bar.sync 	0;
	setp.ne.s32 	%p68, %r1, 0;
	@%p68 bra 	$L__BB3_50;
	ld.shared.f64 	%fd320, [_ZZN3cub18CUB_300001_SM_10006detail6reduce28DeviceReduceSingleTileKernelINS2_10policy_hubIdjN4cuda3std3__44plusIdEEE10Policy1000EN6thrust24THRUST_300001_SM_1000_NS6detail15normal_iteratorINSD_10device_ptrIdEEEEPdjS9_ddNS7_10__identityEEEvT0_T1_T2_T3_T4_T6_E12temp_storage+32];
	add.f64 	%fd321, %fd379, %fd320;
	ld.shared.f64 	%fd322, [_ZZN3cub18CUB_300001_SM_10006detail6reduce28DeviceReduceSingleTileKernelINS2_10policy_hubIdjN4cuda3std3__44plusIdEEE10Policy1000EN6thrust24THRUST_300001_SM_1000_NS6detail15normal_iteratorINSD_10device_ptrIdEEEEPdjS9_ddNS7_10__identityEEEvT0_T1_T2_T3_T4_T6_E12temp_storage+40];
	add.f64 	%fd323, %fd321, %fd322;
	ld.shared.f64 	%fd324, [_ZZN3cub18CUB_300001_SM_10006detail6reduce28DeviceReduceSingleTileKernelINS2_10policy_hubIdjN4cuda3std3__44plusIdEEE10Policy1000EN6thrust24THRUST_300001_SM_1000_NS6detail15normal_iteratorINSD_10device_ptrIdEEEEPdjS9_ddNS7_10__identityEEEvT0_T1_T2_T3_T4_T6_E12temp_storage+48];
	add.f64 	%fd325, %fd323, %fd324;
	ld.shared.f64 	%fd326, [_ZZN3cub18CUB_300001_SM_10006detail6reduce28DeviceReduceSingleTileKernelINS2_10policy_hubIdjN4cuda3std3__44plusIdEEE10Policy1000EN6thrust24THRUST_300001_SM_1000_NS6detail15normal_iteratorINSD_10device_ptrIdEEEEPdjS9_ddNS7_10__identityEEEvT0_T1_T2_T3_T4_T6_E12temp_storage+56];
	add.f64 	%fd327, %fd325, %fd326;
	ld.shared.f64 	%fd328, [_ZZN3cub18CUB_300001_SM_10006detail6reduce28DeviceReduceSingleTileKernelINS2_10policy_hubIdjN4cuda3std3__44plusIdEEE10Policy1000EN6thrust24THRUST_300001_SM_1000_NS6detail15normal_iteratorINSD_10device_ptrIdEEEEPdjS9_ddNS7_10__identityEEEvT0_T1_T2_T3_T4_T6_E12temp_storage+64];
	add.f64 	%fd329, %fd327, %fd328;
	ld.shared.f64 	%fd330, [_ZZN3cub18CUB_300001_SM_10006detail6reduce28DeviceReduceSingleTileKernelINS2_10policy_hubIdjN4cuda3std3__44plusIdEEE10Policy1000EN6thrust24THRUST_300001_SM_1000_NS6detail15normal_iteratorINSD_10device_ptrIdEEEEPdjS9_ddNS7_10__identityEEEvT0_T1_T2_T3_T4_T6_E12temp_storage+72];
	add.f64 	%fd331, %fd329, %fd330;
	ld.shared.f64 	%fd332, [_ZZN3cub18CUB_300001_SM_10006detail6reduce28DeviceReduceSingleTileKernelINS2_10policy_hubIdjN4cuda3std3__44plusIdEEE10Policy1000EN6thrust24THRUST_300001_SM_1000_NS6detail15normal_iteratorINSD_10device_ptrIdEEEEPdjS9_ddNS7_10__identityEEEvT0_T1_T2_T3_T4_T6_E12temp_storage+80];
	add.f64 	%fd333, %fd331, %fd332;
	ld.shared.f64 	%fd334, [_ZZN3cub18CUB_300001_SM_10006detail6reduce28DeviceReduceSingleTileKernelINS2_10policy_hubIdjN4cuda3std3__44plusIdEEE10Policy1000EN6thrust24THRUST_300001_SM_1000_NS6detail15normal_iteratorINSD_10device_ptrIdEEEEPdjS9_ddNS7_10__identityEEEvT0_T1_T2_T3_T4_T6_E12temp_storage+88];
	add.f64 	%fd335, %fd333, %fd334;
	ld.shared.f64 	%fd336, [_ZZN3cub18CUB_300001_SM_10006detail6reduce28DeviceReduceSingleTileKernelINS2_10policy_hubIdjN4cuda3std3__44plusIdEEE10Policy1000EN6thrust24THRUST_300001_SM_1000_NS6detail15normal_iteratorINSD_10device_ptrIdEEEEPdjS9_ddNS7_10__identityEEEvT0_T1_T2_T3_T4_T6_E12temp_storage+96];
	add.f64 	%fd337, %fd335, %fd336;
	ld.shared.f64 	%fd338, [_ZZN3cub18CUB_300001_SM_10006detail6reduce28DeviceReduceSingleTileKernelINS2_10policy_hubIdjN4cuda3std3__44plusIdEEE10Policy1000EN6thrust24THRUST_300001_SM_1000_NS6detail15normal_iteratorINSD_10device_ptrIdEEEEPdjS9_ddNS7_10__identityEEEvT0_T1_T2_T3_T4_T6_E12temp_storage+104];
	add.f64 	%fd339, %fd337, %fd338;
	ld.shared.f64 	%fd340, [_ZZN3cub18CUB_300001_SM_10006detail6reduce28DeviceReduceSingleTileKernelINS2_10policy_hubIdjN4cuda3std3__44plusIdEEE10Policy1000EN6thrust24THRUST_300001_SM_1000_NS6detail15normal_iteratorINSD_10device_ptrIdEEEEPdjS9_ddNS7_10__identityEEEvT0_T1_T2_T3_T4_T6_E12temp_storage+112];
	add.f64 	%fd341, %fd339, %fd340;
	ld.shared.f64 	%fd342, [_ZZN3cub18CUB_300001_SM_10006detail6reduce28DeviceReduceSingleTileKernelINS2_10policy_hubIdjN4cuda3std3__44plusIdEEE10Policy1000EN6thrust24THRUST_300001_SM_1000_NS6detail15normal_iteratorINSD_10device_ptrIdEEEEPdjS9_ddNS7_10__identityEEEvT0_T1_T2_T3_T4_T6_E12temp_storage+120];
	add.f64 	%fd343, %fd341, %fd342;
	ld.shared.f64 	%fd344, [_ZZN3cub18CUB_300001_SM_10006detail6reduce28DeviceReduceSingleTileKernelINS2_10policy_hubIdjN4cuda3std3__44plusIdEEE10Policy1000EN6thrust24THRUST_300001_SM_1000_NS6detail15normal_iteratorINSD_10device_ptrIdEEEEPdjS9_ddNS7_10__identityEEEvT0_T1_T2_T3_T4_T6_E12temp_storage+128];
	add.f64 	%fd345, %fd343, %fd344;
	ld.shared.f64 	%fd346, [_ZZN3cub18CUB_300001_SM_10006detail6reduce28DeviceReduceSingleTileKernelINS2_10policy_hubIdjN4cuda3std3__44plusIdEEE10Policy1000EN6thrust24THRUST_300001_SM_1000_NS6detail15normal_iteratorINSD_10device_ptrIdEEEEPdjS9_ddNS7_10__identityEEEvT0_T1_T2_T3_T4_T6_E12temp_storage+136];
	add.f64 	%fd347, %fd345, %fd346;
	ld.shared.f64 	%fd348, [_ZZN3cub18CUB_300001_SM_10006detail6reduce28DeviceReduceSingleTileKernelINS2_10policy_hubIdjN4cuda3std3__44plusIdEEE10Policy1000EN6thrust24THRUST_300001_SM_1000_NS6detail15normal_iteratorINSD_10device_ptrIdEEEEPdjS9_ddNS7_10__identityEEEvT0_T1_T2_T3_T4_T6_E12temp_storage+144];
	add.f64 	%fd349, %fd347, %fd348;
	ld.shared.f64 	%fd350, [_ZZN3cub18CUB_300001_SM_10006detail6reduce28DeviceReduceSingleTileKernelINS2_10policy_hubIdjN4cuda3std3__44plusIdEEE10Policy1000EN6thrust24THRUST_300001_SM_1000_NS6detail15normal_iteratorINSD_10device_ptrIdEEEEPdjS9_ddNS7_10__identityEEEvT0_T1_T2_T3_T4_T6_E12temp_storage+152];
	add.f64 	%fd351, %fd349, %fd350;
	ld.shared.f64 	%fd352, [_ZZN3cub18CUB_300001_SM_10006detail6reduce28DeviceReduceSingleTileKernelINS2_10policy_hubIdjN4cuda3std3__44plusIdEEE10Policy1000EN6thrust24THRUST_300001_SM_1000_NS6detail15normal_iteratorINSD_10device_ptrIdEEEEPdjS9_ddNS7_10__identityEEEvT0_T1_T2_T3_T4_T6_E12temp_storage+160];
	add.f64 	%fd353, %fd351, %fd352;
	ld.shared.f64 	%fd354, [_ZZN3cub18CUB_300001_SM_10006detail6reduce28DeviceReduceSingleTileKernelINS2_10policy_hubIdjN4cuda3std3__44plusIdEEE10Policy1000EN6thrust24THRUST_300001_SM_1000_NS6detail15normal_iteratorINSD_10device_ptrIdEEEEPdjS9_ddNS7_10__identityEEEvT0_T1_T2_T3_T4_T6_E12temp_storage+168];
	add.f64 	%fd355, %fd353, %fd354;
	ld.shared.f64 	%fd356, [_ZZN3cub18CUB_300001_SM_10006detail6reduce28DeviceReduceSingleTileKernelINS2_10policy_hubIdjN4cuda3std3__44plusIdEEE10Policy1000EN6thrust24THRUST_300001_SM_1000_NS6detail15normal_iteratorINSD_10device_ptrIdEEEEPdjS9_ddNS7_10__identityEEEvT0_T1_T2_T3_T4_T6_E12temp_storage+176];
	add.f64 	%fd379, %fd355, %fd356;
	bra.uni 	$L__BB3_50;
$L__BB3_24:
	// begin inline asm
	mov.u32 %r151, %laneid;
	// end inline asm
	and.b32  	%r202, %r1, 992;
	add.s32 	%r203, %r202, 32;
	setp.gt.u32 	%p35, %r203, %r51;
	not.b32 	%r204, %r202;
	add.s32 	%r205, %r51, %r204;
	selp.b32 	%r200, %r205, 31, %p35;
	mov.b64 	%rd92, %fd367;
	mov.b64 	{%r153, %r158}, %rd92;
	mov.b32 	%r159, 1;
	mov.b32 	%r201, -1;
	// begin inline asm
	shfl.sync.down.b32 %r152, %r153, %r159, %r200, %r201;
	// end inline asm
	// begin inline asm
	shfl.sync.down.b32 %r157, %r158, %r159, %r200, %r201;
	// end inline asm
	mov.b64 	%rd93, {%r152, %r157};
	mov.b64 	%fd237, %rd93;
	setp.lt.s32 	%p36, %r151, %r200;
	add.f64 	%fd238, %fd367, %fd237;
	selp.f64 	%fd239, %fd238, %fd367, %p36;
	mov.b64 	%rd94, %fd239;
	mov.b64 	{%r163, %r168}, %rd94;
	mov.b32 	%r169, 2;
	// begin inline asm
	shfl.sync.down.b32 %r162, %r163, %r169, %r200, %r201;
	// end inline asm
	// begin inline asm
	shfl.sync.down.b32 %r167, %r168, %r169, %r200, %r201;
	// end inline asm
	mov.b64 	%rd95, {%r162, %r167};
	mov.b64 	%fd240, %rd95;
	add.s32 	%r206, %r151, 2;
	setp.gt.s32 	%p37, %r206, %r200;
	add.f64 	%fd241, %fd239, %fd240;
	selp.f64 	%fd242, %fd239, %fd241, %p37;
	mov.b64 	%rd96, %fd242;
	mov.b64 	{%r173, %r178}, %rd96;
	mov.b32 	%r179, 4;
	// begin inline asm
	shfl.sync.down.b32 %r172, %r173, %r179, %r200, %r201;
	// end inline asm
	// begin inline asm
	shfl.sync.down.b32 %r177, %r178, %r179, %r200, %r201;
	// end inline asm
	mov.b64 	%rd97, {%r172, %r177};
	mov.b64 	%fd243, %rd97;
	add.s32 	%r207, %r151, 4;
	setp.gt.s32 	%p38, %r207, %r200;
	add.f64 	%fd244, %fd242, %fd243;
	selp.f64 	%fd245, %fd242, %fd244, %p38;
	mov.b64 	%rd98, %fd245;
	mov.b64 	{%r183, %r188}, %rd98;
	mov.b32 	%r189, 8;
	// begin inline asm
	shfl.sync.down.b32 %r182, %r183, %r189, %r200, %r201;
	// end inline asm
	// begin inline asm
	shfl.sync.down.b32 %r187, %r188, %r189, %r200, %r201;
	// end inline asm
	mov.b64 	%rd99, {%r182, %r187};
	mov.b64 	%fd246, %rd99;
	add.s32 	%r208, %r151, 8;
	setp.gt.s32 	%p39, %r208, %r200;
	add.f64 	%fd247, %fd245, %fd246;
	selp.f64 	%fd248, %fd245, %fd247, %p39;
	mov.b64 	%rd100, %fd248;
	mov.b64 	{%r193, %r198}, %rd100;
	mov.b32 	%r199, 16;
	// begin inline asm
	shfl.sync.down.b32 %r192, %r193, %r199, %r200, %r201;
	// end inline asm
	// begin inline asm
	shfl.sync.down.b32 %r197, %r198, %r199, %r200, %r201;
	// end inline asm
	mov.b64 	%rd101, {%r192, %r197};
	mov.b64 	%fd249, %rd101;
	add.s32 	%r209, %r151, 16;
	setp.gt.s32 	%p40, %r209, %r200;
	add.f64 	%fd250, %fd248, %fd249;
	selp.f64 	%fd379, %fd248, %fd250, %p40;
	setp.ne.s32 	%p41, %r151, 0;
	@%p41 bra 	$L__BB3_26;
	shr.u32 	%r210, %r1, 2;
	and.b32  	%r211, %r210, 248;
	mov.u32 	%r212, _ZZN3cub18CUB_300001_SM_10006detail6reduce28DeviceReduceSingleTileKernelINS2_10policy_hubIdjN4cuda3std3__44plusIdEEE10Policy1000EN6thrust24THRUST_300001_SM_1000_NS6detail15normal_iteratorINSD_10device_ptrIdEEEEPdjS9_ddNS7_10__identityEEEvT0_T1_T2_T3_T4_T6_E12temp_storage;
	add.s32 	%r213, %r212, %r211;
	st.shared.f64 	[%r213+24], %fd379;
$L__BB3_26:
	bar.sync 	0;
	setp.ne.s32 	%p42, %r1, 0;
	@%p42 bra 	$L__BB3_50;
	setp.gt.u32 	%p43, %r51, 32;
	ld.shared.f64 	%fd251, [_ZZN3cub18CUB_300001_SM_10006detail6reduce28DeviceReduceSingleTileKernelINS2_10policy_hubIdjN4cuda3std3__44plusIdEEE10Policy1000EN6thrust24THRUST_300001_SM_1000_NS6detail15normal_iteratorINSD_10device_ptrIdEEEEPdjS9_ddNS7_10__identityEEEvT0_T1_T2_T3_T4_T6_E12temp_storage+32];
	add.f64 	%fd252, %fd379, %fd251;
	selp.f64 	%fd253, %fd252, %fd379, %p43;
	setp.gt.u32 	%p44, %r51, 64;
	ld.shared.f64 	%fd254, [_ZZN3cub18CUB_300001_SM_10006detail6reduce28DeviceReduceSingleTileKernelINS2_10policy_hubIdjN4cuda3std3__44plusIdEEE10Policy1000EN6thrust24THRUST_300001_SM_1000_NS6detail15normal_iteratorINSD_10device_ptrIdEEEEPdjS9_ddNS7_10__identityEEEvT0_T1_T2_T3_T4_T6_E12temp_storage+40];
	add.f64 	%fd255, %fd254, %fd253;
	selp.f64 	%fd256, %fd255, %fd253, %p44;
	setp.gt.u32 	%p45, %r51, 96;
	ld.shared.f64 	%fd257, [_ZZN3cub18CUB_300001_SM_10006detail6reduce28DeviceReduceSingleTileKernelINS2_10policy_hubIdjN4cuda3std3__44plusIdEEE10Policy1000EN6thrust24THRUST_300001_SM_1000_NS6detail15normal_iteratorINSD_10device_ptrIdEEEEPdjS9_ddNS7_10__identityEEEvT0_T1_T2_T3_T4_T6_E12temp_storage+48];
	add.f64 	%fd258, %fd257, %fd256;
	selp.f64 	%fd259, %fd258, %fd256, %p45;
	setp.gt.u32 	%p46, %r51, 128;
	ld.shared.f64 	%fd260, [_ZZN3cub18CUB_300001_SM_10006detail6reduce28DeviceReduceSingleTileKernelINS2_10policy_hubIdjN4cuda3std3__44plusIdEEE10Policy1000EN6thrust24THRUST_300001_SM_1000_NS6detail15normal_iteratorINSD_10device_ptrIdEEEEPdjS9_ddNS7_10__identityEEEvT0_T1_T2_T3_T4_T6_E12temp_storage+56];
	add.f64 	%fd261, %fd260, %fd259;
	selp.f64 	%fd262, %fd261, %fd259, %p46;
	setp.gt.u32 	%p47, %r51, 160;
	ld.shared.f64 	%fd263, [_ZZN3cub18CUB_300001_SM_10006detail6reduce28DeviceReduceSingleTileKernelINS2_10policy_hubIdjN4cuda3std3__44plusIdEEE10Policy1000EN6thrust24THRUST_300001_SM_1000_NS6detail15normal_iteratorINSD_10device_ptrIdEEEEPdjS9_ddNS7_10__identityEEEvT0_T1_T2_T3_T4_T6_E12temp_storage+64];
	add.f64 	%fd264, %fd263, %fd262;
	selp.f64 	%fd265, %fd264, %fd262, %p47;
	setp.gt.u32 	%p48, %r51, 192;
	ld.shared.f64 	%fd266, [_ZZN3cub18CUB_300001_SM_10006detail6reduce28DeviceReduceSingleTileKernelINS2_10policy_hubIdjN4cuda3std3__44plusIdEEE10Policy1000EN6thrust24THRUST_300001_SM_1000_NS6detail15normal_iteratorINSD_10device_ptrIdEEEEPdjS9_ddNS7_10__identityEEEvT0_T1_T2_T3_T4_T6_E12temp_storage+72];
	add.f64 	%fd267, %fd266, %fd265;
	selp.f64 	%fd268, %fd267, %fd265, %p48;
	setp.gt.u32 	%p49, %r51, 224;
	ld.shared.f64 	%fd269, [_ZZN3cub18CUB_300001_SM_10006detail6reduce28DeviceReduceSingleTileKernelINS2_10policy_hubIdjN4cuda3std3__44plusIdEEE10Policy1000EN6thrust24THRUST_300001_SM_1000_NS6detail15normal_iteratorINSD_10device_ptrIdEEEEPdjS9_ddNS7_10__identityEEEvT0_T1_T2_T3_T4_T6_E12temp_storage+80];
	add.f64 	%fd270, %fd269, %fd268;
	selp.f64 	%fd271, %fd270, %fd268, %p49;
	setp.gt.u32 	%p50, %r51, 256;
	ld.shared.f64 	%fd272, [_ZZN3cub18CUB_300001_SM_10006detail6reduce28DeviceReduceSingleTileKernelINS2_10policy_hubIdjN4cuda3std3__44plusIdEEE10Policy1000EN6thrust24THRUST_300001_SM_1000_NS6detail15normal_iteratorINSD_10device_ptrIdEEEEPdjS9_ddNS7_10__identityEEEvT0_T1_T2_T3_T4_T6_E12temp_storage+88];
	add.f64 	%fd273, %fd272, %fd271;
	selp.f64 	%fd274, %fd273, %fd271, %p50;
	setp.gt.u32 	%p51, %r51, 288;
	ld.shared.f64 	%fd275, [_ZZN3cub18CUB_300001_SM_10006detail6reduce28DeviceReduceSingleTileKernelINS2_10policy_hubIdjN4cuda3std3__44plusIdEEE10Policy1000EN6thrust24THRUST_300001_SM_1000_NS6detail15normal_iteratorINSD_10device_ptrIdEEEEPdjS9_ddNS7_10__identityEEEvT0_T1_T2_T3_T4_T6_E12temp_storage+96];
	add.f64 	%fd276, %fd275, %fd274;
	selp.f64 	%fd277, %fd276, %fd274, %p51;
	setp.gt.u32 	%p52, %r51, 320;
	ld.shared.f64 	%fd278, [_ZZN3cub18CUB_300001_SM_10006detail6reduce28DeviceReduceSingleTileKernelINS2_10policy_hubIdjN4cuda3std3__44plusIdEEE10Policy1000EN6thrust24THRUST_300001_SM_1000_NS6detail15normal_iteratorINSD_10device_ptrIdEEEEPdjS9_ddNS7_10__identityEEEvT0_T1_T2_T3_T4_T6_E12temp_storage+104];
	add.f64 	%fd279, %fd278, %fd277;
	selp.f64 	%fd280, %fd279, %fd277, %p52;
	setp.gt.u32 	%p53, %r51, 352;
	ld.shared.f64 	%fd281, [_ZZN3cub18CUB_300001_SM_10006detail6reduce28DeviceReduceSingleTileKernelINS2_10policy_hubIdjN4cuda3std3__44plusIdEEE10Policy1000EN6thrust24THRUST_300001_SM_1000_NS6detail15normal_iteratorINSD_10device_ptrIdEEEEPdjS9_ddNS7_10__identityEEEvT0_T1_T2_T3_T4_T6_E12temp_storage+112];
	add.f64 	%fd282, %fd281, %fd280;
	selp.f64 	%fd283, %fd282, %fd280, %p53;
	setp.gt.u32 	%p54, %r51, 384;
	ld.shared.f64 	%fd284, [_ZZN3cub18CUB_300001_SM_10006detail6reduce28DeviceReduceSingleTileKernelINS2_10policy_hubIdjN4cuda3std3__44plusIdEEE10Policy1000EN6thrust24THRUST_300001_SM_1000_NS6detail15normal_iteratorINSD_10device_ptrIdEEEEPdjS9_ddNS7_10__identityEEEvT0_T1_T2_T3_T4_T6_E12temp_storage+120];
	add.f64 	%fd285, %fd284, %fd283;
	selp.f64 	%fd286, %fd285, %fd283, %p54;
	setp.gt.u32 	%p55, %r51, 416;
	ld.shared.f64 	%fd287, [_ZZN3cub18CUB_300001_SM_10006detail6reduce28DeviceReduceSingleTileKernelINS2_10policy_hubIdjN4cuda3std3__44plusIdEEE10Policy1000EN6thrust24THRUST_300001_SM_1000_NS6detail15normal_iteratorINSD_10device_ptrIdEEEEPdjS9_ddNS7_10__identityEEEvT0_T1_T2_T3_T4_T6_E12temp_storage+128];
	add.f64 	%fd288, %fd287, %fd286;
	selp.f64 	%fd289, %fd288, %fd286, %p55;
	setp.gt.u32 	%p56, %r51, 448;
	ld.shared.f64 	%fd290, [_ZZN3cub18CUB_300001_SM_10006detail6reduce28DeviceReduceSingleTileKernelINS2_10policy_hubIdjN4cuda3std3__44plusIdEEE10Policy1000EN6thrust24THRUST_300001_SM_1000_NS6detail15normal_iteratorINSD_10device_ptrIdEEEEPdjS9_ddNS7_10__identityEEEvT0_T1_T2_T3_T4_T6_E12temp_storage+136];
	add.f64 	%fd291, %fd290, %fd289;
	selp.f64 	%fd292, %fd291, %fd289, %p56;
	setp.gt.u32 	%p57, %r51, 480;
	ld.shared.f64 	%fd293, [_ZZN3cub18CUB_300001_SM_10006detail6reduce28DeviceReduceSingleTileKernelINS2_10policy_hubIdjN4cuda3std3__44plusIdEEE10Policy1000EN6thrust24THRUST_300001_SM_1000_NS6detail15normal_iteratorINSD_10device_ptrIdEEEEPdjS9_ddNS7_10__identityEEEvT0_T1_T2_T3_T4_T6_E12temp_storage+144];
	add.f64 	%fd294, %fd293, %fd292;
	selp.f64 	%fd295, %fd294, %fd292, %p57;
	setp.gt.u32 	%p58, %r51, 512;
	ld.shared.f64 	%fd296, [_ZZN3cub18CUB_300001_SM_10006detail6reduce28DeviceReduceSingleTileKernelINS2_10policy_hubIdjN4cuda3std3__44plusIdEEE10Policy1000EN6thrust24THRUST_300001_SM_1000_NS6detail15normal_iteratorINSD_10device_ptrIdEEEEPdjS9_ddNS7_10__identityEEEvT0_T1_T2_T3_T4_T6_E12temp_storage+152];
	add.f64 	%fd297, %fd296, %fd295;
	selp.f64 	%fd298, %fd297, %fd295, %p58;
	setp.gt.u32 	%p59, %r51, 544;
	ld.shared.f64 	%fd299, [_ZZN3cub18CUB_300001_SM_10006detail6reduce28DeviceReduceSingleTileKernelINS2_10policy_hubIdjN4cuda3std3__44plusIdEEE10Policy1000EN6thrust24THRUST_300001_SM_1000_NS6detail15normal_iteratorINSD_10device_ptrIdEEEEPdjS9_ddNS7_10__identityEEEvT0_T1_T2_T3_T4_T6_E12temp_storage+160];
	add.f64 	%fd300, %fd299, %fd298;
	selp.f64 	%fd301, %fd300, %fd298, %p59;
	setp.gt.u32 	%p60, %r51, 576;
	ld.shared.f64 	%fd302, [_ZZN3cub18CUB_300001_SM_10006detail6reduce28DeviceReduceSingleTileKernelINS2_10policy_hubIdjN4cuda3std3__44plusIdEEE10Policy1000EN6thrust24THRUST_300001_SM_1000_NS6detail15normal_iteratorINSD_10device_ptrIdEEEEPdjS9_ddNS7_10__identityEEEvT0_T1_T2_T3_T4_T6_E12temp_storage+168];
	add.f64 	%fd303, %fd302, %fd301;
	selp.f64 	%fd304, %fd303, %fd301, %p60;
	setp.gt.u32 	%p61, %r51, 608;
	ld.shared.f64 	%fd305, [_ZZN3cub18CUB_300001_SM_10006detail6reduce28DeviceReduceSingleTileKernelINS2_10policy_hubIdjN4cuda3std3__44plusIdEEE10Policy1000EN6thrust24THRUST_300001_SM_1000_NS6detail15normal_iteratorINSD_10device_ptrIdEEEEPdjS9_ddNS7_10__identityEEEvT0_T1_T2_T3_T4_T6_E12temp_storage+176];
	add.f64 	%fd306, %fd305, %fd304;
	selp.f64 	%fd379, %fd306, %fd304, %p61;
	bra.uni 	$L__BB3_50;
$L__BB3_28:
	mov.u32 	%r21, %tid.x;
	mul.wide.u32 	%rd11, %r21, 8;
	add.s64 	%rd12, %rd2, %rd11;
	ld.global.f64 	%fd43, [%rd12];
	ld.global.f64 	%fd44, [%rd12+5120];
	ld.global.f64 	%fd45, [%rd12+10240];
	ld.global.f64 	%fd46, [%rd12+15360];
	ld.global.f64 	%fd47, [%rd12+20480];
	ld.global.f64 	%fd48, [%rd12+25600];
	ld.global.f64 	%fd49, [%rd12+30720];
	ld.global.f64 	%fd50, [%rd12+35840];
	add.f64 	%fd51, %fd43, %fd44;
	add.f64 	%fd52, %fd51, %fd45;
	add.f64 	%fd53, %fd52, %fd46;
	add.f64 	%fd54, %fd53, %fd47;
	add.f64 	%fd55, %fd54, %fd48;
	add.f64 	%fd56, %fd55, %fd49;
	add.f64 	%fd378, %fd56, %fd50;
	add.s32 	%r22, %r51, -5120;
	setp.lt.u32 	%p3, %r22, 5120;
	mov.b32 	%r279, 5120;
	@%p3 bra 	$L__BB3_32;
	mov.b32 	%r279, 5120;
$L__BB3_30:
	add.s32 	%r54, %r21, %r279;
	mul.wide.u32 	%rd13, %r54, 8;
	add.s64 	%rd14, %rd2, %rd13;
	ld.global.f64 	%fd57, [%rd14];
	ld.global.f64 	%fd58, [%rd14+5120];
	ld.global.f64 	%fd59, [%rd14+10240];
	ld.global.f64 	%fd60, [%rd14+15360];
	ld.global.f64 	%fd61, [%rd14+20480];
	ld.global.f64 	%fd62, [%rd14+25600];
	ld.global.f64 	%fd63, [%rd14+30720];
	ld.global.f64 	%fd64, [%rd14+35840];
	add.f64 	%fd65, %fd378, %fd57;
	add.f64 	%fd66, %fd65, %fd58;
	add.f64 	%fd67, %fd66, %fd59;
	add.f64 	%fd68, %fd67, %fd60;
	add.f64 	%fd69, %fd68, %fd61;
	add.f64 	%fd70, %fd69, %fd62;
	add.f64 	%fd71, %fd70, %fd63;
	add.f64 	%fd378, %fd71, %fd64;
	sub.s32 	%r55, %r51, %r279;
	setp.lt.u32 	%p4, %r55, 5120;
	@%p4 bra 	$L__BB3_46;
	add.s32 	%r279, %r279, 5120;
	setp.le.u32 	%p5, %r279, %r22;
	@%p5 bra 	$L__BB3_30;
$L__BB3_32:
	setp.le.u32 	%p6, %r51, %r279;
	sub.s32 	%r56, %r51, %r279;
	setp.ge.s32 	%p7, %r21, %r56;
	or.pred  	%p8, %p6, %p7;
	@%p8 bra 	$L__BB3_46;
	not.b32 	%r58, %r21;
	add.s32 	%r59, %r51, %r58;
	sub.s32 	%r60, %r59, %r279;
	mul.hi.u32 	%r61, %r60, -858993459;
	shr.u32 	%r62, %r61, 9;
	add.s32 	%r26, %r62, 1;
	and.b32  	%r27, %r26, 15;
	setp.lt.u32 	%p9, %r60, 9600;
	mov.u32 	%r284, %r21;
	@%p9 bra 	$L__BB3_37;
	or.b32  	%r282, %r21, 5120;
	add.s32 	%r281, %r21, %r279;
	and.b32  	%r63, %r26, 16777200;
	neg.s32 	%r280, %r63;
$L__BB3_35:
	.pragma "nounroll";
	mul.wide.u32 	%rd15, %r281, 8;
	add.s64 	%rd16, %rd2, %rd15;
	ld.global.f64 	%fd73, [%rd16];
	add.f64 	%fd74, %fd378, %fd73;
	add.s32 	%r64, %r281, 640;
	mul.wide.u32 	%rd17, %r64, 8;
	add.s64 	%rd18, %rd2, %rd17;
	ld.global.f64 	%fd75, [%rd18];
	add.f64 	%fd76, %fd74, %fd75;
	add.s32 	%r65, %r281, 1280;
	mul.wide.u32 	%rd19, %r65, 8;
	add.s64 	%rd20, %rd2, %rd19;
	ld.global.f64 	%fd77, [%rd20];
	add.f64 	%fd78, %fd76, %fd77;
	add.s32 	%r66, %r281, 1920;
	mul.wide.u32 	%rd21, %r66, 8;
	add.s64 	%rd22, %rd2, %rd21;
	ld.global.f64 	%fd79, [%rd22];
	add.f64 	%fd80, %fd78, %fd79;
	add.s32 	%r67, %r281, 2560;
	mul.wide.u32 	%rd23, %r67, 8;
	add.s64 	%rd24, %rd2, %rd23;
	ld.global.f64 	%fd81, [%rd24];
	add.f64 	%fd82, %fd80, %fd81;
	add.s32 	%r68, %r281, 3200;
	mul.wide.u32 	%rd25, %r68, 8;
	add.s64 	%rd26, %rd2, %rd25;
	ld.global.f64 	%fd83, [%rd26];
	add.f64 	%fd84, %fd82, %fd83;
	add.s32 	%r69, %r281, 3840;
	mul.wide.u32 	%rd27, %r69, 8;
	add.s64 	%rd28, %rd2, %rd27;
	ld.global.f64 	%fd85, [%rd28];
	add.f64 	%fd86, %fd84, %fd85;
	add.s32 	%r70, %r281, 4480;
	mul.wide.u32 	%rd29, %r70, 8;
	add.s64 	%rd30, %rd2, %rd29;
	ld.global.f64 	%fd87, [%rd30];
	add.f64 	%fd88, %fd86, %fd87;
	add.s32 	%r71, %r281, 5120;
	mul.wide.u32 	%rd31, %r71, 8;
	add.s64 	%rd32, %rd2, %rd31;
	ld.global.f64 	%fd89, [%rd32];
	add.f64 	%fd90, %fd88, %fd89;
	add.s32 	%r72, %r281, 5760;
	mul.wide.u32 	%rd33, %r72, 8;
	add.s64 	%rd34, %rd2, %rd33;
	ld.global.f64 	%fd91, [%rd34];
	add.f64 	%fd92, %fd90, %fd91;
	add.s32 	%r73, %r281, 6400;
	mul.wide.u32 	%rd35, %r73, 8;
	add.s64 	%rd36, %rd2, %rd35;
	ld.global.f64 	%fd93, [%rd36];
	add.f64 	%fd94, %fd92, %fd93;
	add.s32 	%r74, %r281, 7040;
	mul.wide.u32 	%rd37, %r74, 8;
	add.s64 	%rd38, %rd2, %rd37;
	ld.global.f64 	%fd95, [%rd38];
	add.f64 	%fd96, %fd94, %fd95;
	add.s32 	%r75, %r281, 7680;
	mul.wide.u32 	%rd39, %r75, 8;
	add.s64 	%rd40, %rd2, %rd39;
	ld.global.f64 	%fd97, [%rd40];
	add.f64 	%fd98, %fd96, %fd97;
	add.s32 	%r76, %r281, 8320;
	mul.wide.u32 	%rd41, %r76, 8;
	add.s64 	%rd42, %rd2, %rd41;
	ld.global.f64 	%fd99, [%rd42];
	add.f64 	%fd100, %fd98, %fd99;
	add.s32 	%r77, %r281, 8960;
	mul.wide.u32 	%rd43, %r77, 8;
	add.s64 	%rd44, %rd2, %rd43;
	ld.global.f64 	%fd101, [%rd44];
	add.f64 	%fd102, %fd100, %fd101;
	add.s32 	%r78, %r281, 9600;
	mul.wide.u32 	%rd45, %r78, 8;
	add.s64 	%rd46, %rd2, %rd45;
	ld.global.f64 	%fd103, [%rd46];
	add.f64 	%fd378, %fd102, %fd103;
	add.s32 	%r282, %r282, 10240;
	add.s32 	%r281, %r281, 10240;
	add.s32 	%r280, %r280, 16;
	setp.ne.s32 	%p10, %r280, 0;
	@%p10 bra 	$L__BB3_35;
	add.s32 	%r284, %r282, -5120;
$L__BB3_37:
	setp.eq.s32 	%p11, %r27, 0;
	@%p11 bra 	$L__BB3_46;
	and.b32  	%r39, %r26, 7;
	setp.lt.u32 	%p12, %r27, 8;
	@%p12 bra 	$L__BB3_40;
	add.s32 	%r79, %r284, %r279;
	mul.wide.u32 	%rd47, %r79, 8;
	add.s64 	%rd48, %rd2, %rd47;
	ld.global.f64 	%fd105, [%rd48];
	add.f64 	%fd106, %fd378, %fd105;
	add.s32 	%r80, %r79, 640;
	mul.wide.u32 	%rd49, %r80, 8;
	add.s64 	%rd50, %rd2, %rd49;
	ld.global.f64 	%fd107, [%rd50];
	add.f64 	%fd108, %fd106, %fd107;
	add.s32 	%r81, %r79, 1280;
	mul.wide.u32 	%rd51, %r81, 8;
	add.s64 	%rd52, %rd2, %rd51;
	ld.global.f64 	%fd109, [%rd52];
	add.f64 	%fd110, %fd108, %fd109;
	add.s32 	%r82, %r79, 1920;
	mul.wide.u32 	%rd53, %r82, 8;
	add.s64 	%rd54, %rd2, %rd53;
	ld.global.f64 	%fd111, [%rd54];
	add.f64 	%fd112, %fd110, %fd111;
	add.s32 	%r83, %r79, 2560;
	mul.wide.u32 	%rd55, %r83, 8;
	add.s64 	%rd56, %rd2, %rd55;
	ld.global.f64 	%fd113, [%rd56];
	add.f64 	%fd114, %fd112, %fd113;
	add.s32 	%r84, %r79, 3200;
	mul.wide.u32 	%rd57, %r84, 8;
	add.s64 	%rd58, %rd2, %rd57;
	ld.global.f64 	%fd115, [%rd58];
	add.f64 	%fd116, %fd114, %fd115;
	add.s32 	%r85, %r79, 3840;
	mul.wide.u32 	%rd59, %r85, 8;
	add.s64 	%rd60, %rd2, %rd59;
	ld.global.f64 	%fd117, [%rd60];
	add.f64 	%fd118, %fd116, %fd117;
	add.s32 	%r86, %r79, 4480;
	mul.wide.u32 	%rd61, %r86, 8;
	add.s64 	%rd62, %rd2, %rd61;
	ld.global.f64 	%fd119, [%rd62];
	add.f64 	%fd378, %fd118, %fd119;
	add.s32 	%r284, %r284, 5120;
$L__BB3_40:
	setp.eq.s32 	%p13, %r39, 0;
	@%p13 bra 	$L__BB3_46;
	and.b32  	%r42, %r26, 3;
	setp.lt.u32 	%p14, %r39, 4;
	@%p14 bra 	$L__BB3_43;
	add.s32 	%r87, %r284, %r279;
	mul.wide.u32 	%rd63, %r87, 8;
	add.s64 	%rd64, %rd2, %rd63;
	ld.global.f64 	%fd121, [%rd64];
	add.f64 	%fd122, %fd378, %fd121;
	add.s32 	%r88, %r87, 640;
	mul.wide.u32 	%rd65, %r88, 8;
	add.s64 	%rd66, %rd2, %rd65;
	ld.global.f64 	%fd123, [%rd66];
	add.f64 	%fd124, %fd122, %fd123;
	add.s32 	%r89, %r87, 1280;
	mul.wide.u32 	%rd67, %r89, 8;
	add.s64 	%rd68, %rd2, %rd67;
	ld.global.f64 	%fd125, [%rd68];
	add.f64 	%fd126, %fd124, %fd125;
	add.s32 	%r90, %r87, 1920;
	mul.wide.u32 	%rd69, %r90, 8;
	add.s64 	%rd70, %rd2, %rd69;
	ld.global.f64 	%fd127, [%rd70];
	add.f64 	%fd378, %fd126, %fd127;
	add.s32 	%r284, %r284, 2560;
$L__BB3_43:
	setp.eq.s32 	%p15, %r42, 0;
	@%p15 bra 	$L__BB3_46;
	add.s32 	%r287, %r284, %r279;
	neg.s32 	%r286, %r42;
$L__BB3_45:
	.pragma "nounroll";
	mul.wide.u32 	%rd71, %r287, 8;
	add.s64 	%rd72, %rd2, %rd71;
	ld.global.f64 	%fd128, [%rd72];
	add.f64 	%fd378, %fd378, %fd128;
	add.s32 	%r287, %r287, 640;
	add.s32 	%r286, %r286, 1;
	setp.ne.s32 	%p16, %r286, 0;
	@%p16 bra 	$L__BB3_45;
$L__BB3_46:
	// begin inline asm
	mov.u32 %r91, %laneid;
	// end inline asm
	mov.b64 	%rd73, %fd378;
	mov.b64 	{%r93, %r98}, %rd73;
	mov.b32 	%r99, 1;
	mov.b32 	%r140, 31;
	mov.b32 	%r141, -1;
	// begin inline asm
	shfl.sync.down.b32 %r92, %r93, %r99, %r140, %r141;
	// end inline asm
	// begin inline asm
	shfl.sync.down.b32 %r97, %r98, %r99, %r140, %r141;
	// end inline asm
	mov.b64 	%rd74, {%r92, %r97};
	mov.b64 	%fd129, %rd74;
	setp.gt.s32 	%p17, %r91, 30;
	add.f64 	%fd130, %fd378, %fd129;
	selp.f64 	%fd131, %fd378, %fd130, %p17;
	mov.b64 	%rd75, %fd131;
	mov.b64 	{%r103, %r108}, %rd75;
	mov.b32 	%r109, 2;
	// begin inline asm
	shfl.sync.down.b32 %r102, %r103, %r109, %r140, %r141;
	// end inline asm
	// begin inline asm
	shfl.sync.down.b32 %r107, %r108, %r109, %r140, %r141;
	// end inline asm
	mov.b64 	%rd76, {%r102, %r107};
	mov.b64 	%fd132, %rd76;
	setp.gt.s32 	%p18, %r91, 29;
	add.f64 	%fd133, %fd131, %fd132;
	selp.f64 	%fd134, %fd131, %fd133, %p18;
	mov.b64 	%rd77, %fd134;
	mov.b64 	{%r113, %r118}, %rd77;
	mov.b32 	%r119, 4;
	// begin inline asm
	shfl.sync.down.b32 %r112, %r113, %r119, %r140, %r141;
	// end inline asm
	// begin inline asm
	shfl.sync.down.b32 %r117, %r118, %r119, %r140, %r141;
	// end inline asm
	mov.b64 	%rd78, {%r112, %r117};
	mov.b64 	%fd135, %rd78;
	setp.gt.s32 	%p19, %r91, 27;
	add.f64 	%fd136, %fd134, %fd135;
	selp.f64 	%fd137, %fd134, %fd136, %p19;
	mov.b64 	%rd79, %fd137;
	mov.b64 	{%r123, %r128}, %rd79;
	mov.b32 	%r129, 8;
	// begin inline asm
	shfl.sync.down.b32 %r122, %r123, %r129, %r140, %r141;
	// end inline asm
	// begin inline asm
	shfl.sync.down.b32 %r127, %r128, %r129, %r140, %r141;
	// end inline asm
	mov.b64 	%rd80, {%r122, %r127};
	mov.b64 	%fd138, %rd80;
	setp.gt.s32 	%p20, %r91, 23;
	add.f64 	%fd139, %fd137, %fd138;
	selp.f64 	%fd140, %fd137, %fd139, %p20;
	mov.b64 	%rd81, %fd140;
	mov.b64 	{%r133, %r138}, %rd81;
	mov.b32 	%r139, 16;
	// begin inline asm
	shfl.sync.down.b32 %r132, %r133, %r139, %r140, %r141;
	// end inline asm
	// begin inline asm
	shfl.sync.down.b32 %r137, %r138, %r139, %r140, %r141;
	// end inline asm
	mov.b64 	%rd82, {%r132, %r137};
	mov.b64 	%fd141, %rd82;
	setp.gt.s32 	%p21, %r91, 15;
	add.f64 	%fd38, %fd140, %fd141;
	selp.f64 	%fd379, %fd140, %fd38, %p21;
	setp.ne.s32 	%p22, %r91, 0;
	@%p22 bra 	$L__BB3_48;
	shr.u32 	%r142, %r21, 2;
	and.b32  	%r143, %r142, 248;
	mov.u32 	%r144, _ZZN3cub18CUB_300001_SM_10006detail6reduce28DeviceReduceSingleTileKernelINS2_10policy_hubIdjN4cuda3std3__44plusIdEEE10Policy1000EN6thrust24THRUST_300001_SM_1000_NS6detail15normal_iteratorINSD_10device_ptrIdEEEEPdjS9_ddNS7_10__identityEEEvT0_T1_T2_T3_T4_T6_E12temp_storage;
	add.s32 	%r145, %r144, %r143;
	st.shared.f64 	[%r145+24], %fd38;
$L__BB3_48:
	bar.sync 	0;
	setp.ne.s32 	%p23, %r21, 0;
	@%p23 bra 	$L__BB3_50;
	ld.shared.f64 	%fd142, [_ZZN3cub18CUB_300001_SM_10006detail6reduce28DeviceReduceSingleTileKernelINS2_10policy_hubIdjN4cuda3std3__44plusIdEEE10Policy1000EN6thrust24THRUST_300001_SM_1000_NS6detail15normal_iteratorINSD_10device_ptrIdEEEEPdjS9_ddNS7_10__identityEEEvT0_T1_T2_T3_T4_T6_E12temp_storage+32];
	add.f64 	%fd143, %fd379, %fd142;
	ld.shared.f64 	%fd144, [_ZZN3cub18CUB_300001_SM_10006detail6reduce28DeviceReduceSingleTileKernelINS2_10policy_hubIdjN4cuda3std3__44plusIdEEE10Policy1000EN6thrust24THRUST_300001_SM_1000_NS6detail15normal_iteratorINSD_10device_ptrIdEEEEPdjS9_ddNS7_10__identityEEEvT0_T1_T2_T3_T4_T6_E12temp_storage+40];
	add.f64 	%fd145, %fd143, %fd144;
	ld.shared.f64 	%fd146, [_ZZN3cub18CUB_300001_SM_10006detail6reduce28DeviceReduceSingleTileKernelINS2_10policy_hubIdjN4cuda3std3__44plusIdEEE10Policy1000EN6thrust24THRUST_300001_SM_1000_NS6detail15normal_iteratorINSD_10device_ptrIdEEEEPdjS9_ddNS7_10__identityEEEvT0_T1_T2_T3_T4_T6_E12temp_storage+48];
	add.f64 	%fd147, %fd145, %fd146;
	ld.shared.f64 	%fd148, [_ZZN3cub18CUB_300001_SM_10006detail6reduce28DeviceReduceSingleTileKernelINS2_10policy_hubIdjN4cuda3std3__44plusIdEEE10Policy1000EN6thrust24THRUST_300001_SM_1000_NS6detail15normal_iteratorINSD_10device_ptrIdEEEEPdjS9_ddNS7_10__identityEEEvT0_T1_T2_T3_T4_T6_E12temp_storage+56];
	add.f64 	%fd149, %fd147, %fd148;
	ld.shared.f64 	%fd150, [_ZZN3cub18CUB_300001_SM_10006detail6reduce28DeviceReduceSingleTileKernelINS2_10policy_hubIdjN4cuda3std3__44plusIdEEE10Policy1000EN6thrust24THRUST_300001_SM_1000_NS6detail15normal_iteratorINSD_10device_ptrIdEEEEPdjS9_ddNS7_10__identityEEEvT0_T1_T2_T3_T4_T6_E12temp_storage+64];
	add.f64 	%fd151, %fd149, %fd150;
	ld.shared.f64 	%fd152, [_ZZN3cub18CUB_300001_SM_10006detail6reduce28DeviceReduceSingleTileKernelINS2_10policy_hubIdjN4cuda3std3__44plusIdEEE10Policy1000EN6thrust24THRUST_300001_SM_1000_NS6detail15normal_iteratorINSD_10device_ptrIdEEEEPdjS9_ddNS7_10__identityEEEvT0_T1_T2_T3_T4_T6_E12temp_storage+72];
	add.f64 	%fd153, %fd151, %fd152;
	ld.shared.f64 	%fd154, [_ZZN3cub18CUB_300001_SM_10006detail6reduce28DeviceReduceSingleTileKernelINS2_10policy_hubIdjN4cuda3std3__44plusIdEEE10Policy1000EN6thrust24THRUST_300001_SM_1000_NS6detail15normal_iteratorINSD_10device_ptrIdEEEEPdjS9_ddNS7_10__identityEEEvT0_T1_T2_T3_T4_T6_E12temp_storage+80];
	add.f64 	%fd155, %fd153, %fd154;
	ld.shared.f64 	%fd156, [_ZZN3cub18CUB_300001_SM_10006detail6reduce28DeviceReduceSingleTileKernelINS2_10policy_hubIdjN4cuda3std3__44plusIdEEE10Policy1000EN6thrust24THRUST_300001_SM_1000_NS6detail15normal_iteratorINSD_10device_ptrIdEEEEPdjS9_ddNS7_10__identityEEEvT0_T1_T2_T3_T4_T6_E12temp_storage+88];
	add.f64 	%fd157, %fd155, %fd156;
	ld.shared.f64 	%fd158, [_ZZN3cub18CUB_300001_SM_10006detail6reduce28DeviceReduceSingleTileKernelINS2_10policy_hubIdjN4cuda3std3__44plusIdEEE10Policy1000EN6thrust24THRUST_300001_SM_1000_NS6detail15normal_iteratorINSD_10device_ptrIdEEEEPdjS9_ddNS7_10__identityEEEvT0_T1_T2_T3_T4_T6_E12temp_storage+96];
	add.f64 	%fd159, %fd157, %fd158;
	ld.shared.f64 	%fd160, [_ZZN3cub18CUB_300001_SM_10006detail6reduce28DeviceReduceSingleTileKernelINS2_10policy_hubIdjN4cuda3std3__44plusIdEEE10Policy1000EN6thrust24THRUST_300001_SM_1000_NS6detail15normal_iteratorINSD_10device_ptrIdEEEEPdjS9_ddNS7_10__identityEEEvT0_T1_T2_T3_T4_T6_E12temp_storage+104];
	add.f64 	%fd161, %fd159, %fd160;
	ld.shared.f64 	%fd162, [_ZZN3cub18CUB_300001_SM_10006detail6reduce28DeviceReduceSingleTileKernelINS2_10policy_hubIdjN4cuda3std3__44plusIdEEE10Policy1000EN6thrust24THRUST_300001_SM_1000_NS6detail15normal_iteratorINSD_10device_ptrIdEEEEPdjS9_ddNS7_10__identityEEEvT0_T1_T2_T3_T4_T6_E12temp_storage+112];
	add.f64 	%fd163, %fd161, %fd162;
	ld.shared.f64 	%fd164, [_ZZN3cub18CUB_300001_SM_10006detail6reduce28DeviceReduceSingleTileKernelINS2_10policy_hubIdjN4cuda3std3__44plusIdEEE10Policy1000EN6thrust24THRUST_300001_SM_1000_NS6detail15normal_iteratorINSD_10device_ptrIdEEEEPdjS9_ddNS7_10__identityEEEvT0_T1_T2_T3_T4_T6_E12temp_storage+120];
	add.f64 	%fd165, %fd163, %fd164;
	ld.shared.f64 	%fd166, [_ZZN3cub18CUB_300001_SM_10006detail6reduce28DeviceReduceSingleTileKernelINS2_10policy_hubIdjN4cuda3std3__44plusIdEEE10Policy1000EN6thrust24THRUST_300001_SM_1000_NS6detail15normal_iteratorINSD_10device_ptrIdEEEEPdjS9_ddNS7_10__identityEEEvT0_T1_T2_T3_T4_T6_E12temp_storage+128];
	add.f64 	%fd167, %fd165, %fd166;
	ld.shared.f64 	%fd168, [_ZZN3cub18CUB_300001_SM_10006detail6reduce28DeviceReduceSingleTileKernelINS2_10policy_hubIdjN4cuda3std3__44plusIdEEE10Policy1000EN6thrust24THRUST_300001_SM_1000_NS6detail15normal_iteratorINSD_10device_ptrIdEEEEPdjS9_ddNS7_10__identityEEEvT0_T1_T2_T3_T4_T6_E12temp_storage+136];
	add.f64 	%fd169, %fd167, %fd168;
	ld.shared.f64 	%fd170, [_ZZN3cub18CUB_300001_SM_10006detail6reduce28DeviceReduceSingleTileKernelINS2_10policy_hubIdjN4cuda3std3__44plusIdEEE10Policy1000EN6thrust24THRUST_300001_SM_1000_NS6detail15normal_iteratorINSD_10device_ptrIdEEEEPdjS9_ddNS7_10__identityEEEvT0_T1_T2_T3_T4_T6_E12temp_storage+144];
	add.f64 	%fd171, %fd169, %fd170;
	ld.shared.f64 	%fd172, [_ZZN3cub18CUB_300001_SM_10006detail6reduce28DeviceReduceSingleTileKernelINS2_10policy_hubIdjN4cuda3std3__44plusIdEEE10Policy1000EN6thrust24THRUST_300001_SM_1000_NS6detail15normal_iteratorINSD_10device_ptrIdEEEEPdjS9_ddNS7_10__identityEEEvT0_T1_T2_T3_T4_T6_E12temp_storage+152];
	add.f64 	%fd173, %fd171, %fd172;
	ld.shared.f64 	%fd174, [_ZZN3cub18CUB_300001_SM_10006detail6reduce28DeviceReduceSingleTileKernelINS2_10policy_hubIdjN4cuda3std3__44plusIdEEE10Policy1000EN6thrust24THRUST_300001_SM_1000_NS6detail15normal_iteratorINSD_10device_ptrIdEEEEPdjS9_ddNS7_10__identityEEEvT0_T1_T2_T3_T4_T6_E12temp_storage+160];
	add.f64 	%fd175, %fd173, %fd174;
	ld.shared.f64 	%fd176, [_ZZN3cub18CUB_300001_SM_10006detail6reduce28DeviceReduceSingleTileKernelINS2_10policy_hubIdjN4cuda3std3__44plusIdEEE10Policy1000EN6thrust24THRUST_300001_SM_1000_NS6detail15normal_iteratorINSD_10device_ptrIdEEEEPdjS9_ddNS7_10__identityEEEvT0_T1_T2_T3_T4_T6_E12temp_storage+168];
	add.f64 	%fd177, %fd175, %fd176;
	ld.shared.f64 	%fd178, [_ZZN3cub18CUB_300001_SM_10006detail6reduce28DeviceReduceSingleTileKernelINS2_10policy_hubIdjN4cuda3std3__44plusIdEEE10Policy1000EN6thrust24THRUST_300001_SM_1000_NS6detail15normal_iteratorINSD_10device_ptrIdEEEEPdjS9_ddNS7_10__identityEEEvT0_T1_T2_T3_T4_T6_E12temp_storage+176];
	add.f64 	%fd379, %fd177, %fd178;
$L__BB3_50:
	mov.u32 	%r269, %tid.x;
	setp.ne.s32 	%p69, %r269, 0;
	@%p69 bra 	$L__BB3_52;
	add.f64 	%fd357, %fd42, %fd379;
	st.global.f64 	[%rd1], %fd357;
$L__BB3_52:
	ret;

}
	// .globl	_ZN3cub18CUB_300001_SM_10006detail6reduce18DeviceReduceKernelINS2_10policy_hubIdjN4cuda3std3__44plusIdEEE10Policy1000EN6thrust24THRUST_300001_SM_1000_NS6detail15normal_iteratorINSD_10device_ptrIdEEEEjS9_dNS7_10__identityEEEvT0_PT3_T1_NS0_13GridEvenShareISN_EET2_T4_
.visible .entry _ZN3cub18CUB_300001_SM_10006detail6reduce18DeviceReduceKernelINS2_10policy_hubIdjN4cuda3std3__44plusIdEEE10Policy1000EN6thrust24THRUST_300001_SM_1000_NS6detail15normal_iteratorINSD_10device_ptrIdEEEEjS9_dNS7_10__identityEEEvT0_PT3_T1_NS0_13GridEvenShareISN_EET2_T4_(
	.param .align 8 .b8 _ZN3cub18CUB_300001_SM_10006detail6reduce18DeviceReduceKernelINS2_10policy_hubIdjN4cuda3std3__44plusIdEEE10Policy1000EN6thrust24THRUST_300001_SM_1000_NS6detail15normal_iteratorINSD_10device_ptrIdEEEEjS9_dNS7_10__identityEEEvT0_PT3_T1_NS0_13GridEvenShareISN_EET2_T4__param_0[8],
	.param .u64 .ptr .align 1 _ZN3cub18CUB_300001_SM_10006detail6reduce18DeviceReduceKernelINS2_10policy_hubIdjN4cuda3std3__44plusIdEEE10Policy1000EN6thrust24THRUST_300001_SM_1000_NS6detail15normal_iteratorINSD_10device_ptrIdEEEEjS9_dNS7_10__identityEEEvT0_PT3_T1_NS0_13GridEvenShareISN_EET2_T4__param_1,
	.param .u32 _ZN3cub18CUB_300001_SM_10006detail6reduce18DeviceReduceKernelINS2_10policy_hubIdjN4cuda3std3__44plusIdEEE10Policy1000EN6thrust24THRUST_300001_SM_1000_NS6detail15normal_iteratorINSD_10device_ptrIdEEEEjS9_dNS7_10__identityEEEvT0_PT3_T1_NS0_13GridEvenShareISN_EET2_T4__param_2,
	.param .align 4 .b8 _ZN3cub18CUB_300001_SM_10006detail6reduce18DeviceReduceKernelINS2_10policy_hubIdjN4cuda3std3__44plusIdEEE10Policy1000EN6thrust24THRUST_300001_SM_1000_NS6detail15normal_iteratorINSD_10device_ptrIdEEEEjS9_dNS7_10__identityEEEvT0_PT3_T1_NS0_13GridEvenShareISN_EET2_T4__param_3[40],
	.param .align 1 .b8 _ZN3cub18CUB_300001_SM_10006detail6reduce18DeviceReduceKernelINS2_10policy_hubIdjN4cuda3std3__44plusIdEEE10Policy1000EN6thrust24THRUST_300001_SM_1000_NS6detail15normal_iteratorINSD_10device_ptrIdEEEEjS9_dNS7_10__identityEEEvT0_PT3_T1_NS0_13GridEvenShareISN_EET2_T4__param_4[1],
	.param .align 1 .b8 _ZN3cub18CUB_300001_SM_10006detail6reduce18DeviceReduceKernelINS2_10policy_hubIdjN4cuda3std3__44plusIdEEE10Policy1000EN6thrust24THRUST_300001_SM_1000_NS6detail15normal_iteratorINSD_10device_ptrIdEEEEjS9_dNS7_10__identityEEEvT0_PT3_T1_NS0_13GridEvenShareISN_EET2_T4__param_5[1]
)
.maxntid 640
{
	.reg .pred 	%p<69>;
	.reg .b16 	%rs<4>;
	.reg .b32 	%r<356>;
	.reg .b64 	%rd<160>;
	.reg .b64 	%fd<376>;
	// demoted variable
	.shared .align 8 .b8 _ZZN3cub18CUB_300001_SM_10006detail6reduce18DeviceReduceKernelINS2_10policy_hubIdjN4cuda3std3__44plusIdEEE10Policy1000EN6thrust24THRUST_300001_SM_1000_NS6detail15normal_iteratorINSD_10device_ptrIdEEEEjS9_dNS7_10__identityEEEvT0_PT3_T1_NS0_13GridEvenShareISN_EET2_T4_E12temp_storage[192];
	ld.param.u32 	%r1, [_ZN3cub18CUB_300001_SM_10006detail6reduce18DeviceReduceKernelINS2_10policy_hubIdjN4cuda3std3__44plusIdEEE10Policy1000EN6thrust24THRUST_300001_SM_1000_NS6detail15normal_iteratorINSD_10device_ptrIdEEEEjS9_dNS7_10__identityEEEvT0_PT3_T1_NS0_13GridEvenShareISN_EET2_T4__param_3+20];
	ld.param.u32 	%r2, [_ZN3cub18CUB_300001_SM_10006detail6reduce18DeviceReduceKernelINS2_10policy_hubIdjN4cuda3std3__44plusIdEEE10Policy1000EN6thrust24THRUST_300001_SM_1000_NS6detail15normal_iteratorINSD_10device_ptrIdEEEEjS9_dNS7_10__identityEEEvT0_PT3_T1_NS0_13GridEvenShareISN_EET2_T4__param_3+24];
	ld.param.u64 	%rd3, [_ZN3cub18CUB_300001_SM_10006detail6reduce18DeviceReduceKernelINS2_10policy_hubIdjN4cuda3std3__44plusIdEEE10Policy1000EN6thrust24THRUST_300001_SM_1000_NS6detail15normal_iteratorINSD_10device_ptrIdEEEEjS9_dNS7_10__identityEEEvT0_PT3_T1_NS0_13GridEvenShareISN_EET2_T4__param_0];
	cvta.to.global.u64 	%rd1, %rd3;
	mov.u32 	%r3, %ctaid.x;
	mul.lo.s32 	%r4, %r2, 5120;
	mul.lo.s32 	%r347, %r3, 5120;
	sub.s32 	%r6, %r1, %r347;
	setp.gt.u32 	%p1, %r6, 5119;
	@%p1 bra 	$L__BB4_26;
	mov.u32 	%r7, %tid.x;
	setp.ge.u32 	%p23, %r7, %r6;
	mov.f64 	%fd364, 0d0000000000000000;
	mov.u32 	%r338, %r7;
	@%p23 bra 	$L__BB4_3;
	add.s32 	%r181, %r347, %r7;
	mul.wide.u32 	%rd76, %r181, 8;
	add.s64 	%rd77, %rd1, %rd76;
	ld.global.f64 	%fd364, [%rd77];
	add.s32 	%r338, %r7, 640;
$L__BB4_3:
	setp.ge.u32 	%p24, %r338, %r6;
	@%p24 bra 	$L__BB4_17;
	not.b32 	%r182, %r338;
	add.s32 	%r183, %r1, %r182;
	sub.s32 	%r184, %r183, %r347;
	mul.hi.u32 	%r185, %r184, -858993459;
	shr.u32 	%r186, %r185, 9;
	add.s32 	%r10, %r186, 1;
	and.b32  	%r11, %r10, 15;
	setp.lt.u32 	%p25, %r184, 9600;
	@%p25 bra 	$L__BB4_8;
	add.s32 	%r337, %r338, 5120;
	add.s32 	%r336, %r338, %r347;
	and.b32  	%r187, %r10, 16777200;
	neg.s32 	%r335, %r187;
$L__BB4_6:
	.pragma "nounroll";
	mul.wide.u32 	%rd78, %r336, 8;
	add.s64 	%rd79, %rd1, %rd78;
	ld.global.f64 	%fd179, [%rd79];
	add.f64 	%fd180, %fd364, %fd179;
	add.s32 	%r188, %r336, 640;
	mul.wide.u32 	%rd80, %r188, 8;
	add.s64 	%rd81, %rd1, %rd80;
	ld.global.f64 	%fd181, [%rd81];
	add.f64 	%fd182, %fd180, %fd181;
	add.s32 	%r189, %r336, 1280;
	mul.wide.u32 	%rd82, %r189, 8;
	add.s64 	%rd83, %rd1, %rd82;
	ld.global.f64 	%fd183, [%rd83];
	add.f64 	%fd184, %fd182, %fd183;
	add.s32 	%r190, %r336, 1920;
	mul.wide.u32 	%rd84, %r190, 8;
	add.s64 	%rd85, %rd1, %rd84;
	ld.global.f64 	%fd185, [%rd85];
	add.f64 	%fd186, %fd184, %fd185;
	add.s32 	%r191, %r336, 2560;
	mul.wide.u32 	%rd86, %r191, 8;
	add.s64 	%rd87, %rd1, %rd86;
	ld.global.f64 	%fd187, [%rd87];
	add.f64 	%fd188, %fd186, %fd187;
	add.s32 	%r192, %r336, 3200;
	mul.wide.u32 	%rd88, %r192, 8;
	add.s64 	%rd89, %rd1, %rd88;
	ld.global.f64 	%fd189, [%rd89];
	add.f64 	%fd190, %fd188, %fd189;
	add.s32 	%r193, %r336, 3840;
	mul.wide.u32 	%rd90, %r193, 8;
	add.s64 	%rd91, %rd1, %rd90;
	ld.global.f64 	%fd191, [%rd91];
	add.f64 	%fd192, %fd190, %fd191;
	add.s32 	%r194, %r336, 4480;
	mul.wide.u32 	%rd92, %r194, 8;
	add.s64 	%rd93, %rd1, %rd92;
	ld.global.f64 	%fd193, [%rd93];
	add.f64 	%fd194, %fd192, %fd193;
	add.s32 	%r195, %r336, 5120;
	mul.wide.u32 	%rd94, %r195, 8;
	add.s64 	%rd95, %rd1, %rd94;
	ld.global.f64 	%fd195, [%rd95];
	add.f64 	%fd196, %fd194, %fd195;
	add.s32 	%r196, %r336, 5760;
	mul.wide.u32 	%rd96, %r196, 8;
	add.s64 	%rd97, %rd1, %rd96;
	ld.global.f64 	%fd197, [%rd97];
	add.f64 	%fd198, %fd196, %fd197;
	add.s32 	%r197, %r336, 6400;
	mul.wide.u32 	%rd98, %r197, 8;
	add.s64 	%rd99, %rd1, %rd98;
	ld.global.f64 	%fd199, [%rd99];
	add.f64 	%fd200, %fd198, %fd199;
	add.s32 	%r198, %r336, 7040;
	mul.wide.u32 	%rd100, %r198, 8;
	add.s64 	%rd101, %rd1, %rd100;
	ld.global.f64 	%fd201, [%rd101];
	add.f64 	%fd202, %fd200, %fd201;
	add.s32 	%r199, %r336, 7680;
	mul.wide.u32 	%rd102, %r199, 8;
	add.s64 	%rd103, %rd1, %rd102;
	ld.global.f64 	%fd203, [%rd103];
	add.f64 	%fd204, %fd202, %fd203;
	add.s32 	%r200, %r336, 8320;
	mul.wide.u32 	%rd104, %r200, 8;
	add.s64 	%rd105, %rd1, %rd104;
	ld.global.f64 	%fd205, [%rd105];
	add.f64 	%fd206, %fd204, %fd205;
	add.s32 	%r201, %r336, 8960;
	mul.wide.u32 	%rd106, %r201, 8;
	add.s64 	%rd107, %rd1, %rd106;
	ld.global.f64 	%fd207, [%rd107];
	add.f64 	%fd208, %fd206, %fd207;
	add.s32 	%r202, %r336, 9600;
	mul.wide.u32 	%rd108, %r202, 8;
	add.s64 	%rd109, %rd1, %rd108;
	ld.global.f64 	%fd209, [%rd109];
	add.f64 	%fd364, %fd208, %fd209;
	add.s32 	%r337, %r337, 10240;
	add.s32 	%r336, %r336, 10240;
	add.s32 	%r335, %r335, 16;
	setp.ne.s32 	%p26, %r335, 0;
	@%p26 bra 	$L__BB4_6;
	add.s32 	%r338, %r337, -5120;
$L__BB4_8:
	setp.eq.s32 	%p27, %r11, 0;
	@%p27 bra 	$L__BB4_17;
	and.b32  	%r23, %r10, 7;
	setp.lt.u32 	%p28, %r11, 8;
	@%p28 bra 	$L__BB4_11;
	add.s32 	%r203, %r338, %r347;
	mul.wide.u32 	%rd110, %r203, 8;
	add.s64 	%rd111, %rd1, %rd110;
	ld.global.f64 	%fd211, [%rd111];
	add.f64 	%fd212, %fd364, %fd211;
	add.s32 	%r204, %r203, 640;
	mul.wide.u32 	%rd112, %r204, 8;
	add.s64 	%rd113, %rd1, %rd112;
	ld.global.f64 	%fd213, [%rd113];
	add.f64 	%fd214, %fd212, %fd213;
	add.s32 	%r205, %r203, 1280;
	mul.wide.u32 	%rd114, %r205, 8;
	add.s64 	%rd115, %rd1, %rd114;
	ld.global.f64 	%fd215, [%rd115];
	add.f64 	%fd216, %fd214, %fd215;
	add.s32 	%r206, %r203, 1920;
	mul.wide.u32 	%rd116, %r206, 8;
	add.s64 	%rd117, %rd1, %rd116;
	ld.global.f64 	%fd217, [%rd117];
	add.f64 	%fd218, %fd216, %fd217;
	add.s32 	%r207, %r203, 2560;
	mul.wide.u32 	%rd118, %r207, 8;
	add.s64 	%rd119, %rd1, %rd118;
	ld.global.f64 	%fd219, [%rd119];
	add.f64 	%fd220, %fd218, %fd219;
	add.s32 	%r208, %r203, 3200;
	mul.wide.u32 	%rd120, %r208, 8;
	add.s64 	%rd121, %rd1, %rd120;
	ld.global.f64 	%fd221, [%rd121];
	add.f64 	%fd222, %fd220, %fd221;
	add.s32 	%r209, %r203, 3840;
	mul.wide.u32 	%rd122, %r209, 8;
	add.s64 	%rd123, %rd1, %rd122;
	ld.global.f64 	%fd223, [%rd123];
	add.f64 	%fd224, %fd222, %fd223;
	add.s32 	%r210, %r203, 4480;
	mul.wide.u32 	%rd124, %r210, 8;
	add.s64 	%rd125, %rd1, %rd124;
	ld.global.f64 	%fd225, [%rd125];
	add.f64 	%fd364, %fd224, %fd225;
	add.s32 	%r338, %r338, 5120;
$L__BB4_11:
	setp.eq.s32 	%p29, %r23, 0;
	@%p29 bra 	$L__BB4_17;
	and.b32  	%r26, %r10, 3;
	setp.lt.u32 	%p30, %r23, 4;
	@%p30 bra 	$L__BB4_14;
	add.s32 	%r211, %r338, %r347;
	mul.wide.u32 	%rd126, %r211, 8;
	add.s64 	%rd127, %rd1, %rd126;
	ld.global.f64 	%fd227, [%rd127];
	add.f64 	%fd228, %fd364, %fd227;
	add.s32 	%r212, %r211, 640;
	mul.wide.u32 	%rd128, %r212, 8;
	add.s64 	%rd129, %rd1, %rd128;
	ld.global.f64 	%fd229, [%rd129];
	add.f64 	%fd230, %fd228, %fd229;
	add.s32 	%r213, %r211, 1280;
	mul.wide.u32 	%rd130, %r213, 8;
	add.s64 	%rd131, %rd1, %rd130;
	ld.global.f64 	%fd231, [%rd131];
	add.f64 	%fd232, %fd230, %fd231;
	add.s32 	%r214, %r211, 1920;
	mul.wide.u32 	%rd132, %r214, 8;
	add.s64 	%rd133, %rd1, %rd132;
	ld.global.f64 	%fd233, [%rd133];
	add.f64 	%fd364, %fd232, %fd233;
	add.s32 	%r338, %r338, 2560;
$L__BB4_14:
	setp.eq.s32 	%p31, %r26, 0;
	@%p31 bra 	$L__BB4_17;
	add.s32 	%r342, %r338, %r347;
	neg.s32 	%r341, %r26;
$L__BB4_16:
	.pragma "nounroll";
	mul.wide.u32 	%rd134, %r342, 8;
	add.s64 	%rd135, %rd1, %rd134;
	ld.global.f64 	%fd234, [%rd135];
	add.f64 	%fd364, %fd364, %fd234;
	add.s32 	%r342, %r342, 640;
	add.s32 	%r341, %r341, 1;
	setp.ne.s32 	%p32, %r341, 0;
	@%p32 bra 	$L__BB4_16;
$L__BB4_17:
	setp.lt.u32 	%p33, %r6, 640;
	@%p33 bra 	$L__BB4_22;
	// begin inline asm
	mov.u32 %r278, %laneid;
	// end inline asm
	mov.b64 	%rd146, %fd364;
	mov.b64 	{%r280, %r285}, %rd146;
	mov.b32 	%r286, 1;
	mov.b32 	%r327, 31;
	mov.b32 	%r328, -1;
	// begin inline asm
	shfl.sync.down.b32 %r279, %r280, %r286, %r327, %r328;
	// end inline asm
	// begin inline asm
	shfl.sync.down.b32 %r284, %r285, %r286, %r327, %r328;
	// end inline asm
	mov.b64 	%rd147, {%r279, %r284};
	mov.b64 	%fd305, %rd147;
	setp.gt.s32 	%p61, %r278, 30;
	add.f64 	%fd306, %fd364, %fd305;
	selp.f64 	%fd307, %fd364, %fd306, %p61;
	mov.b64 	%rd148, %fd307;
	mov.b64 	{%r290, %r295}, %rd148;
	mov.b32 	%r296, 2;
	// begin inline asm
	shfl.sync.down.b32 %r289, %r290, %r296, %r327, %r328;
	// end inline asm
	// begin inline asm
	shfl.sync.down.b32 %r294, %r295, %r296, %r327, %r328;
	// end inline asm
	mov.b64 	%rd149, {%r289, %r294};
	mov.b64 	%fd308, %rd149;
	setp.gt.s32 	%p62, %r278, 29;
	add.f64 	%fd309, %fd307, %fd308;
	selp.f64 	%fd310, %fd307, %fd309, %p62;
	mov.b64 	%rd150, %fd310;
	mov.b64 	{%r300, %r305}, %rd150;
	mov.b32 	%r306, 4;
	// begin inline asm
	shfl.sync.down.b32 %r299, %r300, %r306, %r327, %r328;
	// end inline asm
	// begin inline asm
	shfl.sync.down.b32 %r304, %r305, %r306, %r327, %r328;
	// end inline asm
	mov.b64 	%rd151, {%r299, %r304};
	mov.b64 	%fd311, %rd151;
	setp.gt.s32 	%p63, %r278, 27;
	add.f64 	%fd312, %fd310, %fd311;
	selp.f64 	%fd313, %fd310, %fd312, %p63;
	mov.b64 	%rd152, %fd313;
	mov.b64 	{%r310, %r315}, %rd152;
	mov.b32 	%r316, 8;
	// begin inline asm
	shfl.sync.down.b32 %r309, %r310, %r316, %r327, %r328;
	// end inline asm
	// begin inline asm
	shfl.sync.down.b32 %r314, %r315, %r316, %r327, %r328;
	// end inline asm
	mov.b64 	%rd153, {%r309, %r314};
	mov.b64 	%fd314, %rd153;
	setp.gt.s32 	%p64, %r278, 23;
	add.f64 	%fd315, %fd313, %fd314;
	selp.f64 	%fd316, %fd313, %fd315, %p64;
	mov.b64 	%rd154, %fd316;
	mov.b64 	{%r320, %r325}, %rd154;
	mov.b32 	%r326, 16;
	// begin inline asm
	shfl.sync.down.b32 %r319, %r320, %r326, %r327, %r328;
	// end inline asm
	// begin inline asm
	shfl.sync.down.b32 %r324, %r325, %r326, %r327, %r328;
	// end inline asm
	mov.b64 	%rd155, {%r319, %r324};
	mov.b64 	%fd317, %rd155;
	setp.gt.s32 	%p65, %r278, 15;
	add.f64 	%fd16, %fd316, %fd317;
	selp.f64 	%fd375, %fd316, %fd16, %p65;
	setp.ne.s32 	%p66, %r278, 0;
	@%p66 bra 	$L__BB4_20;
	shr.u32 	%r329, %r7, 2;
	and.b32  	%r330, %r329, 248;
	mov.u32 	%r331, _ZZN3cub18CUB_300001_SM_10006detail6reduce18DeviceReduceKernelINS2_10policy_hubIdjN4cuda3std3__44plusIdEEE10Policy1000EN6thrust24THRUST_300001_SM_1000_NS6detail15normal_iteratorINSD_10device_ptrIdEEEEjS9_dNS7_10__identityEEEvT0_PT3_T1_NS0_13GridEvenShareISN_EET2_T4_E12temp_storage;
	add.s32 	%r332, %r331, %r330;
	st.shared.f64 	[%r332+24], %fd16;
$L__BB4_20:
	bar.sync 	0;
	setp.ne.s32 	%p67, %r7, 0;
	@%p67 bra 	$L__BB4_48;
	ld.shared.f64 	%fd318, [_ZZN3cub18CUB_300001_SM_10006detail6reduce18DeviceReduceKernelINS2_10policy_hubIdjN4cuda3std3__44plusIdEEE10Policy1000EN6thrust24THRUST_300001_SM_1000_NS6detail15normal_iteratorINSD_10device_ptrIdEEEEjS9_dNS7_10__identityEEEvT0_PT3_T1_NS0_13GridEvenShareISN_EET2_T4_E12temp_storage+32];
	add.f64 	%fd319, %fd375, %fd318;
	ld.shared.f64 	%fd320, [_ZZN3cub18CUB_300001_SM_10006detail6reduce18DeviceReduceKernelINS2_10policy_hubIdjN4cuda3std3__44plusIdEEE10Policy1000EN6thrust24THRUST_300001_SM_1000_NS6detail15normal_iteratorINSD_10device_ptrIdEEEEjS9_dNS7_10__identityEEEvT0_PT3_T1_NS0_13GridEvenShareISN_EET2_T4_E12temp_storage+40];
	add.f64 	%fd321, %fd319, %fd320;
	ld.shared.f64 	%fd322, [_ZZN3cub18CUB_300001_SM_10006detail6reduce18DeviceReduceKernelINS2_10policy_hubIdjN4cuda3std3__44plusIdEEE10Policy1000EN6thrust24THRUST_300001_SM_1000_NS6detail15normal_iteratorINSD_10device_ptrIdEEEEjS9_dNS7_10__identityEEEvT0_PT3_T1_NS0_13GridEvenShareISN_EET2_T4_E12temp_storage+48];
	add.f64 	%fd323, %fd321, %fd322;
	ld.shared.f64 	%fd324, [_ZZN3cub18CUB_300001_SM_10006detail6reduce18DeviceReduceKernelINS2_10policy_hubIdjN4cuda3std3__44plusIdEEE10Policy1000EN6thrust24THRUST_300001_SM_1000_NS6detail15normal_iteratorINSD_10device_ptrIdEEEEjS9_dNS7_10__identityEEEvT0_PT3_T1_NS0_13GridEvenShareISN_EET2_T4_E12temp_storage+56];
	add.f64 	%fd325, %fd323, %fd324;
	ld.shared.f64 	%fd326, [_ZZN3cub18CUB_300001_SM_10006detail6reduce18DeviceReduceKernelINS2_10policy_hubIdjN4cuda3std3__44plusIdEEE10Policy1000EN6thrust24THRUST_300001_SM_1000_NS6detail15normal_iteratorINSD_10device_ptrIdEEEEjS9_dNS7_10__identityEEEvT0_PT3_T1_NS0_13GridEvenShareISN_EET2_T4_E12temp_storage+64];
	add.f64 	%fd327, %fd325, %fd326;
	ld.shared.f64 	%fd328, [_ZZN3cub18CUB_300001_SM_10006detail6reduce18DeviceReduceKernelINS2_10policy_hubIdjN4cuda3std3__44plusIdEEE10Policy1000EN6thrust24THRUST_300001_SM_1000_NS6detail15normal_iteratorINSD_10device_ptrIdEEEEjS9_dNS7_10__identityEEEvT0_PT3_T1_NS0_13GridEvenShareISN_EET2_T4_E12temp_storage+72];
	add.f64 	%fd329, %fd327, %fd328;
	ld.shared.f64 	%fd330, [_ZZN3cub18CUB_300001_SM_10006detail6reduce18DeviceReduceKernelINS2_10policy_hubIdjN4cuda3std3__44plusIdEEE10Policy1000EN6thrust24THRUST_300001_SM_1000_NS6detail15normal_iteratorINSD_10device_ptrIdEEEEjS9_dNS7_10__identityEEEvT0_PT3_T1_NS0_13GridEvenShareISN_EET2_T4_E12temp_storage+80];
	add.f64 	%fd331, %fd329, %fd330;
	ld.shared.f64 	%fd332, [_ZZN3cub18CUB_300001_SM_10006detail6reduce18DeviceReduceKernelINS2_10policy_hubIdjN4cuda3std3__44plusIdEEE10Policy1000EN6thrust24THRUST_300001_SM_1000_NS6detail15normal_iteratorINSD_10device_ptrIdEEEEjS9_dNS7_10__identityEEEvT0_PT3_T1_NS0_13GridEvenShareISN_EET2_T4_E12temp_storage+88];
	add.f64 	%fd333, %fd331, %fd332;
	ld.shared.f64 	%fd334, [_ZZN3cub18CUB_300001_SM_10006detail6reduce18DeviceReduceKernelINS2_10policy_hubIdjN4cuda3std3__44plusIdEEE10Policy1000EN6thrust24THRUST_300001_SM_1000_NS6detail15normal_iteratorINSD_10device_ptrIdEEEEjS9_dNS7_10__identityEEEvT0_PT3_T1_NS0_13GridEvenShareISN_EET2_T4_E12temp_storage+96];
	add.f64 	%fd335, %fd333, %fd334;
	ld.shared.f64 	%fd336, [_ZZN3cub18CUB_300001_SM_10006detail6reduce18DeviceReduceKernelINS2_10policy_hubIdjN4cuda3std3__44plusIdEEE10Policy1000EN6thrust24THRUST_300001_SM_1000_NS6detail15normal_iteratorINSD_10device_ptrIdEEEEjS9_dNS7_10__identityEEEvT0_PT3_T1_NS0_13GridEvenShareISN_EET2_T4_E12temp_storage+104];
	add.f64 	%fd337, %fd335, %fd336;
	ld.shared.f64 	%fd338, [_ZZN3cub18CUB_300001_SM_10006detail6reduce18DeviceReduceKernelINS2_10policy_hubIdjN4cuda3std3__44plusIdEEE10Policy1000EN6thrust24THRUST_300001_SM_1000_NS6detail15normal_iteratorINSD_10device_ptrIdEEEEjS9_dNS7_10__identityEEEvT0_PT3_T1_NS0_13GridEvenShareISN_EET2_T4_E12temp_storage+112];
	add.f64 	%fd339, %fd337, %fd338;
	ld.shared.f64 	%fd340, [_ZZN3cub18CUB_300001_SM_10006detail6reduce18DeviceReduceKernelINS2_10policy_hubIdjN4cuda3std3__44plusIdEEE10Policy1000EN6thrust24THRUST_300001_SM_1000_NS6detail15normal_iteratorINSD_10device_ptrIdEEEEjS9_dNS7_10__identityEEEvT0_PT3_T1_NS0_13GridEvenShareISN_EET2_T4_E12temp_storage+120];
	add.f64 	%fd341, %fd339, %fd340;
	ld.shared.f64 	%fd342, [_ZZN3cub18CUB_300001_SM_10006detail6reduce18DeviceReduceKernelINS2_10policy_hubIdjN4cuda3std3__44plusIdEEE10Policy1000EN6thrust24THRUST_300001_SM_1000_NS6detail15normal_iteratorINSD_10device_ptrIdEEEEjS9_dNS7_10__identityEEEvT0_PT3_T1_NS0_13GridEvenShareISN_EET2_T4_E12temp_storage+128];
	add.f64 	%fd343, %fd341, %fd342;
	ld.shared.f64 	%fd344, [_ZZN3cub18CUB_300001_SM_10006detail6reduce18DeviceReduceKernelINS2_10policy_hubIdjN4cuda3std3__44plusIdEEE10Policy1000EN6thrust24THRUST_300001_SM_1000_NS6detail15normal_iteratorINSD_10device_ptrIdEEEEjS9_dNS7_10__identityEEEvT0_PT3_T1_NS0_13GridEvenShareISN_EET2_T4_E12temp_storage+136];
	add.f64 	%fd345, %fd343, %fd344;
	ld.shared.f64 	%fd346, [_ZZN3cub18CUB_300001_SM_10006detail6reduce18DeviceReduceKernelINS2_10policy_hubIdjN4cuda3std3__44plusIdEEE10Policy1000EN6thrust24THRUST_300001_SM_1000_NS6detail15normal_iteratorINSD_10device_ptrIdEEEEjS9_dNS7_10__identityEEEvT0_PT3_T1_NS0_13GridEvenShareISN_EET2_T4_E12temp_storage+144];
	add.f64 	%fd347, %fd345, %fd346;
	ld.shared.f64 	%fd348, [_ZZN3cub18CUB_300001_SM_10006detail6reduce18DeviceReduceKernelINS2_10policy_hubIdjN4cuda3std3__44plusIdEEE10Policy1000EN6thrust24THRUST_300001_SM_1000_NS6detail15normal_iteratorINSD_10device_ptrIdEEEEjS9_dNS7_10__identityEEEvT0_PT3_T1_NS0_13GridEvenShareISN_EET2_T4_E12temp_storage+152];
	add.f64 	%fd349, %fd347, %fd348;
	ld.shared.f64 	%fd350, [_ZZN3cub18CUB_300001_SM_10006detail6reduce18DeviceReduceKernelINS2_10policy_hubIdjN4cuda3std3__44plusIdEEE10Policy1000EN6thrust24THRUST_300001_SM_1000_NS6detail15normal_iteratorINSD_10device_ptrIdEEEEjS9_dNS7_10__identityEEEvT0_PT3_T1_NS0_13GridEvenShareISN_EET2_T4_E12temp_storage+160];
	add.f64 	%fd351, %fd349, %fd350;
	ld.shared.f64 	%fd352, [_ZZN3cub18CUB_300001_SM_10006detail6reduce18DeviceReduceKernelINS2_10policy_hubIdjN4cuda3std3__44plusIdEEE10Policy1000EN6thrust24THRUST_300001_SM_1000_NS6detail15normal_iteratorINSD_10device_ptrIdEEEEjS9_dNS7_10__identityEEEvT0_PT3_T1_NS0_13GridEvenShareISN_EET2_T4_E12temp_storage+168];
	add.f64 	%fd353, %fd351, %fd352;
	ld.shared.f64 	%fd354, [_ZZN3cub18CUB_300001_SM_10006detail6reduce18DeviceReduceKernelINS2_10policy_hubIdjN4cuda3std3__44plusIdEEE10Policy1000EN6thrust24THRUST_300001_SM_1000_NS6detail15normal_iteratorINSD_10device_ptrIdEEEEjS9_dNS7_10__identityEEEvT0_PT3_T1_NS0_13GridEvenShareISN_EET2_T4_E12temp_storage+176];
	add.f64 	%fd375, %fd353, %fd354;
	bra.uni 	$L__BB4_48;
$L__BB4_22:
	// begin inline asm
	mov.u32 %r215, %laneid;
	// end inline asm
	and.b32  	%r266, %r7, 992;
	add.s32 	%r267, %r266, 32;
	setp.gt.u32 	%p34, %r267, %r6;
	not.b32 	%r268, %r266;
	add.s32 	%r269, %r6, %r268;
	selp.b32 	%r264, %r269, 31, %p34;
	mov.b64 	%rd136, %fd364;
	mov.b64 	{%r217, %r222}, %rd136;
	mov.b32 	%r223, 1;
	mov.b32 	%r265, -1;
	// begin inline asm
	shfl.sync.down.b32 %r216, %r217, %r223, %r264, %r265;
	// end inline asm
	// begin inline asm
	shfl.sync.down.b32 %r221, %r222, %r223, %r264, %r265;
	// end inline asm
	mov.b64 	%rd137, {%r216, %r221};
	mov.b64 	%fd235, %rd137;
	setp.lt.s32 	%p35, %r215, %r264;
	add.f64 	%fd236, %fd364, %fd235;
	selp.f64 	%fd237, %fd236, %fd364, %p35;
	mov.b64 	%rd138, %fd237;
	mov.b64 	{%r227, %r232}, %rd138;
	mov.b32 	%r233, 2;
	// begin inline asm
	shfl.sync.down.b32 %r226, %r227, %r233, %r264, %r265;
	// end inline asm
	// begin inline asm
	shfl.sync.down.b32 %r231, %r232, %r233, %r264, %r265;
	// end inline asm
	mov.b64 	%rd139, {%r226, %r231};
	mov.b64 	%fd238, %rd139;
	add.s32 	%r270, %r215, 2;
	setp.gt.s32 	%p36, %r270, %r264;
	add.f64 	%fd239, %fd237, %fd238;
	selp.f64 	%fd240, %fd237, %fd239, %p36;
	mov.b64 	%rd140, %fd240;
	mov.b64 	{%r237, %r242}, %rd140;
	mov.b32 	%r243, 4;
	// begin inline asm
	shfl.sync.down.b32 %r236, %r237, %r243, %r264, %r265;
	// end inline asm
	// begin inline asm
	shfl.sync.down.b32 %r241, %r242, %r243, %r264, %r265;
	// end inline asm
	mov.b64 	%rd141, {%r236, %r241};
	mov.b64 	%fd241, %rd141;
	add.s32 	%r271, %r215, 4;
	setp.gt.s32 	%p37, %r271, %r264;
	add.f64 	%fd242, %fd240, %fd241;
	selp.f64 	%fd243, %fd240, %fd242, %p37;
	mov.b64 	%rd142, %fd243;
	mov.b64 	{%r247, %r252}, %rd142;
	mov.b32 	%r253, 8;
	// begin inline asm
	shfl.sync.down.b32 %r246, %r247, %r253, %r264, %r265;
	// end inline asm
	// begin inline asm
	shfl.sync.down.b32 %r251, %r252, %r253, %r264, %r265;
	// end inline asm
	mov.b64 	%rd143, {%r246, %r251};
	mov.b64 	%fd244, %rd143;
	add.s32 	%r272, %r215, 8;
	setp.gt.s32 	%p38, %r272, %r264;
	add.f64 	%fd245, %fd243, %fd244;
	selp.f64 	%fd246, %fd243, %fd245, %p38;
	mov.b64 	%rd144, %fd246;
	mov.b64 	{%r257, %r262}, %rd144;
	mov.b32 	%r263, 16;
	// begin inline asm
	shfl.sync.down.b32 %r256, %r257, %r263, %r264, %r265;
	// end inline asm
	// begin inline asm
	shfl.sync.down.b32 %r261, %r262, %r263, %r264, %r265;
	// end inline asm
	mov.b64 	%rd145, {%r256, %r261};
	mov.b64 	%fd247, %rd145;
	add.s32 	%r273, %r215, 16;
	setp.gt.s32 	%p39, %r273, %r264;
	add.f64 	%fd248, %fd246, %fd247;
	selp.f64 	%fd375, %fd246, %fd248, %p39;
	setp.ne.s32 	%p40, %r215, 0;
	@%p40 bra 	$L__BB4_24;
	shr.u32 	%r274, %r7, 2;
	and.b32  	%r275, %r274, 248;
	mov.u32 	%r276, _ZZN3cub18CUB_300001_SM_10006detail6reduce18DeviceReduceKernelINS2_10policy_hubIdjN4cuda3std3__44plusIdEEE10Policy1000EN6thrust24THRUST_300001_SM_1000_NS6detail15normal_iteratorINSD_10device_ptrIdEEEEjS9_dNS7_10__identityEEEvT0_PT3_T1_NS0_13GridEvenShareISN_EET2_T4_E12temp_storage;
	add.s32 	%r277, %r276, %r275;
	st.shared.f64 	[%r277+24], %fd375;
$L__BB4_24:
	bar.sync 	0;
	setp.ne.s32 	%p41, %r7, 0;
	@%p41 bra 	$L__BB4_48;
	setp.gt.u32 	%p42, %r6, 32;
	ld.shared.f64 	%fd249, [_ZZN3cub18CUB_300001_SM_10006detail6reduce18DeviceReduceKernelINS2_10policy_hubIdjN4cuda3std3__44plusIdEEE10Policy1000EN6thrust24THRUST_300001_SM_1000_NS6detail15normal_iteratorINSD_10device_ptrIdEEEEjS9_dNS7_10__identityEEEvT0_PT3_T1_NS0_13GridEvenShareISN_EET2_T4_E12temp_storage+32];
	add.f64 	%fd250, %fd375, %fd249;
	selp.f64 	%fd251, %fd250, %fd375, %p42;
	setp.gt.u32 	%p43, %r6, 64;
	ld.shared.f64 	%fd252, [_ZZN3cub18CUB_300001_SM_10006detail6reduce18DeviceReduceKernelINS2_10policy_hubIdjN4cuda3std3__44plusIdEEE10Policy1000EN6thrust24THRUST_300001_SM_1000_NS6detail15normal_iteratorINSD_10device_ptrIdEEEEjS9_dNS7_10__identityEEEvT0_PT3_T1_NS0_13GridEvenShareISN_EET2_T4_E12temp_storage+40];
	add.f64 	%fd253, %fd252, %fd251;
	selp.f64 	%fd254, %fd253, %fd251, %p43;
	setp.gt.u32 	%p44, %r6, 96;
	ld.shared.f64 	%fd255, [_ZZN3cub18CUB_300001_SM_10006detail6reduce18DeviceReduceKernelINS2_10policy_hubIdjN4cuda3std3__44plusIdEEE10Policy1000EN6thrust24THRUST_300001_SM_1000_NS6detail15normal_iteratorINSD_10device_ptrIdEEEEjS9_dNS7_10__identityEEEvT0_PT3_T1_NS0_13GridEvenShareISN_EET2_T4_E12temp_storage+48];
	add.f64 	%fd256, %fd255, %fd254;
	selp.f64 	%fd257, %fd256, %fd254, %p44;
	setp.gt.u32 	%p45, %r6, 128;
	ld.shared.f64 	%fd258, [_ZZN3cub18CUB_300001_SM_10006detail6reduce18DeviceReduceKernelINS2_10policy_hubIdjN4cuda3std3__44plusIdEEE10Policy1000EN6thrust24THRUST_300001_SM_1000_NS6detail15normal_iteratorINSD_10device_ptrIdEEEEjS9_dNS7_10__identityEEEvT0_PT3_T1_NS0_13GridEvenShareISN_EET2_T4_E12temp_storage+56];
	add.f64 	%fd259, %fd258, %fd257;
	selp.f64 	%fd260, %fd259, %fd257, %p45;
	setp.gt.u32 	%p46, %r6, 160;
	ld.shared.f64 	%fd261, [_ZZN3cub18CUB_300001_SM_10006detail6reduce18DeviceReduceKernelINS2_10policy_hubIdjN4cuda3std3__44plusIdEEE10Policy1000EN6thrust24THRUST_300001_SM_1000_NS6detail15normal_iteratorINSD_10device_ptrIdEEEEjS9_dNS7_10__identityEEEvT0_PT3_T1_NS0_13GridEvenShareISN_EET2_T4_E12temp_storage+64];
	add.f64 	%fd262, %fd261, %fd260;
	selp.f64 	%fd263, %fd262, %fd260, %p46;
	setp.gt.u32 	%p47, %r6, 192;
	ld.shared.f64 	%fd264, [_ZZN3cub18CUB_300001_SM_10006detail6reduce18DeviceReduceKernelINS2_10policy_hubIdjN4cuda3std3__44plusIdEEE10Policy1000EN6thrust24THRUST_300001_SM_1000_NS6detail15normal_iteratorINSD_10device_ptrIdEEEEjS9_dNS7_10__identityEEEvT0_PT3_T1_NS0_13GridEvenShareISN_EET2_T4_E12temp_storage+72];
	add.f64 	%fd265, %fd264, %fd263;
	selp.f64 	%fd266, %fd265, %fd263, %p47;
	setp.gt.u32 	%p48, %r6, 224;
	ld.shared.f64 	%fd267, [_ZZN3cub18CUB_300001_SM_10006detail6reduce18DeviceReduceKernelINS2_10policy_hubIdjN4cuda3std3__44plusIdEEE10Policy1000EN6thrust24THRUST_300001_SM_1000_NS6detail15normal_iteratorINSD_10device_ptrIdEEEEjS9_dNS7_10__identityEEEvT0_PT3_T1_NS0_13GridEvenShareISN_EET2_T4_E12temp_storage+80];
	add.f64 	%fd268, %fd267, %fd266;
	selp.f64 	%fd269, %fd268, %fd266, %p48;
	setp.gt.u32 	%p49, %r6, 256;
	ld.shared.f64 	%fd270, [_ZZN3cub18CUB_300001_SM_10006detail6reduce18DeviceReduceKernelINS2_10policy_hubIdjN4cuda3std3__44plusIdEEE10Policy1000EN6thrust24THRUST_300001_SM_1000_NS6detail15normal_iteratorINSD_10device_ptrIdEEEEjS9_dNS7_10__identityEEEvT0_PT3_T1_NS0_13GridEvenShareISN_EET2_T4_E12temp_storage+88];
	add.f64 	%fd271, %fd270, %fd269;
	selp.f64 	%fd272, %fd271, %fd269, %p49;
	setp.gt.u32 	%p50, %r6, 288;
	ld.shared.f64 	%fd273, [_ZZN3cub18CUB_300001_SM_10006detail6reduce18DeviceReduceKernelINS2_10policy_hubIdjN4cuda3std3__44plusIdEEE10Policy1000EN6thrust24THRUST_300001_SM_1000_NS6detail15normal_iteratorINSD_10device_ptrIdEEEEjS9_dNS7_10__identityEEEvT0_PT3_T1_NS0_13GridEvenShareISN_EET2_T4_E12temp_storage+96];
	add.f64 	%fd274, %fd273, %fd272;
	selp.f64 	%fd275, %fd274, %fd272, %p50;
	setp.gt.u32 	%p51, %r6, 320;
	ld.shared.f64 	%fd276, [_ZZN3cub18CUB_300001_SM_10006detail6reduce18DeviceReduceKernelINS2_10policy_hubIdjN4cuda3std3__44plusIdEEE10Policy1000EN6thrust24THRUST_300001_SM_1000_NS6detail15normal_iteratorINSD_10device_ptrIdEEEEjS9_dNS7_10__identityEEEvT0_PT3_T1_NS0_13GridEvenShareISN_EET2_T4_E12temp_storage+104];
	add.f64 	%fd277, %fd276, %fd275;
	selp.f64 	%fd278, %fd277, %fd275, %p51;
	setp.gt.u32 	%p52, %r6, 352;
	ld.shared.f64 	%fd279, [_ZZN3cub18CUB_300001_SM_10006detail6reduce18DeviceReduceKernelINS2_10policy_hubIdjN4cuda3std3__44plusIdEEE10Policy1000EN6thrust24THRUST_300001_SM_1000_NS6detail15normal_iteratorINSD_10device_ptrIdEEEEjS9_dNS7_10__identityEEEvT0_PT3_T1_NS0_13GridEvenShareISN_EET2_T4_E12temp_storage+112];
	add.f64 	%fd280, %fd279, %fd278;
	selp.f64 	%fd281, %fd280, %fd278, %p52;
	setp.gt.u32 	%p53, %r6, 384;
	ld.shared.f64 	%fd282, [_ZZN3cub18CUB_300001_SM_10006detail6reduce18DeviceReduceKernelINS2_10policy_hubIdjN4cuda3std3__44plusIdEEE10Policy1000EN6thrust24THRUST_300001_SM_1000_NS6detail15normal_iteratorINSD_10device_ptrIdEEEEjS9_dNS7_10__identityEEEvT0_PT3_T1_NS0_13GridEvenShareISN_EET2_T4_E12temp_storage+120];
	add.f64 	%fd283, %fd282, %fd281;
	selp.f64 	%fd284, %fd283, %fd281, %p53;
	setp.gt.u32 	%p54, %r6, 416;
	ld.shared.f64 	%fd285, [_ZZN3cub18CUB_300001_SM_10006detail6reduce18DeviceReduceKernelINS2_10policy_hubIdjN4cuda3std3__44plusIdEEE10Policy1000EN6thrust24THRUST_300001_SM_1000_NS6detail15normal_iteratorINSD_10device_ptrIdEEEEjS9_dNS7_10__identityEEEvT0_PT3_T1_NS0_13GridEvenShareISN_EET2_T4_E12temp_storage+128];
	add.f64 	%fd286, %fd285, %fd284;
	selp.f64 	%fd287, %fd286, %fd284, %p54;
	setp.gt.u32 	%p55, %r6, 448;
	ld.shared.f64 	%fd288, [_ZZN3cub18CUB_300001_SM_10006detail6reduce18DeviceReduceKernelINS2_10policy_hubIdjN4cuda3std3__44plusIdEEE10Policy1000EN6thrust24THRUST_300001_SM_1000_NS6detail15normal_iteratorINSD_10device_ptrIdEEEEjS9_dNS7_10__identityEEEvT0_PT3_T1_NS0_13GridEvenShareISN_EET2_T4_E12temp_storage+136];
	add.f64 	%fd289, %fd288, %fd287;
	selp.f64 	%fd290, %fd289, %fd287, %p55;
	setp.gt.u32 	%p56, %r6, 480;
	ld.shared.f64 	%fd291, [_ZZN3cub18CUB_300001_SM_10006detail6reduce18DeviceReduceKernelINS2_10policy_hubIdjN4cuda3std3__44plusIdEEE10Policy1000EN6thrust24THRUST_300001_SM_1000_NS6detail15normal_iteratorINSD_10device_ptrIdEEEEjS9_dNS7_10__identityEEEvT0_PT3_T1_NS0_13GridEvenShareISN_EET2_T4_E12temp_storage+144];
	add.f64 	%fd292, %fd291, %fd290;
	selp.f64 	%fd293, %fd292, %fd290, %p56;
	setp.gt.u32 	%p57, %r6, 512;
	ld.shared.f64 	%fd294, [_ZZN3cub18CUB_300001_SM_10006detail6reduce18DeviceReduceKernelINS2_10policy_hubIdjN4cuda3std3__44plusIdEEE10Policy1000EN6thrust24THRUST_300001_SM_1000_NS6detail15normal_iteratorINSD_10device_ptrIdEEEEjS9_dNS7_10__identityEEEvT0_PT3_T1_NS0_13GridEvenShareISN_EET2_T4_E12temp_storage+152];
	add.f64 	%fd295, %fd294, %fd293;
	selp.f64 	%fd296, %fd295, %fd293, %p57;
	setp.gt.u32 	%p58, %r6, 544;
	ld.shared.f64 	%fd297, [_ZZN3cub18CUB_300001_SM_10006detail6reduce18DeviceReduceKernelINS2_10policy_hubIdjN4cuda3std3__44plusIdEEE10Policy1000EN6thrust24THRUST_300001_SM_1000_NS6detail15normal_iteratorINSD_10device_ptrIdEEEEjS9_dNS7_10__identityEEEvT0_PT3_T1_NS0_13GridEvenShareISN_EET2_T4_E12temp_storage+160];
	add.f64 	%fd298, %fd297, %fd296;
	selp.f64 	%fd299, %fd298, %fd296, %p58;
	setp.gt.u32 	%p59, %r6, 576;
	ld.shared.f64 	%fd300, [_ZZN3cub18CUB_300001_SM_10006detail6reduce18DeviceReduceKernelINS2_10policy_hubIdjN4cuda3std3__44plusIdEEE10Policy1000EN6thrust24THRUST_300001_SM_1000_NS6detail15normal_iteratorINSD_10device_ptrIdEEEEjS9_dNS7_10__identityEEEvT0_PT3_T1_NS0_13GridEvenShareISN_EET2_T4_E12temp_storage+168];
	add.f64 	%fd301, %fd300, %fd299;
	selp.f64 	%fd302, %fd301, %fd299, %p59;
	setp.gt.u32 	%p60, %r6, 608;
	ld.shared.f64 	%fd303, [_ZZN3cub18CUB_300001_SM_10006detail6reduce18DeviceReduceKernelINS2_10policy_hubIdjN4cuda3std3__44plusIdEEE10Policy1000EN6thrust24THRUST_300001_SM_1000_NS6detail15normal_iteratorINSD_10device_ptrIdEEEEjS9_dNS7_10__identityEEEvT0_PT3_T1_NS0_13GridEvenShareISN_EET2_T4_E12temp_storage+176];
	add.f64 	%fd304, %fd303, %fd302;
	selp.f64 	%fd375, %fd304, %fd302, %p60;
	bra.uni 	$L__BB4_48;
$L__BB4_26:
	mov.u32 	%r35, %tid.x;
	add.s32 	%r72, %r347, %r35;
	mul.wide.u32 	%rd4, %r72, 8;
	add.s64 	%rd5, %rd1, %rd4;
	ld.global.f64 	%fd41, [%rd5];
	ld.global.f64 	%fd42, [%rd5+5120];
	ld.global.f64 	%fd43, [%rd5+10240];
	ld.global.f64 	%fd44, [%rd5+15360];
	ld.global.f64 	%fd45, [%rd5+20480];
	ld.global.f64 	%fd46, [%rd5+25600];
	ld.global.f64 	%fd47, [%rd5+30720];
	ld.global.f64 	%fd48, [%rd5+35840];
	add.f64 	%fd49, %fd41, %fd42;
	add.f64 	%fd50, %fd49, %fd43;
	add.f64 	%fd51, %fd50, %fd44;
	add.f64 	%fd52, %fd51, %fd45;
	add.f64 	%fd53, %fd52, %fd46;
	add.f64 	%fd54, %fd53, %fd47;
	add.f64 	%fd374, %fd54, %fd48;
	setp.lt.u32 	%p2, %r6, %r4;
	@%p2 bra 	$L__BB4_44;
	add.s32 	%r36, %r4, %r347;
	not.b32 	%r74, %r35;
	add.s32 	%r75, %r74, %r1;
	sub.s32 	%r76, %r75, %r4;
	sub.s32 	%r344, %r76, %r347;
	add.s32 	%r77, %r36, %r35;
	add.s32 	%r343, %r77, 5120;
	mov.b32 	%r346, 0;
	mov.u32 	%r345, %r36;
$L__BB4_28:
	mad.lo.s32 	%r347, %r2, 5120, %r347;
	add.s32 	%r78, %r1, -5120;
	setp.gt.u32 	%p3, %r347, %r78;
	@%p3 bra 	$L__BB4_30;
	add.s32 	%r79, %r35, %r347;
	mul.wide.u32 	%rd6, %r79, 8;
	add.s64 	%rd7, %rd1, %rd6;
	ld.global.f64 	%fd55, [%rd7];
	ld.global.f64 	%fd56, [%rd7+5120];
	ld.global.f64 	%fd57, [%rd7+10240];
	ld.global.f64 	%fd58, [%rd7+15360];
	ld.global.f64 	%fd59, [%rd7+20480];
	ld.global.f64 	%fd60, [%rd7+25600];
	ld.global.f64 	%fd61, [%rd7+30720];
	ld.global.f64 	%fd62, [%rd7+35840];
	add.f64 	%fd63, %fd374, %fd55;
	add.f64 	%fd64, %fd63, %fd56;
	add.f64 	%fd65, %fd64, %fd57;
	add.f64 	%fd66, %fd65, %fd58;
	add.f64 	%fd67, %fd66, %fd59;
	add.f64 	%fd68, %fd67, %fd60;
	add.f64 	%fd69, %fd68, %fd61;
	add.f64 	%fd374, %fd69, %fd62;
	sub.s32 	%r80, %r1, %r347;
	mul.lo.s32 	%r81, %r2, 5120;
	setp.lt.u32 	%p4, %r80, %r81;
	add.s32 	%r346, %r346, 1;
	add.s32 	%r345, %r345, %r81;
	sub.s32 	%r344, %r344, %r81;
	add.s32 	%r343, %r343, %r81;
	@%p4 bra 	$L__BB4_44;
	bra.uni 	$L__BB4_28;
$L__BB4_30:
	setp.le.u32 	%p5, %r1, %r347;
	sub.s32 	%r82, %r1, %r347;
	setp.ge.s32 	%p6, %r35, %r82;
	or.pred  	%p7, %p5, %p6;
	@%p7 bra 	$L__BB4_44;
	not.b32 	%r84, %r35;
	add.s32 	%r85, %r1, %r84;
	sub.s32 	%r86, %r85, %r36;
	mul.lo.s32 	%r87, %r2, %r346;
	mad.lo.s32 	%r88, %r87, -5120, %r86;
	mul.hi.u32 	%r89, %r88, -858993459;
	shr.u32 	%r90, %r89, 9;
	add.s32 	%r49, %r90, 1;
	and.b32  	%r50, %r49, 15;
	setp.lt.u32 	%p8, %r88, 9600;
	mov.u32 	%r352, %r35;
	@%p8 bra 	$L__BB4_35;
	or.b32  	%r350, %r35, 5120;
	mul.hi.u32 	%r91, %r344, -858993459;
	shr.u32 	%r92, %r91, 9;
	add.s32 	%r93, %r92, 1;
	and.b32  	%r94, %r93, 16777200;
	neg.s32 	%r348, %r94;
$L__BB4_33:
	.pragma "nounroll";
	add.s32 	%r95, %r343, -5120;
	mul.wide.u32 	%rd8, %r95, 8;
	add.s64 	%rd9, %rd1, %rd8;
	ld.global.f64 	%fd71, [%rd9];
	add.f64 	%fd72, %fd374, %fd71;
	add.s32 	%r96, %r343, -4480;
	mul.wide.u32 	%rd10, %r96, 8;
	add.s64 	%rd11, %rd1, %rd10;
	ld.global.f64 	%fd73, [%rd11];
	add.f64 	%fd74, %fd72, %fd73;
	add.s32 	%r97, %r343, -3840;
	mul.wide.u32 	%rd12, %r97, 8;
	add.s64 	%rd13, %rd1, %rd12;
	ld.global.f64 	%fd75, [%rd13];
	add.f64 	%fd76, %fd74, %fd75;
	add.s32 	%r98, %r343, -3200;
	mul.wide.u32 	%rd14, %r98, 8;
	add.s64 	%rd15, %rd1, %rd14;
	ld.global.f64 	%fd77, [%rd15];
	add.f64 	%fd78, %fd76, %fd77;
	add.s32 	%r99, %r343, -2560;
	mul.wide.u32 	%rd16, %r99, 8;
	add.s64 	%rd17, %rd1, %rd16;
	ld.global.f64 	%fd79, [%rd17];
	add.f64 	%fd80, %fd78, %fd79;
	add.s32 	%r100, %r343, -1920;
	mul.wide.u32 	%rd18, %r100, 8;
	add.s64 	%rd19, %rd1, %rd18;
	ld.global.f64 	%fd81, [%rd19];
	add.f64 	%fd82, %fd80, %fd81;
	add.s32 	%r101, %r343, -1280;
	mul.wide.u32 	%rd20, %r101, 8;
	add.s64 	%rd21, %rd1, %rd20;
	ld.global.f64 	%fd83, [%rd21];
	add.f64 	%fd84, %fd82, %fd83;
	add.s32 	%r102, %r343, 4480;
	add.s32 	%r103, %r343, -640;
	mul.wide.u32 	%rd22, %r103, 8;
	add.s64 	%rd23, %rd1, %rd22;
	ld.global.f64 	%fd85, [%rd23];
	add.f64 	%fd86, %fd84, %fd85;
	mul.wide.u32 	%rd24, %r343, 8;
	add.s64 	%rd25, %rd1, %rd24;
	ld.global.f64 	%fd87, [%rd25];
	add.f64 	%fd88, %fd86, %fd87;
	add.s32 	%r104, %r343, 640;
	mul.wide.u32 	%rd26, %r104, 8;
	add.s64 	%rd27, %rd1, %rd26;
	ld.global.f64 	%fd89, [%rd27];
	add.f64 	%fd90, %fd88, %fd89;
	add.s32 	%r105, %r343, 1280;
	mul.wide.u32 	%rd28, %r105, 8;
	add.s64 	%rd29, %rd1, %rd28;
	ld.global.f64 	%fd91, [%rd29];
	add.f64 	%fd92, %fd90, %fd91;
	add.s32 	%r106, %r343, 1920;
	mul.wide.u32 	%rd30, %r106, 8;
	add.s64 	%rd31, %rd1, %rd30;
	ld.global.f64 	%fd93, [%rd31];
	add.f64 	%fd94, %fd92, %fd93;
	add.s32 	%r107, %r343, 2560;
	mul.wide.u32 	%rd32, %r107, 8;
	add.s64 	%rd33, %rd1, %rd32;
	ld.global.f64 	%fd95, [%rd33];
	add.f64 	%fd96, %fd94, %fd95;
	add.s32 	%r108, %r343, 3200;
	mul.wide.u32 	%rd34, %r108, 8;
	add.s64 	%rd35, %rd1, %rd34;
	ld.global.f64 	%fd97, [%rd35];
	add.f64 	%fd98, %fd96, %fd97;
	add.s32 	%r109, %r343, 3840;
	mul.wide.u32 	%rd36, %r109, 8;
	add.s64 	%rd37, %rd1, %rd36;
	ld.global.f64 	%fd99, [%rd37];
	add.f64 	%fd100, %fd98, %fd99;
	mul.wide.u32 	%rd38, %r102, 8;
	add.s64 	%rd39, %rd1, %rd38;
	ld.global.f64 	%fd101, [%rd39];
	add.f64 	%fd374, %fd100, %fd101;
	add.s32 	%r350, %r350, 10240;
	add.s32 	%r343, %r343, 10240;
	add.s32 	%r348, %r348, 16;
	setp.ne.s32 	%p9, %r348, 0;
	@%p9 bra 	$L__BB4_33;
	add.s32 	%r352, %r350, -5120;
$L__BB4_35:
	setp.eq.s32 	%p10, %r50, 0;
	@%p10 bra 	$L__BB4_44;
	and.b32  	%r61, %r49, 7;
	setp.lt.u32 	%p11, %r50, 8;
	@%p11 bra 	$L__BB4_38;
	add.s32 	%r110, %r352, %r347;
	mul.wide.u32 	%rd40, %r110, 8;
	add.s64 	%rd41, %rd1, %rd40;
	ld.global.f64 	%fd103, [%rd41];
	add.f64 	%fd104, %fd374, %fd103;
	add.s32 	%r111, %r110, 640;
	mul.wide.u32 	%rd42, %r111, 8;
	add.s64 	%rd43, %rd1, %rd42;
	ld.global.f64 	%fd105, [%rd43];
	add.f64 	%fd106, %fd104, %fd105;
	add.s32 	%r112, %r110, 1280;
	mul.wide.u32 	%rd44, %r112, 8;
	add.s64 	%rd45, %rd1, %rd44;
	ld.global.f64 	%fd107, [%rd45];
	add.f64 	%fd108, %fd106, %fd107;
	add.s32 	%r113, %r110, 1920;
	mul.wide.u32 	%rd46, %r113, 8;
	add.s64 	%rd47, %rd1, %rd46;
	ld.global.f64 	%fd109, [%rd47];
	add.f64 	%fd110, %fd108, %fd109;
	add.s32 	%r114, %r110, 2560;
	mul.wide.u32 	%rd48, %r114, 8;
	add.s64 	%rd49, %rd1, %rd48;
	ld.global.f64 	%fd111, [%rd49];
	add.f64 	%fd112, %fd110, %fd111;
	add.s32 	%r115, %r110, 3200;
	mul.wide.u32 	%rd50, %r115, 8;
	add.s64 	%rd51, %rd1, %rd50;
	ld.global.f64 	%fd113, [%rd51];
	add.f64 	%fd114, %fd112, %fd113;
	add.s32 	%r116, %r110, 3840;
	mul.wide.u32 	%rd52, %r116, 8;
	add.s64 	%rd53, %rd1, %rd52;
	ld.global.f64 	%fd115, [%rd53];
	add.f64 	%fd116, %fd114, %fd115;
	add.s32 	%r117, %r110, 4480;
	mul.wide.u32 	%rd54, %r117, 8;
	add.s64 	%rd55, %rd1, %rd54;
	ld.global.f64 	%fd117, [%rd55];
	add.f64 	%fd374, %fd116, %fd117;
	add.s32 	%r352, %r352, 5120;
$L__BB4_38:
	setp.eq.s32 	%p12, %r61, 0;
	@%p12 bra 	$L__BB4_44;
	setp.lt.u32 	%p13, %r61, 4;
	@%p13 bra 	$L__BB4_41;
	add.s32 	%r118, %r352, %r347;
	mul.wide.u32 	%rd56, %r118, 8;
	add.s64 	%rd57, %rd1, %rd56;
	ld.global.f64 	%fd119, [%rd57];
	add.f64 	%fd120, %fd374, %fd119;
	add.s32 	%r119, %r118, 640;
	mul.wide.u32 	%rd58, %r119, 8;
	add.s64 	%rd59, %rd1, %rd58;
	ld.global.f64 	%fd121, [%rd59];
	add.f64 	%fd122, %fd120, %fd121;
	add.s32 	%r120, %r118, 1280;
	mul.wide.u32 	%rd60, %r120, 8;
	add.s64 	%rd61, %rd1, %rd60;
	ld.global.f64 	%fd123, [%rd61];
	add.f64 	%fd124, %fd122, %fd123;
	add.s32 	%r121, %r118, 1920;
	mul.wide.u32 	%rd62, %r121, 8;
	add.s64 	%rd63, %rd1, %rd62;
	ld.global.f64 	%fd125, [%rd63];
	add.f64 	%fd374, %fd124, %fd125;
	add.s32 	%r352, %r352, 2560;
$L__BB4_41:
	and.b32  	%r122, %r49, 3;
	setp.eq.s32 	%p14, %r122, 0;
	@%p14 bra 	$L__BB4_44;
	add.s32 	%r355, %r352, %r345;
	mul.hi.u32 	%r123, %r344, -858993459;
	cvt.u16.u32 	%rs1, %r123;
	shr.u16 	%rs2, %rs1, 9;
	add.s16 	%rs3, %rs2, 1;
	cvt.u32.u16 	%r124, %rs3;
	and.b32  	%r125, %r124, 3;
	neg.s32 	%r354, %r125;
$L__BB4_43:
	.pragma "nounroll";
	mul.wide.u32 	%rd64, %r355, 8;
	add.s64 	%rd65, %rd1, %rd64;
	ld.global.f64 	%fd126, [%rd65];
	add.f64 	%fd374, %fd374, %fd126;
	add.s32 	%r355, %r355, 640;
	add.s32 	%r354, %r354, 1;
	setp.ne.s32 	%p15, %r354, 0;
	@%p15 bra 	$L__BB4_43;
$L__BB4_44:
	// begin inline asm
	mov.u32 %r126, %laneid;
	// end inline asm
	mov.b64 	%rd66, %fd374;
	mov.b64 	{%r128, %r133}, %rd66;
	mov.b32 	%r134, 1;
	mov.b32 	%r175, 31;
	mov.b32 	%r176, -1;
	// begin inline asm
	shfl.sync.down.b32 %r127, %r128, %r134, %r175, %r176;
	// end inline asm
	// begin inline asm
	shfl.sync.down.b32 %r132, %r133, %r134, %r175, %r176;
	// end inline asm
	mov.b64 	%rd67, {%r127, %r132};
	mov.b64 	%fd127, %rd67;
	setp.gt.s32 	%p16, %r126, 30;
	add.f64 	%fd128, %fd374, %fd127;
	selp.f64 	%fd129, %fd374, %fd128, %p16;
	mov.b64 	%rd68, %fd129;
	mov.b64 	{%r138, %r143}, %rd68;
	mov.b32 	%r144, 2;
	// begin inline asm
	shfl.sync.down.b32 %r137, %r138, %r144, %r175, %r176;
	// end inline asm
	// begin inline asm
	shfl.sync.down.b32 %r142, %r143, %r144, %r175, %r176;
	// end inline asm
	mov.b64 	%rd69, {%r137, %r142};
	mov.b64 	%fd130, %rd69;
	setp.gt.s32 	%p17, %r126, 29;
	add.f64 	%fd131, %fd129, %fd130;
	selp.f64 	%fd132, %fd129, %fd131, %p17;
	mov.b64 	%rd70, %fd132;
	mov.b64 	{%r148, %r153}, %rd70;
	mov.b32 	%r154, 4;
	// begin inline asm
	shfl.sync.down.b32 %r147, %r148, %r154, %r175, %r176;
	// end inline asm
	// begin inline asm
	shfl.sync.down.b32 %r152, %r153, %r154, %r175, %r176;
	// end inline asm
	mov.b64 	%rd71, {%r147, %r152};
	mov.b64 	%fd133, %rd71;
	setp.gt.s32 	%p18, %r126, 27;
	add.f64 	%fd134, %fd132, %fd133;
	selp.f64 	%fd135, %fd132, %fd134, %p18;
	mov.b64 	%rd72, %fd135;
	mov.b64 	{%r158, %r163}, %rd72;
	mov.b32 	%r164, 8;
	// begin inline asm
	shfl.sync.down.b32 %r157, %r158, %r164, %r175, %r176;
	// end inline asm
	// begin inline asm
	shfl.sync.down.b32 %r162, %r163, %r164, %r175, %r176;
	// end inline asm
	mov.b64 	%rd73, {%r157, %r162};
	mov.b64 	%fd136, %rd73;
	setp.gt.s32 	%p19, %r126, 23;
	add.f64 	%fd137, %fd135, %fd136;
	selp.f64 	%fd138, %fd135, %fd137, %p19;
	mov.b64 	%rd74, %fd138;
	mov.b64 	{%r168, %r173}, %rd74;
	mov.b32 	%r174, 16;
	// begin inline asm
	shfl.sync.down.b32 %r167, %r168, %r174, %r175, %r176;
	// end inline asm
	// begin inline asm
	shfl.sync.down.b32 %r172, %r173, %r174, %r175, %r176;
	// end inline asm
	mov.b64 	%rd75, {%r167, %r172};
	mov.b64 	%fd139, %rd75;
	setp.gt.s32 	%p20, %r126, 15;
	add.f64 	%fd37, %fd138, %fd139;
	selp.f64 	%fd375, %fd138, %fd37, %p20;
	setp.ne.s32 	%p21, %r126, 0;
	@%p21 bra 	$L__BB4_46;
	shr.u32 	%r177, %r35, 2;
	and.b32  	%r178, %r177, 248;
	mov.u32 	%r179, _ZZN3cub18CUB_300001_SM_10006detail6reduce18DeviceReduceKernelINS2_10policy_hubIdjN4cuda3std3__44plusIdEEE10Policy1000EN6thrust24THRUST_300001_SM_1000_NS6detail15normal_iteratorINSD_10device_ptrIdEEEEjS9_dNS7_10__identityEEEvT0_PT3_T1_NS0_13GridEvenShareISN_EET2_T4_E12temp_storage;
	add.s32 	%r180, %r179, %r178;
	st.shared.f64 	[%r180+24], %fd37;
$L__BB4_46:
	bar.sync 	0;
	setp.ne.s32 	%p22, %r35, 0;
	@%p22 bra 	$L__BB4_48;
	ld.shared.f64 	%fd140, [_ZZN3cub18CUB_300001_SM_10006detail6reduce18DeviceReduceKernelINS2_10policy_hubIdjN4cuda3std3__44plusIdEEE10Policy1000EN6thrust24THRUST_300001_SM_1000_NS6detail15normal_iteratorINSD_10device_ptrIdEEEEjS9_dNS7_10__identityEEEvT0_PT3_T1_NS0_13GridEvenShareISN_EET2_T4_E12temp_storage+32];
	add.f64 	%fd141, %fd375, %fd140;
	ld.shared.f64 	%fd142, [_ZZN3cub18CUB_300001_SM_10006detail6reduce18DeviceReduceKernelINS2_10policy_hubIdjN4cuda3std3__44plusIdEEE10Policy1000EN6thrust24THRUST_300001_SM_1000_NS6detail15normal_iteratorINSD_10device_ptrIdEEEEjS9_dNS7_10__identityEEEvT0_PT3_T1_NS0_13GridEvenShareISN_EET2_T4_E12temp_storage+40];
	add.f64 	%fd143, %fd141, %fd142;
	ld.shared.f64 	%fd144, [_ZZN3cub18CUB_300001_SM_10006detail6reduce18DeviceReduceKernelINS2_10policy_hubIdjN4cuda3std3__44plusIdEEE10Policy1000EN6thrust24THRUST_300001_SM_1000_NS6detail15normal_iteratorINSD_10device_ptrIdEEEEjS9_dNS7_10__identityEEEvT0_PT3_T1_NS0_13GridEvenShareISN_EET2_T4_E12temp_storage+48];
	add.f64 	%fd145, %fd143, %fd144;
	ld.shared.f64 	%fd146, [_ZZN3cub18CUB_300001_SM_10006detail6reduce18DeviceReduceKernelINS2_10policy_hubIdjN4cuda3std3__44plusIdEEE10Policy1000EN6thrust24THRUST_300001_SM_1000_NS6detail15normal_iteratorINSD_10device_ptrIdEEEEjS9_dNS7_10__identityEEEvT0_PT3_T1_NS0_13GridEvenShareISN_EET2_T4_E12temp_storage+56];
	add.f64 	%fd147, %fd145, %fd146;
	ld.shared.f64 	%fd148, [_ZZN3cub18CUB_300001_SM_10006detail6reduce18DeviceReduceKernelINS2_10policy_hubIdjN4cuda3std3__44plusIdEEE10Policy1000EN6thrust24THRUST_300001_SM_1000_NS6detail15normal_iteratorINSD_10device_ptrIdEEEEjS9_dNS7_10__identityEEEvT0_PT3_T1_NS0_13GridEvenShareISN_EET2_T4_E12temp_storage+64];
	add.f64 	%fd149, %fd147, %fd148;
	ld.shared.f64 	%fd150, [_ZZN3cub18CUB_300001_SM_10006detail6reduce18DeviceReduceKernelINS2_10policy_hubIdjN4cuda3std3__44plusIdEEE10Policy1000EN6thrust24THRUST_300001_SM_1000_NS6detail15normal_iteratorINSD_10device_ptrIdEEEEjS9_dNS7_10__identityEEEvT0_PT3_T1_NS0_13GridEvenShareISN_EET2_T4_E12temp_storage+72];
	add.f64 	%fd151, %fd149, %fd150;
	ld.shared.f64 	%fd152, [_ZZN3cub18CUB_300001_SM_10006detail6reduce18DeviceReduceKernelINS2_10policy_hubIdjN4cuda3std3__44plusIdEEE10Policy1000EN6thrust24THRUST_300001_SM_1000_NS6detail15normal_iteratorINSD_10device_ptrIdEEEEjS9_dNS7_10__identityEEEvT0_PT3_T1_NS0_13GridEvenShareISN_EET2_T4_E12temp_storage+80];
	add.f64 	%fd153, %fd151, %fd152;
	ld.shared.f64 	%fd154, [_ZZN3cub18CUB_300001_SM_10006detail6reduce18DeviceReduceKernelINS2_10policy_hubIdjN4cuda3std3__44plusIdEEE10Policy1000EN6thrust24THRUST_300001_SM_1000_NS6detail15normal_iteratorINSD_10device_ptrIdEEEEjS9_dNS7_10__identityEEEvT0_PT3_T1_NS0_13GridEvenShareISN_EET2_T4_E12temp_storage+88];
	add.f64 	%fd155, %fd153, %fd154;
	ld.shared.f64 	%fd156, [_ZZN3cub18CUB_300001_SM_10006detail6reduce18DeviceReduceKernelINS2_10policy_hubIdjN4cuda3std3__44plusIdEEE10Policy1000EN6thrust24THRUST_300001_SM_1000_NS6detail15normal_iteratorINSD_10device_ptrIdEEEEjS9_dNS7_10__identityEEEvT0_PT3_T1_NS0_13GridEvenShareISN_EET2_T4_E12temp_storage+96];
	add.f64 	%fd157, %fd155, %fd156;
	ld.shared.f64 	%fd158, [_ZZN3cub18CUB_300001_SM_10006detail6reduce18DeviceReduceKernelINS2_10policy_hubIdjN4cuda3std3__44plusIdEEE10Policy1000EN6thrust24THRUST_300001_SM_1000_NS6detail15normal_iteratorINSD_10device_ptrIdEEEEjS9_dNS7_10__identityEEEvT0_PT3_T1_NS0_13GridEvenShareISN_EET2_T4_E12temp_storage+104];
	add.f64 	%fd159, %fd157, %fd158;
	ld.shared.f64 	%fd160, [_ZZN3cub18CUB_300001_SM_10006detail6reduce18DeviceReduceKernelINS2_10policy_hubIdjN4cuda3std3__44plusIdEEE10Policy1000EN6thrust24THRUST_300001_SM_1000_NS6detail15normal_iteratorINSD_10device_ptrIdEEEEjS9_dNS7_10__identityEEEvT0_PT3_T1_NS0_13GridEvenShareISN_EET2_T4_E12temp_storage+112];
	add.f64 	%fd161, %fd159, %fd160;
	ld.shared.f64 	%fd162, [_ZZN3cub18CUB_300001_SM_10006detail6reduce18DeviceReduceKernelINS2_10policy_hubIdjN4cuda3std3__44plusIdEEE10Policy1000EN6thrust24THRUST_300001_SM_1000_NS6detail15normal_iteratorINSD_10device_ptrIdEEEEjS9_dNS7_10__identityEEEvT0_PT3_T1_NS0_13GridEvenShareISN_EET2_T4_E12temp_storage+120];
	add.f64 	%fd163, %fd161, %fd162;
	ld.shared.f64 	%fd164, [_ZZN3cub18CUB_300001_SM_10006detail6reduce18DeviceReduceKernelINS2_10policy_hubIdjN4cuda3std3__44plusIdEEE10Policy1000EN6thrust24THRUST_300001_SM_1000_NS6detail15normal_iteratorINSD_10device_ptrIdEEEEjS9_dNS7_10__identityEEEvT0_PT3_T1_NS0_13GridEvenShareISN_EET2_T4_E12temp_storage+128];
	add.f64 	%fd165, %fd163, %fd164;
	ld.shared.f64 	%fd166, [_ZZN3cub18CUB_300001_SM_10006detail6reduce18DeviceReduceKernelINS2_10policy_hubIdjN4cuda3std3__44plusIdEEE10Policy1000EN6thrust24THRUST_300001_SM_1000_NS6detail15normal_iteratorINSD_10device_ptrIdEEEEjS9_dNS7_10__identityEEEvT0_PT3_T1_NS0_13GridEvenShareISN_EET2_T4_E12temp_storage+136];
	add.f64 	%fd167, %fd165, %fd166;
	ld.shared.f64 	%fd168, [_ZZN3cub18CUB_300001_SM_10006detail6reduce18DeviceReduceKernelINS2_10policy_hubIdjN4cuda3std3__44plusIdEEE10Policy1000EN6thrust24THRUST_300001_SM_1000_NS6detail15normal_iteratorINSD_10device_ptrIdEEEEjS9_dNS7_10__identityEEEvT0_PT3_T1_NS0_13GridEvenShareISN_EET2_T4_E12temp_storage+144];
	add.f64 	%fd169, %fd167, %fd168;
	ld.shared.f64 	%fd170, [_ZZN3cub18CUB_300001_SM_10006detail6reduce18DeviceReduceKernelINS2_10policy_hubIdjN4cuda3std3__44plusIdEEE10Policy1000EN6thrust24THRUST_300001_SM_1000_NS6detail15normal_iteratorINSD_10device_ptrIdEEEEjS9_dNS7_10__identityEEEvT0_PT3_T1_NS0_13GridEvenShareISN_EET2_T4_E12temp_storage+152];
	add.f64 	%fd171, %fd169, %fd170;
	ld.shared.f64 	%fd172, [_ZZN3cub18CUB_300001_SM_10006detail6reduce18DeviceReduceKernelINS2_10policy_hubIdjN4cuda3std3__44plusIdEEE10Policy1000EN6thrust24THRUST_300001_SM_1000_NS6detail15normal_iteratorINSD_10device_ptrIdEEEEjS9_dNS7_10__identityEEEvT0_PT3_T1_NS0_13GridEvenShareISN_EET2_T4_E12temp_storage+160];
	add.f64 	%fd173, %fd171, %fd172;
	ld.shared.f64 	%fd174, [_ZZN3cub18CUB_300001_SM_10006detail6reduce18DeviceReduceKernelINS2_10policy_hubIdjN4cuda3std3__44plusIdEEE10Policy1000EN6thrust24THRUST_300001_SM_1000_NS6detail15normal_iteratorINSD_10device_ptrIdEEEEjS9_dNS7_10__identityEEEvT0_PT3_T1_NS0_13GridEvenShareISN_EET2_T4_E12temp_storage+168];
	add.f64 	%fd175, %fd173, %fd174;
	ld.shared.f64 	%fd176, [_ZZN3cub18CUB_300001_SM_10006detail6reduce18DeviceReduceKernelINS2_10policy_hubIdjN4cuda3std3__44plusIdEEE10Policy1000EN6thrust24THRUST_300001_SM_1000_NS6detail15normal_iteratorINSD_10device_ptrIdEEEEjS9_dNS7_10__identityEEEvT0_PT3_T1_NS0_13GridEvenShareISN_EET2_T4_E12temp_storage+176];
	add.f64 	%fd375, %fd175, %fd176;
$L__BB4_48:
	mov.u32 	%r333, %tid.x;
	setp.ne.s32 	%p68, %r333, 0;
	@%p68 bra 	$L__BB4_50;
	ld.param.u64 	%rd159, [_ZN3cub18CUB_300001_SM_10006detail6reduce18DeviceReduceKernelINS2_10policy_hubIdjN4cuda3std3__44plusIdEEE10Policy1000EN6thrust24THRUST_300001_SM_1000_NS6detail15normal_iteratorINSD_10device_ptrIdEEEEjS9_dNS7_10__identityEEEvT0_PT3_T1_NS0_13GridEvenShareISN_EET2_T4__param_1];
	cvta.to.global.u64 	%rd156, %rd159;
	mul.wide.u32 	%rd157, %r3, 8;
	add.s64 	%rd158, %rd156, %rd157;
	st.global.f64 	[%rd158], %fd375;
$L__BB4_50:
	ret;

}
	// .globl	_ZN3cub18CUB_300001_SM_10006detail6reduce28DeviceReduceSingleTileKernelINS2_10policy_hubIdjN4cuda3std3__44plusIdEEE10Policy1000EPdSC_iS9_ddNS7_10__identityEEEvT0_T1_T2_T3_T4_T6_
.visible .entry _ZN3cub18CUB_300001_SM_10006detail6reduce28DeviceReduceSingleTileKernelINS2_10policy_hubIdjN4cuda3std3__44plusIdEEE10Policy1000EPdSC_iS9_ddNS7_10__identityEEEvT0_T1_T2_T3_T4_T6_(
	.param .u64 .ptr .align 1 _ZN3cub18CUB_300001_SM_10006detail6reduce28DeviceReduceSingleTileKernelINS2_10policy_hubIdjN4cuda3std3__44plusIdEEE10Policy1000EPdSC_iS9_ddNS7_10__identityEEEvT0_T1_T2_T3_T4_T6__param_0,
	.param .u64 .ptr .align 1 _ZN3cub18CUB_300001_SM_10006detail6reduce28DeviceReduceSingleTileKernelINS2_10policy_hubIdjN4cuda3std3__44plusIdEEE10Policy1000EPdSC_iS9_ddNS7_10__identityEEEvT0_T1_T2_T3_T4_T6__param_1,
	.param .u32 _ZN3cub18CUB_300001_SM_10006detail6reduce28DeviceReduceSingleTileKernelINS2_10policy_hubIdjN4cuda3std3__44plusIdEEE10Policy1000EPdSC_iS9_ddNS7_10__identityEEEvT0_T1_T2_T3_T4_T6__param_2,
	.param .align 1 .b8 _ZN3cub18CUB_300001_SM_10006detail6reduce28DeviceReduceSingleTileKernelINS2_10policy_hubIdjN4cuda3std3__44plusIdEEE10Policy1000EPdSC_iS9_ddNS7_10__identityEEEvT0_T1_T2_T3_T4_T6__param_3[1],
	.param .f64 _ZN3cub18CUB_300001_SM_10006detail6reduce28DeviceReduceSingleTileKernelINS2_10policy_hubIdjN4cuda3std3__44plusIdEEE10Policy1000EPdSC_iS9_ddNS7_10__identityEEEvT0_T1_T2_T3_T4_T6__param_4,
	.param .align 1 .b8 _ZN3cub18CUB_300001_SM_10006detail6reduce28DeviceReduceSingleTileKernelINS2_10policy_hubIdjN4cuda3std3__44plusIdEEE10Policy1000EPdSC_iS9_ddNS7_10__identityEEEvT0_T1_T2_T3_T4_T6__param_5[1]
)
.maxntid 640
.minnctapersm 1
{
	.reg .pred 	%p<62>;
	.reg .b32 	%r<239>;
	.reg .b64 	%rd<109>;
	.reg .b64 	%fd<264>;
	// demoted variable
	.shared .align 8 .b8 _ZZN3cub18CUB_300001_SM_10006detail6reduce28DeviceReduceSingleTileKernelINS2_10policy_hubIdjN4cuda3std3__44plusIdEEE10Policy1000EPdSC_iS9_ddNS7_10__identityEEEvT0_T1_T2_T3_T4_T6_E12temp_storage[192];
	ld.param.u64 	%rd9, [_ZN3cub18CUB_300001_SM_10006detail6reduce28DeviceReduceSingleTileKernelINS2_10policy_hubIdjN4cuda3std3__44plusIdEEE10Policy1000EPdSC_iS9_ddNS7_10__identityEEEvT0_T1_T2_T3_T4_T6__param_0];
	ld.param.u64 	%rd10, [_ZN3cub18CUB_300001_SM_10006detail6reduce28DeviceReduceSingleTileKernelINS2_10policy_hubIdjN4cuda3std3__44plusIdEEE10Policy1000EPdSC_iS9_ddNS7_10__identityEEEvT0_T1_T2_T3_T4_T6__param_1];
	ld.param.u32 	%r36, [_ZN3cub18CUB_300001_SM_10006detail6reduce28DeviceReduceSingleTileKernelINS2_10policy_hubIdjN4cuda3std3__44plusIdEEE10Policy1000EPdSC_iS9_ddNS7_10__identityEEEvT0_T1_T2_T3_T4_T6__param_2];
	ld.param.f64 	%fd30, [_ZN3cub18CUB_300001_SM_10006detail6reduce28DeviceReduceSingleTileKernelINS2_10policy_hubIdjN4cuda3std3__44plusIdEEE10Policy1000EPdSC_iS9_ddNS7_10__identityEEEvT0_T1_T2_T3_T4_T6__param_4];
	cvta.to.global.u64 	%rd1, %rd10;
	setp.ne.s32 	%p1, %r36, 0;
	@%p1 bra 	$L__BB5_3;
	mov.u32 	%r225, %tid.x;
	setp.ne.s32 	%p61, %r225, 0;
	@%p61 bra 	$L__BB5_39;
	st.global.f64 	[%rd1], %fd30;
	bra.uni 	$L__BB5_39;
$L__BB5_3:
	setp.gt.s32 	%p2, %r36, 5119;
	@%p2 bra 	$L__BB5_21;
	mov.u32 	%r1, %tid.x;
	setp.ge.s32 	%p19, %r1, %r36;
	mov.f64 	%fd255, 0d0000000000000000;
	mov.u32 	%r229, %r1;
	@%p19 bra 	$L__BB5_6;
	mul.wide.u32 	%rd74, %r1, 8;
	add.s64 	%rd73, %rd9, %rd74;
	// begin inline asm
	ld.global.nc.u64 %rd72, [%rd73];
	// end inline asm
	mov.b64 	%fd255, %rd72;
	add.s32 	%r229, %r1, 640;
$L__BB5_6:
	setp.ge.s32 	%p20, %r229, %r36;
	@%p20 bra 	$L__BB5_12;
	not.b32 	%r101, %r229;
	add.s32 	%r4, %r36, %r101;
	mul.hi.u32 	%r102, %r4, -858993459;
	shr.u32 	%r103, %r102, 9;
	add.s32 	%r5, %r103, 1;
	and.b32  	%r104, %r103, 3;
	setp.eq.s32 	%p21, %r104, 3;
	@%p21 bra 	$L__BB5_10;
	mul.wide.u32 	%rd75, %r229, 8;
	add.s64 	%rd107, %rd9, %rd75;
	and.b32  	%r105, %r5, 3;
	neg.s32 	%r227, %r105;
$L__BB5_9:
	.pragma "nounroll";
	// begin inline asm
	ld.global.nc.u64 %rd76, [%rd107];
	// end inline asm
	mov.b64 	%fd121, %rd76;
	add.f64 	%fd255, %fd255, %fd121;
	add.s32 	%r229, %r229, 640;
	add.s64 	%rd107, %rd107, 5120;
	add.s32 	%r227, %r227, 1;
	setp.ne.s32 	%p22, %r227, 0;
	@%p22 bra 	$L__BB5_9;
$L__BB5_10:
	setp.lt.u32 	%p23, %r4, 1920;
	@%p23 bra 	$L__BB5_12;
$L__BB5_11:
	mul.wide.s32 	%rd86, %r229, 8;
	add.s64 	%rd79, %rd9, %rd86;
	// begin inline asm
	ld.global.nc.u64 %rd78, [%rd79];
	// end inline asm
	mov.b64 	%fd122, %rd78;
	add.f64 	%fd123, %fd255, %fd122;
	add.s64 	%rd81, %rd79, 5120;
	// begin inline asm
	ld.global.nc.u64 %rd80, [%rd81];
	// end inline asm
	mov.b64 	%fd124, %rd80;
	add.f64 	%fd125, %fd123, %fd124;
	add.s64 	%rd83, %rd79, 10240;
	// begin inline asm
	ld.global.nc.u64 %rd82, [%rd83];
	// end inline asm
	mov.b64 	%fd126, %rd82;
	add.f64 	%fd127, %fd125, %fd126;
	add.s64 	%rd85, %rd79, 15360;
	// begin inline asm
	ld.global.nc.u64 %rd84, [%rd85];
	// end inline asm
	mov.b64 	%fd128, %rd84;
	add.f64 	%fd255, %fd127, %fd128;
	add.s32 	%r229, %r229, 2560;
	setp.lt.s32 	%p24, %r229, %r36;
	@%p24 bra 	$L__BB5_11;
$L__BB5_12:
	setp.lt.s32 	%p25, %r36, 640;
	@%p25 bra 	$L__BB5_17;
	// begin inline asm
	mov.u32 %r169, %laneid;
	// end inline asm
	mov.b64 	%rd97, %fd255;
	mov.b64 	{%r171, %r176}, %rd97;
	mov.b32 	%r177, 1;
	mov.b32 	%r218, 31;
	mov.b32 	%r219, -1;
	// begin inline asm
	shfl.sync.down.b32 %r170, %r171, %r177, %r218, %r219;
	// end inline asm
	// begin inline asm
	shfl.sync.down.b32 %r175, %r176, %r177, %r218, %r219;
	// end inline asm
	mov.b64 	%rd98, {%r170, %r175};
	mov.b64 	%fd199, %rd98;
	setp.gt.s32 	%p53, %r169, 30;
	add.f64 	%fd200, %fd255, %fd199;
	selp.f64 	%fd201, %fd255, %fd200, %p53;
	mov.b64 	%rd99, %fd201;
	mov.b64 	{%r181, %r186}, %rd99;
	mov.b32 	%r187, 2;
	// begin inline asm
	shfl.sync.down.b32 %r180, %r181, %r187, %r218, %r219;
	// end inline asm
	// begin inline asm
	shfl.sync.down.b32 %r185, %r186, %r187, %r218, %r219;
	// end inline asm
	mov.b64 	%rd100, {%r180, %r185};
	mov.b64 	%fd202, %rd100;
	setp.gt.s32 	%p54, %r169, 29;
	add.f64 	%fd203, %fd201, %fd202;
	selp.f64 	%fd204, %fd201, %fd203, %p54;
	mov.b64 	%rd101, %fd204;
	mov.b64 	{%r191, %r196}, %rd101;
	mov.b32 	%r197, 4;
	// begin inline asm
	shfl.sync.down.b32 %r190, %r191, %r197, %r218, %r219;
	// end inline asm
	// begin inline asm
	shfl.sync.down.b32 %r195, %r196, %r197, %r218, %r219;
	// end inline asm
	mov.b64 	%rd102, {%r190, %r195};
	mov.b64 	%fd205, %rd102;
	setp.gt.s32 	%p55, %r169, 27;
	add.f64 	%fd206, %fd204, %fd205;
	selp.f64 	%fd207, %fd204, %fd206, %p55;
	mov.b64 	%rd103, %fd207;
	mov.b64 	{%r201, %r206}, %rd103;
	mov.b32 	%r207, 8;
	// begin inline asm
	shfl.sync.down.b32 %r200, %r201, %r207, %r218, %r219;
	// end inline asm
	// begin inline asm
	shfl.sync.down.b32 %r205, %r206, %r207, %r218, %r219;
	// end inline asm
	mov.b64 	%rd104, {%r200, %r205};
	mov.b64 	%fd208, %rd104;
	setp.gt.s32 	%p56, %r169, 23;
	add.f64 	%fd209, %fd207, %fd208;
	selp.f64 	%fd210, %fd207, %fd209, %p56;
	mov.b64 	%rd105, %fd210;
	mov.b64 	{%r211, %r216}, %rd105;
	mov.b32 	%r217, 16;
	// begin inline asm
	shfl.sync.down.b32 %r210, %r211, %r217, %r218, %r219;
	// end inline asm
	// begin inline asm
	shfl.sync.down.b32 %r215, %r216, %r217, %r218, %r219;
	// end inline asm
	mov.b64 	%rd106, {%r210, %r215};
	mov.b64 	%fd211, %rd106;
	setp.gt.s32 	%p57, %r169, 15;
	add.f64 	%fd10, %fd210, %fd211;
	selp.f64 	%fd263, %fd210, %fd10, %p57;
	setp.ne.s32 	%p58, %r169, 0;
	@%p58 bra 	$L__BB5_15;
	shr.u32 	%r220, %r1, 2;
	and.b32  	%r221, %r220, 248;
	mov.u32 	%r222, _ZZN3cub18CUB_300001_SM_10006detail6reduce28DeviceReduceSingleTileKernelINS2_10policy_hubIdjN4cuda3std3__44plusIdEEE10Policy1000EPdSC_iS9_ddNS7_10__identityEEEvT0_T1_T2_T3_T4_T6_E12temp_storage;
	add.s32 	%r223, %r222, %r221;
	st.shared.f64 	[%r223+24], %fd10;
$L__BB5_15:
	bar.sync 	0;
	setp.ne.s32 	%p59, %r1, 0;
	@%p59 bra 	$L__BB5_37;
	ld.shared.f64 	%fd212, [_ZZN3cub18CUB_300001_SM_10006detail6reduce28DeviceReduceSingleTileKernelINS2_10policy_hubIdjN4cuda3std3__44plusIdEEE10Policy1000EPdSC_iS9_ddNS7_10__identityEEEvT0_T1_T2_T3_T4_T6_E12temp_storage+32];
	add.f64 	%fd213, %fd263, %fd212;
	ld.shared.f64 	%fd214, [_ZZN3cub18CUB_300001_SM_10006detail6reduce28DeviceReduceSingleTileKernelINS2_10policy_hubIdjN4cuda3std3__44plusIdEEE10Policy1000EPdSC_iS9_ddNS7_10__identityEEEvT0_T1_T2_T3_T4_T6_E12temp_storage+40];
	add.f64 	%fd215, %fd213, %fd214;
	ld.shared.f64 	%fd216, [_ZZN3cub18CUB_300001_SM_10006detail6reduce28DeviceReduceSingleTileKernelINS2_10policy_hubIdjN4cuda3std3__44plusIdEEE10Policy1000EPdSC_iS9_ddNS7_10__identityEEEvT0_T1_T2_T3_T4_T6_E12temp_storage+48];
	add.f64 	%fd217, %fd215, %fd216;
	ld.shared.f64 	%fd218, [_ZZN3cub18CUB_300001_SM_10006detail6reduce28DeviceReduceSingleTileKernelINS2_10policy_hubIdjN4cuda3std3__44plusIdEEE10Policy1000EPdSC_iS9_ddNS7_10__identityEEEvT0_T1_T2_T3_T4_T6_E12temp_storage+56];
	add.f64 	%fd219, %fd217, %fd218;
	ld.shared.f64 	%fd220, [_ZZN3cub18CUB_300001_SM_10006detail6reduce28DeviceReduceSingleTileKernelINS2_10policy_hubIdjN4cuda3std3__44plusIdEEE10Policy1000EPdSC_iS9_ddNS7_10__identityEEEvT0_T1_T2_T3_T4_T6_E12temp_storage+64];
	add.f64 	%fd221, %fd219, %fd220;
	ld.shared.f64 	%fd222, [_ZZN3cub18CUB_300001_SM_10006detail6reduce28DeviceReduceSingleTileKernelINS2_10policy_hubIdjN4cuda3std3__44plusIdEEE10Policy1000EPdSC_iS9_ddNS7_10__identityEEEvT0_T1_T2_T3_T4_T6_E12temp_storage+72];
	add.f64 	%fd223, %fd221, %fd222;
	ld.shared.f64 	%fd224, [_ZZN3cub18CUB_300001_SM_10006detail6reduce28DeviceReduceSingleTileKernelINS2_10policy_hubIdjN4cuda3std3__44plusIdEEE10Policy1000EPdSC_iS9_ddNS7_10__identityEEEvT0_T1_T2_T3_T4_T6_E12temp_storage+80];
	add.f64 	%fd225, %fd223, %fd224;
	ld.shared.f64 	%fd226, [_ZZN3cub18CUB_300001_SM_10006detail6reduce28DeviceReduceSingleTileKernelINS2_10policy_hubIdjN4cuda3std3__44plusIdEEE10Policy1000EPdSC_iS9_ddNS7_10__identityEEEvT0_T1_T2_T3_T4_T6_E12temp_storage+88];
	add.f64 	%fd227, %fd225, %fd226;
	ld.shared.f64 	%fd228, [_ZZN3cub18CUB_300001_SM_10006detail6reduce28DeviceReduceSingleTileKernelINS2_10policy_hubIdjN4cuda3std3__44plusIdEEE10Policy1000EPdSC_iS9_ddNS7_10__identityEEEvT0_T1_T2_T3_T4_T6_E12temp_storage+96];
	add.f64 	%fd229, %fd227, %fd228;
	ld.shared.f64 	%fd230, [_ZZN3cub18CUB_300001_SM_10006detail6reduce28DeviceReduceSingleTileKernelINS2_10policy_hubIdjN4cuda3std3__44plusIdEEE10Policy1000EPdSC_iS9_ddNS7_10__identityEEEvT0_T1_T2_T3_T4_T6_E12temp_storage+104];
	add.f64 	%fd231, %fd229, %fd230;
	ld.shared.f64 	%fd232, [_ZZN3cub18CUB_300001_SM_10006detail6reduce28DeviceReduceSingleTileKernelINS2_10policy_hubIdjN4cuda3std3__44plusIdEEE10Policy1000EPdSC_iS9_ddNS7_10__identityEEEvT0_T1_T2_T3_T4_T6_E12temp_storage+112];
	add.f64 	%fd233, %fd231, %fd232;
	ld.shared.f64 	%fd234, [_ZZN3cub18CUB_300001_SM_10006detail6reduce28DeviceReduceSingleTileKernelINS2_10policy_hubIdjN4cuda3std3__44plusIdEEE10Policy1000EPdSC_iS9_ddNS7_10__identityEEEvT0_T1_T2_T3_T4_T6_E12temp_storage+120];
	add.f64 	%fd235, %fd233, %fd234;
	ld.shared.f64 	%fd236, [_ZZN3cub18CUB_300001_SM_10006detail6reduce28DeviceReduceSingleTileKernelINS2_10policy_hubIdjN4cuda3std3__44plusIdEEE10Policy1000EPdSC_iS9_ddNS7_10__identityEEEvT0_T1_T2_T3_T4_T6_E12temp_storage+128];
	add.f64 	%fd237, %fd235, %fd236;
	ld.shared.f64 	%fd238, [_ZZN3cub18CUB_300001_SM_10006detail6reduce28DeviceReduceSingleTileKernelINS2_10policy_hubIdjN4cuda3std3__44plusIdEEE10Policy1000EPdSC_iS9_ddNS7_10__identityEEEvT0_T1_T2_T3_T4_T6_E12temp_storage+136];
	add.f64 	%fd239, %fd237, %fd238;
	ld.shared.f64 	%fd240, [_ZZN3cub18CUB_300001_SM_10006detail6reduce28DeviceReduceSingleTileKernelINS2_10policy_hubIdjN4cuda3std3__44plusIdEEE10Policy1000EPdSC_iS9_ddNS7_10__identityEEEvT0_T1_T2_T3_T4_T6_E12temp_storage+144];
	add.f64 	%fd241, %fd239, %fd240;
	ld.shared.f64 	%fd242, [_ZZN3cub18CUB_300001_SM_10006detail6reduce28DeviceReduceSingleTileKernelINS2_10policy_hubIdjN4cuda3std3__44plusIdEEE10Policy1000EPdSC_iS9_ddNS7_10__identityEEEvT0_T1_T2_T3_T4_T6_E12temp_storage+152];
	add.f64 	%fd243, %fd241, %fd242;
	ld.shared.f64 	%fd244, [_ZZN3cub18CUB_300001_SM_10006detail6reduce28DeviceReduceSingleTileKernelINS2_10policy_hubIdjN4cuda3std3__44plusIdEEE10Policy1000EPdSC_iS9_ddNS7_10__identityEEEvT0_T1_T2_T3_T4_T6_E12temp_storage+160];
	add.f64 	%fd245, %fd243, %fd244;
	ld.shared.f64 	%fd246, [_ZZN3cub18CUB_300001_SM_10006detail6reduce28DeviceReduceSingleTileKernelINS2_10policy_hubIdjN4cuda3std3__44plusIdEEE10Policy1000EPdSC_iS9_ddNS7_10__identityEEEvT0_T1_T2_T3_T4_T6_E12temp_storage+168];
	add.f64 	%fd247, %fd245, %fd246;
	ld.shared.f64 	%fd248, [_ZZN3cub18CUB_300001_SM_10006detail6reduce28DeviceReduceSingleTileKernelINS2_10policy_hubIdjN4cuda3std3__44plusIdEEE10Policy1000EPdSC_iS9_ddNS7_10__identityEEEvT0_T1_T2_T3_T4_T6_E12temp_storage+176];
	add.f64 	%fd263, %fd247, %fd248;
	bra.uni 	$L__BB5_37;
$L__BB5_17:
	// begin inline asm
	mov.u32 %r106, %laneid;
	// end inline asm
	and.b32  	%r157, %r1, 992;
	add.s32 	%r158, %r157, 32;
	setp.gt.s32 	%p26, %r158, %r36;
	not.b32 	%r159, %r157;
	add.s32 	%r160, %r36, %r159;
	selp.b32 	%r155, %r160, 31, %p26;
	mov.b64 	%rd87, %fd255;
	mov.b64 	{%r108, %r113}, %rd87;
	mov.b32 	%r114, 1;
	mov.b32 	%r156, -1;
	// begin inline asm
	shfl.sync.down.b32 %r107, %r108, %r114, %r155, %r156;
	// end inline asm
	// begin inline asm
	shfl.sync.down.b32 %r112, %r113, %r114, %r155, %r156;
	// end inline asm
	mov.b64 	%rd88, {%r107, %r112};
	mov.b64 	%fd129, %rd88;
	setp.lt.s32 	%p27, %r106, %r155;
	add.f64 	%fd130, %fd255, %fd129;
	selp.f64 	%fd131, %fd130, %fd255, %p27;
	mov.b64 	%rd89, %fd131;
	mov.b64 	{%r118, %r123}, %rd89;
	mov.b32 	%r124, 2;
	// begin inline asm
	shfl.sync.down.b32 %r117, %r118, %r124, %r155, %r156;
	// end inline asm
	// begin inline asm
	shfl.sync.down.b32 %r122, %r123, %r124, %r155, %r156;
	// end inline asm
	mov.b64 	%rd90, {%r117, %r122};
	mov.b64 	%fd132, %rd90;
	add.s32 	%r161, %r106, 2;
	setp.gt.s32 	%p28, %r161, %r155;
	add.f64 	%fd133, %fd131, %fd132;
	selp.f64 	%fd134, %fd131, %fd133, %p28;
	mov.b64 	%rd91, %fd134;
	mov.b64 	{%r128, %r133}, %rd91;
	mov.b32 	%r134, 4;
	// begin inline asm
	shfl.sync.down.b32 %r127, %r128, %r134, %r155, %r156;
	// end inline asm
	// begin inline asm
	shfl.sync.down.b32 %r132, %r133, %r134, %r155, %r156;
	// end inline asm
	mov.b64 	%rd92, {%r127, %r132};
	mov.b64 	%fd135, %rd92;
	add.s32 	%r162, %r106, 4;
	setp.gt.s32 	%p29, %r162, %r155;
	add.f64 	%fd136, %fd134, %fd135;
	selp.f64 	%fd137, %fd134, %fd136, %p29;
	mov.b64 	%rd93, %fd137;
	mov.b64 	{%r138, %r143}, %rd93;
	mov.b32 	%r144, 8;
	// begin inline asm
	shfl.sync.down.b32 %r137, %r138, %r144, %r155, %r156;
	// end inline asm
	// begin inline asm
	shfl.sync.down.b32 %r142, %r143, %r144, %r155, %r156;
	// end inline asm
	mov.b64 	%rd94, {%r137, %r142};
	mov.b64 	%fd138, %rd94;
	add.s32 	%r163, %r106, 8;
	setp.gt.s32 	%p30, %r163, %r155;
	add.f64 	%fd139, %fd137, %fd138;
	selp.f64 	%fd140, %fd137, %fd139, %p30;
	mov.b64 	%rd95, %fd140;
	mov.b64 	{%r148, %r153}, %rd95;
	mov.b32 	%r154, 16;
	// begin inline asm
	shfl.sync.down.b32 %r147, %r148, %r154, %r155, %r156;
	// end inline asm
	// begin inline asm
	shfl.sync.down.b32 %r152, %r153, %r154, %r155, %r156;
	// end inline asm
	mov.b64 	%rd96, {%r147, %r152};
	mov.b64 	%fd141, %rd96;
	add.s32 	%r164, %r106, 16;
	setp.gt.s32 	%p31, %r164, %r155;
	add.f64 	%fd142, %fd140, %fd141;
	selp.f64 	%fd263, %fd140, %fd142, %p31;
	setp.ne.s32 	%p32, %r106, 0;
	@%p32 bra 	$L__BB5_19;
	shr.u32 	%r165, %r1, 2;
	and.b32  	%r166, %r165, 248;
	mov.u32 	%r167, _ZZN3cub18CUB_300001_SM_10006detail6reduce28DeviceReduceSingleTileKernelINS2_10policy_hubIdjN4cuda3std3__44plusIdEEE10Policy1000EPdSC_iS9_ddNS7_10__identityEEEvT0_T1_T2_T3_T4_T6_E12temp_storage;
	add.s32 	%r168, %r167, %r166;
	st.shared.f64 	[%r168+24], %fd263;
$L__BB5_19:
	bar.sync 	0;
	setp.ne.s32 	%p33, %r1, 0;
	@%p33 bra 	$L__BB5_37;
	setp.gt.s32 	%p34, %r36, 32;
	ld.shared.f64 	%fd143, [_ZZN3cub18CUB_300001_SM_10006detail6reduce28DeviceReduceSingleTileKernelINS2_10policy_hubIdjN4cuda3std3__44plusIdEEE10Policy1000EPdSC_iS9_ddNS7_10__identityEEEvT0_T1_T2_T3_T4_T6_E12temp_storage+32];
	add.f64 	%fd144, %fd263, %fd143;
	selp.f64 	%fd145, %fd144, %fd263, %p34;
	setp.gt.s32 	%p35, %r36, 64;
	ld.shared.f64 	%fd146, [_ZZN3cub18CUB_300001_SM_10006detail6reduce28DeviceReduceSingleTileKernelINS2_10policy_hubIdjN4cuda3std3__44plusIdEEE10Policy1000EPdSC_iS9_ddNS7_10__identityEEEvT0_T1_T2_T3_T4_T6_E12temp_storage+40];
	add.f64 	%fd147, %fd146, %fd145;
	selp.f64 	%fd148, %fd147, %fd145, %p35;
	setp.gt.s32 	%p36, %r36, 96;
	ld.shared.f64 	%fd149, [_ZZN3cub18CUB_300001_SM_10006detail6reduce28DeviceReduceSingleTileKernelINS2_10policy_hubIdjN4cuda3std3__44plusIdEEE10Policy1000EPdSC_iS9_ddNS7_10__identityEEEvT0_T1_T2_T3_T4_T6_E12temp_storage+48];
	add.f64 	%fd150, %fd149, %fd148;
	selp.f64 	%fd151, %fd150, %fd148, %p36;
	setp.gt.s32 	%p37, %r36, 128;
	ld.shared.f64 	%fd152, [_ZZN3cub18CUB_300001_SM_10006detail6reduce28DeviceReduceSingleTileKernelINS2_10policy_hubIdjN4cuda3std3__44plusIdEEE10Policy1000EPdSC_iS9_ddNS7_10__identityEEEvT0_T1_T2_T3_T4_T6_E12temp_storage+56];
	add.f64 	%fd153, %fd152, %fd151;
	selp.f64 	%fd154, %fd153, %fd151, %p37;
	setp.gt.s32 	%p38, %r36, 160;
	ld.shared.f64 	%fd155, [_ZZN3cub18CUB_300001_SM_10006detail6reduce28DeviceReduceSingleTileKernelINS2_10policy_hubIdjN4cuda3std3__44plusIdEEE10Policy1000EPdSC_iS9_ddNS7_10__identityEEEvT0_T1_T2_T3_T4_T6_E12temp_storage+64];
	add.f64 	%fd156, %fd155, %fd154;
	selp.f64 	%fd157, %fd156, %fd154, %p38;
	setp.gt.s32 	%p39, %r36, 192;
	ld.shared.f64 	%fd158, [_ZZN3cub18CUB_300001_SM_10006detail6reduce28DeviceReduceSingleTileKernelINS2_10policy_hubIdjN4cuda3std3__44plusIdEEE10Policy1000EPdSC_iS9_ddNS7_10__identityEEEvT0_T1_T2_T3_T4_T6_E12temp_storage+72];
	add.f64 	%fd159, %fd158, %fd157;
	selp.f64 	%fd160, %fd159, %fd157, %p39;
	setp.gt.s32 	%p40, %r36, 224;
	ld.shared.f64 	%fd161, [_ZZN3cub18CUB_300001_SM_10006detail6reduce28DeviceReduceSingleTileKernelINS2_10policy_hubIdjN4cuda3std3__44plusIdEEE10Policy1000EPdSC_iS9_ddNS7_10__identityEEEvT0_T1_T2_T3_T4_T6_E12temp_storage+80];
	add.f64 	%fd162, %fd161, %fd160;
	selp.f64 	%fd163, %fd162, %fd160, %p40;
	setp.gt.s32 	%p41, %r36, 256;
	ld.shared.f64 	%fd164, [_ZZN3cub18CUB_300001_SM_10006detail6reduce28DeviceReduceSingleTileKernelINS2_10policy_hubIdjN4cuda3std3__44plusIdEEE10Policy1000EPdSC_iS9_ddNS7_10__identityEEEvT0_T1_T2_T3_T4_T6_E12temp_storage+88];
	add.f64 	%fd165, %fd164, %fd163;
	selp.f64 	%fd166, %fd165, %fd163, %p41;
	setp.gt.s32 	%p42, %r36, 288;
	ld.shared.f64 	%fd167, [_ZZN3cub18CUB_300001_SM_10006detail6reduce28DeviceReduceSingleTileKernelINS2_10policy_hubIdjN4cuda3std3__44plusIdEEE10Policy1000EPdSC_iS9_ddNS7_10__identityEEEvT0_T1_T2_T3_T4_T6_E12temp_storage+96];
	add.f64 	%fd168, %fd167, %fd166;
	selp.f64 	%fd169, %fd168, %fd166, %p42;
	setp.gt.s32 	%p43, %r36, 320;
	ld.shared.f64 	%fd170, [_ZZN3cub18CUB_300001_SM_10006detail6reduce28DeviceReduceSingleTileKernelINS2_10policy_hubIdjN4cuda3std3__44plusIdEEE10Policy1000EPdSC_iS9_ddNS7_10__identityEEEvT0_T1_T2_T3_T4_T6_E12temp_storage+104];
	add.f64 	%fd171, %fd170, %fd169;
	selp.f64 	%fd172, %fd171, %fd169, %p43;
	setp.gt.s32 	%p44, %r36, 352;
	ld.shared.f64 	%fd173, [_ZZN3cub18CUB_300001_SM_10006detail6reduce28DeviceReduceSingleTileKernelINS2_10policy_hubIdjN4cuda3std3__44plusIdEEE10Policy1000EPdSC_iS9_ddNS7_10__identityEEEvT0_T1_T2_T3_T4_T6_E12temp_storage+112];
	add.f64 	%fd174, %fd173, %fd172;
	selp.f64 	%fd175, %fd174, %fd172, %p44;
	setp.gt.s32 	%p45, %r36, 384;
	ld.shared.f64 	%fd176, [_ZZN3cub18CUB_300001_SM_10006detail6reduce28DeviceReduceSingleTileKernelINS2_10policy_hubIdjN4cuda3std3__44plusIdEEE10Policy1000EPdSC_iS9_ddNS7_10__identityEEEvT0_T1_T2_T3_T4_T6_E12temp_storage+120];
	add.f64 	%fd177, %fd176, %fd175;
	selp.f64 	%fd178, %fd177, %fd175, %p45;
	setp.gt.s32 	%p46, %r36, 416;
	ld.shared.f64 	%fd179, [_ZZN3cub18CUB_300001_SM_10006detail6reduce28DeviceReduceSingleTileKernelINS2_10policy_hubIdjN4cuda3std3__44plusIdEEE10Policy1000EPdSC_iS9_ddNS7_10__identityEEEvT0_T1_T2_T3_T4_T6_E12temp_storage+128];
	add.f64 	%fd180, %fd179, %fd178;
	selp.f64 	%fd181, %fd180, %fd178, %p46;
	setp.gt.s32 	%p47, %r36, 448;
	ld.shared.f64 	%fd182, [_ZZN3cub18CUB_300001_SM_10006detail6reduce28DeviceReduceSingleTileKernelINS2_10policy_hubIdjN4cuda3std3__44plusIdEEE10Policy1000EPdSC_iS9_ddNS7_10__identityEEEvT0_T1_T2_T3_T4_T6_E12temp_storage+136];
	add.f64 	%fd183, %fd182, %fd181;
	selp.f64 	%fd184, %fd183, %fd181, %p47;
	setp.gt.s32 	%p48, %r36, 480;
	ld.shared.f64 	%fd185, [_ZZN3cub18CUB_300001_SM_10006detail6reduce28DeviceReduceSingleTileKernelINS2_10policy_hubIdjN4cuda3std3__44plusIdEEE10Policy1000EPdSC_iS9_ddNS7_10__identityEEEvT0_T1_T2_T3_T4_T6_E12temp_storage+144];
	add.f64 	%fd186, %fd185, %fd184;
	selp.f64 	%fd187, %fd186, %fd184, %p48;
	setp.gt.s32 	%p49, %r36, 512;
	ld.shared.f64 	%fd188, [_ZZN3cub18CUB_300001_SM_10006detail6reduce28DeviceReduceSingleTileKernelINS2_10policy_hubIdjN4cuda3std3__44plusIdEEE10Policy1000EPdSC_iS9_ddNS7_10__identityEEEvT0_T1_T2_T3_T4_T6_E12temp_storage+152];
	add.f64 	%fd189, %fd188, %fd187;
	selp.f64 	%fd190, %fd189, %fd187, %p49;
	setp.gt.s32 	%p50, %r36, 544;
	ld.shared.f64 	%fd191, [_ZZN3cub18CUB_300001_SM_10006detail6reduce28DeviceReduceSingleTileKernelINS2_10policy_hubIdjN4cuda3std3__44plusIdEEE10Policy1000EPdSC_iS9_ddNS7_10__identityEEEvT0_T1_T2_T3_T4_T6_E12temp_storage+160];
	add.f64 	%fd192, %fd191, %fd190;
	selp.f64 	%fd193, %fd192, %fd190, %p50;
	setp.gt.s32 	%p51, %r36, 576;
	ld.shared.f64 	%fd194, [_ZZN3cub18CUB_300001_SM_10006detail6reduce28DeviceReduceSingleTileKernelINS2_10policy_hubIdjN4cuda3std3__44plusIdEEE10Policy1000EPdSC_iS9_ddNS7_10__identityEEEvT0_T1_T2_T3_T4_T6_E12temp_storage+168];
	add.f64 	%fd195, %fd194, %fd193;
	selp.f64 	%fd196, %fd195, %fd193, %p51;
	setp.gt.s32 	%p52, %r36, 608;
	ld.shared.f64 	%fd197, [_ZZN3cub18CUB_300001_SM_10006detail6reduce28DeviceReduceSingleTileKernelINS2_10policy_hubIdjN4cuda3std3__44plusIdEEE10Policy1000EPdSC_iS9_ddNS7_10__identityEEEvT0_T1_T2_T3_T4_T6_E12temp_storage+176];
	add.f64 	%fd198, %fd197, %fd196;
	selp.f64 	%fd263, %fd198, %fd196, %p52;
	bra.uni 	$L__BB5_37;
$L__BB5_21:
	mov.u32 	%r14, %tid.x;
	mul.wide.u32 	%rd27, %r14, 8;
	add.s64 	%rd12, %rd9, %rd27;
	// begin inline asm
	ld.global.nc.u64 %rd11, [%rd12];
	// end inline asm
	mov.b64 	%fd31, %rd11;
	add.s64 	%rd14, %rd12, 5120;
	// begin inline asm
	ld.global.nc.u64 %rd13, [%rd14];
	// end inline asm
	mov.b64 	%fd32, %rd13;
	add.s64 	%rd16, %rd12, 10240;
	// begin inline asm
	ld.global.nc.u64 %rd15, [%rd16];
	// end inline asm
	mov.b64 	%fd33, %rd15;
	add.s64 	%rd18, %rd12, 15360;
	// begin inline asm
	ld.global.nc.u64 %rd17, [%rd18];
	// end inline asm
	mov.b64 	%fd34, %rd17;
	add.s64 	%rd20, %rd12, 20480;
	// begin inline asm
	ld.global.nc.u64 %rd19, [%rd20];
	// end inline asm
	mov.b64 	%fd35, %rd19;
	add.s64 	%rd22, %rd12, 25600;
	// begin inline asm
	ld.global.nc.u64 %rd21, [%rd22];
	// end inline asm
	mov.b64 	%fd36, %rd21;
	add.s64 	%rd24, %rd12, 30720;
	// begin inline asm
	ld.global.nc.u64 %rd23, [%rd24];
	// end inline asm
	mov.b64 	%fd37, %rd23;
	add.s64 	%rd26, %rd12, 35840;
	// begin inline asm
	ld.global.nc.u64 %rd25, [%rd26];
	// end inline asm
	mov.b64 	%fd38, %rd25;
	add.f64 	%fd39, %fd31, %fd32;
	add.f64 	%fd40, %fd39, %fd33;
	add.f64 	%fd41, %fd40, %fd34;
	add.f64 	%fd42, %fd41, %fd35;
	add.f64 	%fd43, %fd42, %fd36;
	add.f64 	%fd44, %fd43, %fd37;
	add.f64 	%fd262, %fd44, %fd38;
	setp.lt.u32 	%p3, %r36, 10240;
	mov.b32 	%r232, 5120;
	@%p3 bra 	$L__BB5_25;
	add.s32 	%r15, %r36, -5120;
	mov.b32 	%r232, 5120;
$L__BB5_23:
	mul.wide.s32 	%rd44, %r232, 8;
	add.s64 	%rd29, %rd12, %rd44;
	// begin inline asm
	ld.global.nc.u64 %rd28, [%rd29];
	// end inline asm
	mov.b64 	%fd45, %rd28;
	add.s64 	%rd31, %rd29, 5120;
	// begin inline asm
	ld.global.nc.u64 %rd30, [%rd31];
	// end inline asm
	mov.b64 	%fd46, %rd30;
	add.s64 	%rd33, %rd29, 10240;
	// begin inline asm
	ld.global.nc.u64 %rd32, [%rd33];
	// end inline asm
	mov.b64 	%fd47, %rd32;
	add.s64 	%rd35, %rd29, 15360;
	// begin inline asm
	ld.global.nc.u64 %rd34, [%rd35];
	// end inline asm
	mov.b64 	%fd48, %rd34;
	add.s64 	%rd37, %rd29, 20480;
	// begin inline asm
	ld.global.nc.u64 %rd36, [%rd37];
	// end inline asm
	mov.b64 	%fd49, %rd36;
	add.s64 	%rd39, %rd29, 25600;
	// begin inline asm
	ld.global.nc.u64 %rd38, [%rd39];
	// end inline asm
	mov.b64 	%fd50, %rd38;
	add.s64 	%rd41, %rd29, 30720;
	// begin inline asm
	ld.global.nc.u64 %rd40, [%rd41];
	// end inline asm
	mov.b64 	%fd51, %rd40;
	add.s64 	%rd43, %rd29, 35840;
	// begin inline asm
	ld.global.nc.u64 %rd42, [%rd43];
	// end inline asm
	mov.b64 	%fd52, %rd42;
	add.f64 	%fd53, %fd262, %fd45;
	add.f64 	%fd54, %fd53, %fd46;
	add.f64 	%fd55, %fd54, %fd47;
	add.f64 	%fd56, %fd55, %fd48;
	add.f64 	%fd57, %fd56, %fd49;
	add.f64 	%fd58, %fd57, %fd50;
	add.f64 	%fd59, %fd58, %fd51;
	add.f64 	%fd262, %fd59, %fd52;
	sub.s32 	%r39, %r36, %r232;
	setp.lt.s32 	%p4, %r39, 5120;
	@%p4 bra 	$L__BB5_33;
	add.s32 	%r232, %r232, 5120;
	setp.le.s32 	%p5, %r232, %r15;
	@%p5 bra 	$L__BB5_23;
$L__BB5_25:
	setp.le.s32 	%p6, %r36, %r232;
	@%p6 bra 	$L__BB5_33;
	sub.s32 	%r19, %r36, %r232;
	setp.ge.s32 	%p7, %r14, %r19;
	@%p7 bra 	$L__BB5_33;
	not.b32 	%r40, %r14;
	add.s32 	%r41, %r36, %r40;
	sub.s32 	%r20, %r41, %r232;
	mul.hi.u32 	%r42, %r20, -858993459;
	shr.u32 	%r43, %r42, 9;
	add.s32 	%r21, %r43, 1;
	and.b32  	%r44, %r43, 3;
	setp.eq.s32 	%p8, %r44, 3;
	mov.u32 	%r236, %r14;
	@%p8 bra 	$L__BB5_30;
	add.s32 	%r234, %r14, %r232;
	and.b32  	%r45, %r21, 3;
	neg.s32 	%r233, %r45;
	mov.u32 	%r236, %r14;
$L__BB5_29:
	.pragma "nounroll";
	mul.wide.u32 	%rd47, %r234, 8;
	add.s64 	%rd46, %rd9, %rd47;
	// begin inline asm
	ld.global.nc.u64 %rd45, [%rd46];
	// end inline asm
	mov.b64 	%fd61, %rd45;
	add.f64 	%fd262, %fd262, %fd61;
	add.s32 	%r236, %r236, 640;
	add.s32 	%r234, %r234, 640;
	add.s32 	%r233, %r233, 1;
	setp.ne.s32 	%p9, %r233, 0;
	@%p9 bra 	$L__BB5_29;
$L__BB5_30:
	setp.lt.u32 	%p10, %r20, 1920;
	@%p10 bra 	$L__BB5_33;
	cvt.u64.u32 	%rd48, %r236;
	cvt.u64.u32 	%rd49, %r232;
	add.s64 	%rd50, %rd48, %rd49;
	shl.b64 	%rd51, %rd50, 3;
	add.s64 	%rd52, %rd51, %rd9;
	add.s64 	%rd108, %rd52, 10240;
	add.s32 	%r237, %r236, %r232;
$L__BB5_32:
	mul.wide.u32 	%rd61, %r237, 8;
	add.s64 	%rd54, %rd9, %rd61;
	// begin inline asm
	ld.global.nc.u64 %rd53, [%rd54];
	// end inline asm
	mov.b64 	%fd62, %rd53;
	add.f64 	%fd63, %fd262, %fd62;
	add.s64 	%rd56, %rd108, -5120;
	// begin inline asm
	ld.global.nc.u64 %rd55, [%rd56];
	// end inline asm
	mov.b64 	%fd64, %rd55;
	add.f64 	%fd65, %fd63, %fd64;
	// begin inline asm
	ld.global.nc.u64 %rd57, [%rd108];
	// end inline asm
	mov.b64 	%fd66, %rd57;
	add.f64 	%fd67, %fd65, %fd66;
	add.s64 	%rd60, %rd108, 5120;
	// begin inline asm
	ld.global.nc.u64 %rd59, [%rd60];
	// end inline asm
	mov.b64 	%fd68, %rd59;
	add.f64 	%fd262, %fd67, %fd68;
	add.s32 	%r236, %r236, 2560;
	add.s64 	%rd108, %rd108, 20480;
	add.s32 	%r237, %r237, 2560;
	setp.lt.s32 	%p11, %r236, %r19;
	@%p11 bra 	$L__BB5_32;
$L__BB5_33:
	// begin inline asm
	mov.u32 %r46, %laneid;
	// end inline asm
	mov.b64 	%rd62, %fd262;
	mov.b64 	{%r48, %r53}, %rd62;
	mov.b32 	%r54, 1;
	mov.b32 	%r95, 31;
	mov.b32 	%r96, -1;
	// begin inline asm
	shfl.sync.down.b32 %r47, %r48, %r54, %r95, %r96;
	// end inline asm
	// begin inline asm
	shfl.sync.down.b32 %r52, %r53, %r54, %r95, %r96;
	// end inline asm
	mov.b64 	%rd63, {%r47, %r52};
	mov.b64 	%fd69, %rd63;
	setp.gt.s32 	%p12, %r46, 30;
	add.f64 	%fd70, %fd262, %fd69;
	selp.f64 	%fd71, %fd262, %fd70, %p12;
	mov.b64 	%rd64, %fd71;
	mov.b64 	{%r58, %r63}, %rd64;
	mov.b32 	%r64, 2;
	// begin inline asm
	shfl.sync.down.b32 %r57, %r58, %r64, %r95, %r96;
	// end inline asm
	// begin inline asm
	shfl.sync.down.b32 %r62, %r63, %r64, %r95, %r96;
	// end inline asm
	mov.b64 	%rd65, {%r57, %r62};
	mov.b64 	%fd72, %rd65;
	setp.gt.s32 	%p13, %r46, 29;
	add.f64 	%fd73, %fd71, %fd72;
	selp.f64 	%fd74, %fd71, %fd73, %p13;
	mov.b64 	%rd66, %fd74;
	mov.b64 	{%r68, %r73}, %rd66;
	mov.b32 	%r74, 4;
	// begin inline asm
	shfl.sync.down.b32 %r67, %r68, %r74, %r95, %r96;
	// end inline asm
	// begin inline asm
	shfl.sync.down.b32 %r72, %r73, %r74, %r95, %r96;
	// end inline asm
	mov.b64 	%rd67, {%r67, %r72};
	mov.b64 	%fd75, %rd67;
	setp.gt.s32 	%p14, %r46, 27;
	add.f64 	%fd76, %fd74, %fd75;
	selp.f64 	%fd77, %fd74, %fd76, %p14;
	mov.b64 	%rd68, %fd77;
	mov.b64 	{%r78, %r83}, %rd68;
	mov.b32 	%r84, 8;
	// begin inline asm
	shfl.sync.down.b32 %r77, %r78, %r84, %r95, %r96;
	// end inline asm
	// begin inline asm
	shfl.sync.down.b32 %r82, %r83, %r84, %r95, %r96;
	// end inline asm
	mov.b64 	%rd69, {%r77, %r82};
	mov.b64 	%fd78, %rd69;
	setp.gt.s32 	%p15, %r46, 23;
	add.f64 	%fd79, %fd77, %fd78;
	selp.f64 	%fd80, %fd77, %fd79, %p15;
	mov.b64 	%rd70, %fd80;
	mov.b64 	{%r88, %r93}, %rd70;
	mov.b32 	%r94, 16;
	// begin inline asm
	shfl.sync.down.b32 %r87, %r88, %r94, %r95, %r96;
	// end inline asm
	// begin inline asm
	shfl.sync.down.b32 %r92, %r93, %r94, %r95, %r96;
	// end inline asm
	mov.b64 	%rd71, {%r87, %r92};
	mov.b64 	%fd81, %rd71;
	setp.gt.s32 	%p16, %r46, 15;
	add.f64 	%fd26, %fd80, %fd81;
	selp.f64 	%fd263, %fd80, %fd26, %p16;
	setp.ne.s32 	%p17, %r46, 0;
	@%p17 bra 	$L__BB5_35;
	shr.u32 	%r97, %r14, 2;
	and.b32  	%r98, %r97, 248;
	mov.u32 	%r99, _ZZN3cub18CUB_300001_SM_10006detail6reduce28DeviceReduceSingleTileKernelINS2_10policy_hubIdjN4cuda3std3__44plusIdEEE10Policy1000EPdSC_iS9_ddNS7_10__identityEEEvT0_T1_T2_T3_T4_T6_E12temp_storage;
	add.s32 	%r100, %r99, %r98;
	st.shared.f64 	[%r100+24], %fd26;
$L__BB5_35:
	bar.sync 	0;
	setp.ne.s32 	%p18, %r14, 0;
	@%p18 bra 	$L__BB5_37;
	ld.shared.f64 	%fd82, [_ZZN3cub18CUB_300001_SM_10006detail6reduce28DeviceReduceSingleTileKernelINS2_10policy_hubIdjN4cuda3std3__44plusIdEEE10Policy1000EPdSC_iS9_ddNS7_10__identityEEEvT0_T1_T2_T3_T4_T6_E12temp_storage+32];
	add.f64 	%fd83, %fd263, %fd82;
	ld.shared.f64 	%fd84, [_ZZN3cub18CUB_300001_SM_10006detail6reduce28DeviceReduceSingleTileKernelINS2_10policy_hubIdjN4cuda3std3__44plusIdEEE10Policy1000EPdSC_iS9_ddNS7_10__identityEEEvT0_T1_T2_T3_T4_T6_E12temp_storage+40];
	add.f64 	%fd85, %fd83, %fd84;
	ld.shared.f64 	%fd86, [_ZZN3cub18CUB_300001_SM_10006detail6reduce28DeviceReduceSingleTileKernelINS2_10policy_hubIdjN4cuda3std3__44plusIdEEE10Policy1000EPdSC_iS9_ddNS7_10__identityEEEvT0_T1_T2_T3_T4_T6_E12temp_storage+48];
	add.f64 	%fd87, %fd85, %fd86;
	ld.shared.f64 	%fd88, [_ZZN3cub18CUB_300001_SM_10006detail6reduce28DeviceReduceSingleTileKernelINS2_10policy_hubIdjN4cuda3std3__44plusIdEEE10Policy1000EPdSC_iS9_ddNS7_10__identityEEEvT0_T1_T2_T3_T4_T6_E12temp_storage+56];
	add.f64 	%fd89, %fd87, %fd88;
	ld.shared.f64 	%fd90, [_ZZN3cub18CUB_300001_SM_10006detail6reduce28DeviceReduceSingleTileKernelINS2_10policy_hubIdjN4cuda3std3__44plusIdEEE10Policy1000EPdSC_iS9_ddNS7_10__identityEEEvT0_T1_T2_T3_T4_T6_E12temp_storage+64];
	add.f64 	%fd91, %fd89, %fd90;
	ld.shared.f64 	%fd92, [_ZZN3cub18CUB_300001_SM_10006detail6reduce28DeviceReduceSingleTileKernelINS2_10policy_hubIdjN4cuda3std3__44plusIdEEE10Policy1000EPdSC_iS9_ddNS7_10__identityEEEvT0_T1_T2_T3_T4_T6_E12temp_storage+72];
	add.f64 	%fd93, %fd91, %fd92;
	ld.shared.f64 	%fd94, [_ZZN3cub18CUB_300001_SM_10006detail6reduce28DeviceReduceSingleTileKernelINS2_10policy_hubIdjN4cuda3std3__44plusIdEEE10Policy1000EPdSC_iS9_ddNS7_10__identityEEEvT0_T1_T2_T3_T4_T6_E12temp_storage+80];
	add.f64 	%fd95, %fd93, %fd94;
	ld.shared.f64 	%fd96, [_ZZN3cub18CUB_300001_SM_10006detail6reduce28DeviceReduceSingleTileKernelINS2_10policy_hubIdjN4cuda3std3__44plusIdEEE10Policy1000EPdSC_iS9_ddNS7_10__identityEEEvT0_T1_T2_T3_T4_T6_E12temp_storage+88];
	add.f64 	%fd97, %fd95, %fd96;
	ld.shared.f64 	%fd98, [_ZZN3cub18CUB_300001_SM_10006detail6reduce28DeviceReduceSingleTileKernelINS2_10policy_hubIdjN4cuda3std3__44plusIdEEE10Policy1000EPdSC_iS9_ddNS7_10__identityEEEvT0_T1_T2_T3_T4_T6_E12temp_storage+96];
	add.f64 	%fd99, %fd97, %fd98;
	ld.shared.f64 	%fd100, [_ZZN3cub18CUB_300001_SM_10006detail6reduce28DeviceReduceSingleTileKernelINS2_10policy_hubIdjN4cuda3std3__44plusIdEEE10Policy1000EPdSC_iS9_ddNS7_10__identityEEEvT0_T1_T2_T3_T4_T6_E12temp_storage+104];
	add.f64 	%fd101, %fd99, %fd100;
	ld.shared.f64 	%fd102, [_ZZN3cub18CUB_300001_SM_10006detail6reduce28DeviceReduceSingleTileKernelINS2_10policy_hubIdjN4cuda3std3__44plusIdEEE10Policy1000EPdSC_iS9_ddNS7_10__identityEEEvT0_T1_T2_T3_T4_T6_E12temp_storage+112];
	add.f64 	%fd103, %fd101, %fd102;
	ld.shared.f64 	%fd104, [_ZZN3cub18CUB_300001_SM_10006detail6reduce28DeviceReduceSingleTileKernelINS2_10policy_hubIdjN4cuda3std3__44plusIdEEE10Policy1000EPdSC_iS9_ddNS7_10__identityEEEvT0_T1_T2_T3_T4_T6_E12temp_storage+120];
	add.f64 	%fd105, %fd103, %fd104;
	ld.shared.f64 	%fd106, [_ZZN3cub18CUB_300001_SM_10006detail6reduce28DeviceReduceSingleTileKernelINS2_10policy_hubIdjN4cuda3std3__44plusIdEEE10Policy1000EPdSC_iS9_ddNS7_10__identityEEEvT0_T1_T2_T3_T4_T6_E12temp_storage+128];
	add.f64 	%fd107, %fd105, %fd106;
	ld.shared.f64 	%fd108, [_ZZN3cub18CUB_300001_SM_10006detail6reduce28DeviceReduceSingleTileKernelINS2_10policy_hubIdjN4cuda3std3__44plusIdEEE10Policy1000EPdSC_iS9_ddNS7_10__identityEEEvT0_T1_T2_T3_T4_T6_E12temp_storage+136];
	add.f64 	%fd109, %fd107, %fd108;
	ld.shared.f64 	%fd110, [_ZZN3cub18CUB_300001_SM_10006detail6reduce28DeviceReduceSingleTileKernelINS2_10policy_hubIdjN4cuda3std3__44plusIdEEE10Policy1000EPdSC_iS9_ddNS7_10__identityEEEvT0_T1_T2_T3_T4_T6_E12temp_storage+144];
	add.f64 	%fd111, %fd109, %fd110;
	ld.shared.f64 	%fd112, [_ZZN3cub18CUB_300001_SM_10006detail6reduce28DeviceReduceSingleTileKernelINS2_10policy_hubIdjN4cuda3std3__44plusIdEEE10Policy1000EPdSC_iS9_ddNS7_10__identityEEEvT0_T1_T2_T3_T4_T6_E12temp_storage+152];
	add.f64 	%fd113, %fd111, %fd112;
	ld.shared.f64 	%fd114, [_ZZN3cub18CUB_300001_SM_10006detail6reduce28DeviceReduceSingleTileKernelINS2_10policy_hubIdjN4cuda3std3__44plusIdEEE10Policy1000EPdSC_iS9_ddNS7_10__identityEEEvT0_T1_T2_T3_T4_T6_E12temp_storage+160];
	add.f64 	%fd115, %fd113, %fd114;
	ld.shared.f64 	%fd116, [_ZZN3cub18CUB_300001_SM_10006detail6reduce28DeviceReduceSingleTileKernelINS2_10policy_hubIdjN4cuda3std3__44plusIdEEE10Policy1000EPdSC_iS9_ddNS7_10__identityEEEvT0_T1_T2_T3_T4_T6_E12temp_storage+168];
	add.f64 	%fd117, %fd115, %fd116;
	ld.shared.f64 	%fd118, [_ZZN3cub18CUB_300001_SM_10006detail6reduce28DeviceReduceSingleTileKernelINS2_10policy_hubIdjN4cuda3std3__44plusIdEEE10Policy1000EPdSC_iS9_ddNS7_10__identityEEEvT0_T1_T2_T3_T4_T6_E12temp_storage+176];
	add.f64 	%fd263, %fd117, %fd118;
$L__BB5_37:
	mov.u32 	%r224, %tid.x;
	setp.ne.s32 	%p60, %r224, 0;
	@%p60 bra 	$L__BB5_39;
	add.f64 	%fd249, %fd30, %fd263;
	st.global.f64 	[%rd1], %fd249;
$L__BB5_39:
	ret;

}
	// .globl	_ZN3cub18CUB_300001_SM_10006detail6reduce28DeviceReduceSingleTileKernelINS2_10policy_hubIdyN4cuda3std3__44plusIdEEE10Policy1000EN6thrust24THRUST_300001_SM_1000_NS6detail15normal_iteratorINSD_10device_ptrIdEEEEPdyS9_ddNS7_10__identityEEEvT0_T1_T2_T3_T4_T6_
.visible .entry _ZN3cub18CUB_300001_SM_10006detail6reduce28DeviceReduceSingleTileKernelINS2_10policy_hubIdyN4cuda3std3__44plusIdEEE10Policy1000EN6thrust24THRUST_300001_SM_1000_NS6detail15normal_iteratorINSD_10device_ptrIdEEEEPdyS9_ddNS7_10__identityEEEvT0_T1_T2_T3_T4_T6_(
	.param .align 8 .b8 _ZN3cub18CUB_300001_SM_10006detail6reduce28DeviceReduceSingleTileKernelINS2_10policy_hubIdyN4cuda3std3__44plusIdEEE10Policy1000EN6thrust24THRUST_300001_SM_1000_NS6detail15normal_iteratorINSD_10device_ptrIdEEEEPdyS9_ddNS7_10__identityEEEvT0_T1_T2_T3_T4_T6__param_0[8],
	.param .u64 .ptr .align 1 _ZN3cub18CUB_300001_SM_10006detail6reduce28DeviceReduceSingleTileKernelINS2_10policy_hubIdyN4cuda3std3__44plusIdEEE10Policy1000EN6thrust24THRUST_300001_SM_1000_NS6detail15normal_iteratorINSD_10device_ptrIdEEEEPdyS9_ddNS7_10__identityEEEvT0_T1_T2_T3_T4_T6__param_1,
	.param .u64 _ZN3cub18CUB_300001_SM_10006detail6reduce28DeviceReduceSingleTileKernelINS2_10policy_hubIdyN4cuda3std3__44plusIdEEE10Policy1000EN6thrust24THRUST_300001_SM_1000_NS6detail15normal_iteratorINSD_10device_ptrIdEEEEPdyS9_ddNS7_10__identityEEEvT0_T1_T2_T3_T4_T6__param_2,
	.param .align 1 .b8 _ZN3cub18CUB_300001_SM_10006detail6reduce28DeviceReduceSingleTileKernelINS2_10policy_hubIdyN4cuda3std3__44plusIdEEE10Policy1000EN6thrust24THRUST_300001_SM_1000_NS6detail15normal_iteratorINSD_10device_ptrIdEEEEPdyS9_ddNS7_10__identityEEEvT0_T1_T2_T3_T4_T6__param_3[1],
	.param .f64 _ZN3cub18CUB_300001_SM_10006detail6reduce28DeviceReduceSingleTileKernelINS2_10policy_hubIdyN4cuda3std3__44plusIdEEE10Policy1000EN6thrust24THRUST_300001_SM_1000_NS6detail15normal_iteratorINSD_10device_ptrIdEEEEPdyS9_ddNS7_10__identityEEEvT0_T1_T2_T3_T4_T6__param_4,
	.param .align 1 .b8 _ZN3cub18CUB_300001_SM_10006detail6reduce28DeviceReduceSingleTileKernelINS2_10policy_hubIdyN4cuda3std3__44plusIdEEE10Policy1000EN6thrust24THRUST_300001_SM_1000_NS6detail15normal_iteratorINSD_10device_ptrIdEEEEPdyS9_ddNS7_10__identityEEEvT0_T1_T2_T3_T4_T6__param_5[1]
)
.maxntid 512
.minnctapersm 1
{
	.reg .pred 	%p<67>;
	.reg .b32 	%r<246>;
	.reg .b64 	%rd<86>;
	.reg .b64 	%fd<348>;
	// demoted variable
	.shared .align 8 .b8 _ZZN3cub18CUB_300001_SM_10006detail6reduce28DeviceReduceSingleTileKernelINS2_10policy_hubIdyN4cuda3std3__44plusIdEEE10Policy1000EN6thrust24THRUST_300001_SM_1000_NS6detail15normal_iteratorINSD_10device_ptrIdEEEEPdyS9_ddNS7_10__identityEEEvT0_T1_T2_T3_T4_T6_E12temp_storage[152];
	ld.param.u64 	%rd18, [_ZN3cub18CUB_300001_SM_10006detail6reduce28DeviceReduceSingleTileKernelINS2_10policy_hubIdyN4cuda3std3__44plusIdEEE10Policy1000EN6thrust24THRUST_300001_SM_1000_NS6detail15normal_iteratorINSD_10device_ptrIdEEEEPdyS9_ddNS7_10__identityEEEvT0_T1_T2_T3_T4_T6__param_0];
	ld.param.u64 	%rd20, [_ZN3cub18CUB_300001_SM_10006detail6reduce28DeviceReduceSingleTileKernelINS2_10policy_hubIdyN4cuda3std3__44plusIdEEE10Policy1000EN6thrust24THRUST_300001_SM_1000_NS6detail15normal_iteratorINSD_10device_ptrIdEEEEPdyS9_ddNS7_10__identityEEEvT0_T1_T2_T3_T4_T6__param_1];
	ld.param.u64 	%rd19, [_ZN3cub18CUB_300001_SM_10006detail6reduce28DeviceReduceSingleTileKernelINS2_10policy_hubIdyN4cuda3std3__44plusIdEEE10Policy1000EN6thrust24THRUST_300001_SM_1000_NS6detail15normal_iteratorINSD_10device_ptrIdEEEEPdyS9_ddNS7_10__identityEEEvT0_T1_T2_T3_T4_T6__param_2];
	ld.param.f64 	%fd42, [_ZN3cub18CUB_300001_SM_10006detail6reduce28DeviceReduceSingleTileKernelINS2_10policy_hubIdyN4cuda3std3__44plusIdEEE10Policy1000EN6thrust24THRUST_300001_SM_1000_NS6detail15normal_iteratorINSD_10device_ptrIdEEEEPdyS9_ddNS7_10__identityEEEvT0_T1_T2_T3_T4_T6__param_4];
	cvta.to.global.u64 	%rd1, %rd20;
	setp.ne.s64 	%p1, %rd19, 0;
	@%p1 bra 	$L__BB6_3;
	mov.u32 	%r231, %tid.x;
	setp.ne.s32 	%p66, %r231, 0;
	@%p66 bra 	$L__BB6_51;
	st.global.f64 	[%rd1], %fd42;
	bra.uni 	$L__BB6_51;
$L__BB6_3:
	cvta.to.global.u64 	%rd2, %rd18;
	setp.gt.u64 	%p2, %rd19, 3583;
	@%p2 bra 	$L__BB6_28;
	cvt.u32.u64 	%r1, %rd19;
	mov.u32 	%r2, %tid.x;
	setp.ge.u32 	%p24, %r2, %r1;
	mov.f64 	%fd335, 0d0000000000000000;
	mov.u32 	%r235, %r2;
	@%p24 bra 	$L__BB6_6;
	mul.wide.u32 	%rd51, %r2, 8;
	add.s64 	%rd52, %rd2, %rd51;
	ld.global.f64 	%fd335, [%rd52];
	add.s32 	%r235, %r2, 512;
$L__BB6_6:
	setp.ge.u32 	%p25, %r235, %r1;
	@%p25 bra 	$L__BB6_19;
	not.b32 	%r108, %r235;
	add.s32 	%r109, %r108, %r1;
	shr.u32 	%r110, %r109, 9;
	add.s32 	%r5, %r110, 1;
	and.b32  	%r6, %r5, 15;
	setp.lt.u32 	%p26, %r109, 7680;
	@%p26 bra 	$L__BB6_10;
	and.b32  	%r111, %r5, 16777200;
	neg.s32 	%r233, %r111;
	mul.wide.u32 	%rd53, %r235, 8;
	add.s64 	%rd54, %rd53, %rd2;
	add.s64 	%rd81, %rd54, 32768;
$L__BB6_9:
	.pragma "nounroll";
	ld.global.f64 	%fd169, [%rd81+-32768];
	add.f64 	%fd170, %fd335, %fd169;
	ld.global.f64 	%fd171, [%rd81+-28672];
	add.f64 	%fd172, %fd170, %fd171;
	ld.global.f64 	%fd173, [%rd81+-24576];
	add.f64 	%fd174, %fd172, %fd173;
	ld.global.f64 	%fd175, [%rd81+-20480];
	add.f64 	%fd176, %fd174, %fd175;
	ld.global.f64 	%fd177, [%rd81+-16384];
	add.f64 	%fd178, %fd176, %fd177;
	ld.global.f64 	%fd179, [%rd81+-12288];
	add.f64 	%fd180, %fd178, %fd179;
	ld.global.f64 	%fd181, [%rd81+-8192];
	add.f64 	%fd182, %fd180, %fd181;
	ld.global.f64 	%fd183, [%rd81+-4096];
	add.f64 	%fd184, %fd182, %fd183;
	ld.global.f64 	%fd185, [%rd81];
	add.f64 	%fd186, %fd184, %fd185;
	ld.global.f64 	%fd187, [%rd81+4096];
	add.f64 	%fd188, %fd186, %fd187;
	ld.global.f64 	%fd189, [%rd81+8192];
	add.f64 	%fd190, %fd188, %fd189;
	ld.global.f64 	%fd191, [%rd81+12288];
	add.f64 	%fd192, %fd190, %fd191;
	ld.global.f64 	%fd193, [%rd81+16384];
	add.f64 	%fd194, %fd192, %fd193;
	ld.global.f64 	%fd195, [%rd81+20480];
	add.f64 	%fd196, %fd194, %fd195;
	ld.global.f64 	%fd197, [%rd81+24576];
	add.f64 	%fd198, %fd196, %fd197;
	ld.global.f64 	%fd199, [%rd81+28672];
	add.f64 	%fd335, %fd198, %fd199;
	add.s32 	%r235, %r235, 8192;
	add.s32 	%r233, %r233, 16;
	add.s64 	%rd81, %rd81, 65536;
	setp.ne.s32 	%p27, %r233, 0;
	@%p27 bra 	$L__BB6_9;
$L__BB6_10:
	setp.eq.s32 	%p28, %r6, 0;
	@%p28 bra 	$L__BB6_19;
	and.b32  	%r13, %r5, 7;
	setp.lt.u32 	%p29, %r6, 8;
	@%p29 bra 	$L__BB6_13;
	mul.wide.s32 	%rd55, %r235, 8;
	add.s64 	%rd56, %rd2, %rd55;
	ld.global.f64 	%fd201, [%rd56];
	add.f64 	%fd202, %fd335, %fd201;
	ld.global.f64 	%fd203, [%rd56+4096];
	add.f64 	%fd204, %fd202, %fd203;
	ld.global.f64 	%fd205, [%rd56+8192];
	add.f64 	%fd206, %fd204, %fd205;
	ld.global.f64 	%fd207, [%rd56+12288];
	add.f64 	%fd208, %fd206, %fd207;
	ld.global.f64 	%fd209, [%rd56+16384];
	add.f64 	%fd210, %fd208, %fd209;
	ld.global.f64 	%fd211, [%rd56+20480];
	add.f64 	%fd212, %fd210, %fd211;
	ld.global.f64 	%fd213, [%rd56+24576];
	add.f64 	%fd214, %fd212, %fd213;
	ld.global.f64 	%fd215, [%rd56+28672];
	add.f64 	%fd335, %fd214, %fd215;
	add.s32 	%r235, %r235, 4096;
$L__BB6_13:
	setp.eq.s32 	%p30, %r13, 0;
	@%p30 bra 	$L__BB6_19;
	and.b32  	%r16, %r5, 3;
	setp.lt.u32 	%p31, %r13, 4;
	@%p31 bra 	$L__BB6_16;
	mul.wide.s32 	%rd57, %r235, 8;
	add.s64 	%rd58, %rd2, %rd57;
	ld.global.f64 	%fd217, [%rd58];
	add.f64 	%fd218, %fd335, %fd217;
	ld.global.f64 	%fd219, [%rd58+4096];
	add.f64 	%fd220, %fd218, %fd219;
	ld.global.f64 	%fd221, [%rd58+8192];
	add.f64 	%fd222, %fd220, %fd221;
	ld.global.f64 	%fd223, [%rd58+12288];
	add.f64 	%fd335, %fd222, %fd223;
	add.s32 	%r235, %r235, 2048;
$L__BB6_16:
	setp.eq.s32 	%p32, %r16, 0;
	@%p32 bra 	$L__BB6_19;
	neg.s32 	%r238, %r16;
$L__BB6_18:
	.pragma "nounroll";
	mul.wide.s32 	%rd59, %r235, 8;
	add.s64 	%rd60, %rd2, %rd59;
	ld.global.f64 	%fd224, [%rd60];
	add.f64 	%fd335, %fd335, %fd224;
	add.s32 	%r235, %r235, 512;
	add.s32 	%r238, %r238, 1;
	setp.ne.s32 	%p33, %r238, 0;
	@%p33 bra 	$L__BB6_18;
$L__BB6_19:
	setp.lt.u64 	%p34, %rd19, 512;
	@%p34 bra 	$L__BB6_24;
	// begin inline asm
	mov.u32 %r175, %laneid;
	// end inline asm
	mov.b64 	%rd71, %fd335;
	mov.b64 	{%r177, %r182}, %rd71;
	mov.b32 	%r183, 1;
	mov.b32 	%r224, 31;
	mov.b32 	%r225, -1;
	// begin inline asm
	shfl.sync.down.b32 %r176, %r177, %r183, %r224, %r225;
	// end inline asm
	// begin inline asm
	shfl.sync.down.b32 %r181, %r182, %r183, %r224, %r225;
	// end inline asm
	mov.b64 	%rd72, {%r176, %r181};
	mov.b64 	%fd283, %rd72;
	setp.gt.s32 	%p58, %r175, 30;
	add.f64 	%fd284, %fd335, %fd283;
	selp.f64 	%fd285, %fd335, %fd284, %p58;
	mov.b64 	%rd73, %fd285;
	mov.b64 	{%r187, %r192}, %rd73;
	mov.b32 	%r193, 2;
	// begin inline asm
	shfl.sync.down.b32 %r186, %r187, %r193, %r224, %r225;
	// end inline asm
	// begin inline asm
	shfl.sync.down.b32 %r191, %r192, %r193, %r224, %r225;
	// end inline asm
	mov.b64 	%rd74, {%r186, %r191};
	mov.b64 	%fd286, %rd74;
	setp.gt.s32 	%p59, %r175, 29;
	add.f64 	%fd287, %fd285, %fd286;
	selp.f64 	%fd288, %fd285, %fd287, %p59;
	mov.b64 	%rd75, %fd288;
	mov.b64 	{%r197, %r202}, %rd75;
	mov.b32 	%r203, 4;
	// begin inline asm
	shfl.sync.down.b32 %r196, %r197, %r203, %r224, %r225;
	// end inline asm
	// begin inline asm
	shfl.sync.down.b32 %r201, %r202, %r203, %r224, %r225;
	// end inline asm
	mov.b64 	%rd76, {%r196, %r201};
	mov.b64 	%fd289, %rd76;
	setp.gt.s32 	%p60, %r175, 27;
	add.f64 	%fd290, %fd288, %fd289;
	selp.f64 	%fd291, %fd288, %fd290, %p60;
	mov.b64 	%rd77, %fd291;
	mov.b64 	{%r207, %r212}, %rd77;
	mov.b32 	%r213, 8;
	// begin inline asm
	shfl.sync.down.b32 %r206, %r207, %r213, %r224, %r225;
	// end inline asm
	// begin inline asm
	shfl.sync.down.b32 %r211, %r212, %r213, %r224, %r225;
	// end inline asm
	mov.b64 	%rd78, {%r206, %r211};
	mov.b64 	%fd292, %rd78;
	setp.gt.s32 	%p61, %r175, 23;
	add.f64 	%fd293, %fd291, %fd292;
	selp.f64 	%fd294, %fd291, %fd293, %p61;
	mov.b64 	%rd79, %fd294;
	mov.b64 	{%r217, %r222}, %rd79;
	mov.b32 	%r223, 16;
	// begin inline asm
	shfl.sync.down.b32 %r216, %r217, %r223, %r224, %r225;
	// end inline asm
	// begin inline asm
	shfl.sync.down.b32 %r221, %r222, %r223, %r224, %r225;
	// end inline asm
	mov.b64 	%rd80, {%r216, %r221};
	mov.b64 	%fd295, %rd80;
	setp.gt.s32 	%p62, %r175, 15;
	add.f64 	%fd16, %fd294, %fd295;
	selp.f64 	%fd347, %fd294, %fd16, %p62;
	setp.ne.s32 	%p63, %r175, 0;
	@%p63 bra 	$L__BB6_22;
	shr.u32 	%r226, %r2, 2;
	and.b32  	%r227, %r226, 248;
	mov.u32 	%r228, _ZZN3cub18CUB_300001_SM_10006detail6reduce28DeviceReduceSingleTileKernelINS2_10policy_hubIdyN4cuda3std3__44plusIdEEE10Policy1000EN6thrust24THRUST_300001_SM_1000_NS6detail15normal_iteratorINSD_10device_ptrIdEEEEPdyS9_ddNS7_10__identityEEEvT0_T1_T2_T3_T4_T6_E12temp_storage;
	add.s32 	%r229, %r228, %r227;
	st.shared.f64 	[%r229+16], %fd16;
$L__BB6_22:
	bar.sync 	0;
	setp.ne.s32 	%p64, %r2, 0;
	@%p64 bra 	$L__BB6_49;
	ld.shared.f64 	%fd296, [_ZZN3cub18CUB_300001_SM_10006detail6reduce28DeviceReduceSingleTileKernelINS2_10policy_hubIdyN4cuda3std3__44plusIdEEE10Policy1000EN6thrust24THRUST_300001_SM_1000_NS6detail15normal_iteratorINSD_10device_ptrIdEEEEPdyS9_ddNS7_10__identityEEEvT0_T1_T2_T3_T4_T6_E12temp_storage+24];
	add.f64 	%fd297, %fd347, %fd296;
	ld.shared.f64 	%fd298, [_ZZN3cub18CUB_300001_SM_10006detail6reduce28DeviceReduceSingleTileKernelINS2_10policy_hubIdyN4cuda3std3__44plusIdEEE10Policy1000EN6thrust24THRUST_300001_SM_1000_NS6detail15normal_iteratorINSD_10device_ptrIdEEEEPdyS9_ddNS7_10__identityEEEvT0_T1_T2_T3_T4_T6_E12temp_storage+32];
	add.f64 	%fd299, %fd297, %fd298;
	ld.shared.f64 	%fd300, [_ZZN3cub18CUB_300001_SM_10006detail6reduce28DeviceReduceSingleTileKernelINS2_10policy_hubIdyN4cuda3std3__44plusIdEEE10Policy1000EN6thrust24THRUST_300001_SM_1000_NS6detail15normal_iteratorINSD_10device_ptrIdEEEEPdyS9_ddNS7_10__identityEEEvT0_T1_T2_T3_T4_T6_E12temp_storage+40];
	add.f64 	%fd301, %fd299, %fd300;
	ld.shared.f64 	%fd302, [_ZZN3cub18CUB_300001_SM_10006detail6reduce28DeviceReduceSingleTileKernelINS2_10policy_hubIdyN4cuda3std3__44plusIdEEE10Policy1000EN6thrust24THRUST_300001_SM_1000_NS6detail15normal_iteratorINSD_10device_ptrIdEEEEPdyS9_ddNS7_10__identityEEEvT0_T1_T2_T3_T4_T6_E12temp_storage+48];
	add.f64 	%fd303, %fd301, %fd302;
	ld.shared.f64 	%fd304, [_ZZN3cub18CUB_300001_SM_10006detail6reduce28DeviceReduceSingleTileKernelINS2_10policy_hubIdyN4cuda3std3__44plusIdEEE10Policy1000EN6thrust24THRUST_300001_SM_1000_NS6detail15normal_iteratorINSD_10device_ptrIdEEEEPdyS9_ddNS7_10__identityEEEvT0_T1_T2_T3_T4_T6_E12temp_storage+56];
	add.f64 	%fd305, %fd303, %fd304;
	ld.shared.f64 	%fd306, [_ZZN3cub18CUB_300001_SM_10006detail6reduce28DeviceReduceSingleTileKernelINS2_10policy_hubIdyN4cuda3std3__44plusIdEEE10Policy1000EN6thrust24THRUST_300001_SM_1000_NS6detail15normal_iteratorINSD_10device_ptrIdEEEEPdyS9_ddNS7_10__identityEEEvT0_T1_T2_T3_T4_T6_E12temp_storage+64];
	add.f64 	%fd307, %fd305, %fd306;
	ld.shared.f64 	%fd308, [_ZZN3cub18CUB_300001_SM_10006detail6reduce28DeviceReduceSingleTileKernelINS2_10policy_hubIdyN4cuda3std3__44plusIdEEE10Policy1000EN6thrust24THRUST_300001_SM_1000_NS6detail15normal_iteratorINSD_10device_ptrIdEEEEPdyS9_ddNS7_10__identityEEEvT0_T1_T2_T3_T4_T6_E12temp_storage+72];
	add.f64 	%fd309, %fd307, %fd308;
	ld.shared.f64 	%fd310, [_ZZN3cub18CUB_300001_SM_10006detail6reduce28DeviceReduceSingleTileKernelINS2_10policy_hubIdyN4cuda3std3__44plusIdEEE10Policy1000EN6thrust24THRUST_300001_SM_1000_NS6detail15normal_iteratorINSD_10device_ptrIdEEEEPdyS9_ddNS7_10__identityEEEvT0_T1_T2_T3_T4_T6_E12temp_storage+80];
	add.f64 	%fd311, %fd309, %fd310;
	ld.shared.f64 	%fd312, [_ZZN3cub18CUB_300001_SM_10006detail6reduce28DeviceReduceSingleTileKernelINS2_10policy_hubIdyN4cuda3std3__44plusIdEEE10Policy1000EN6thrust24THRUST_300001_SM_1000_NS6detail15normal_iteratorINSD_10device_ptrIdEEEEPdyS9_ddNS7_10__identityEEEvT0_T1_T2_T3_T4_T6_E12temp_storage+88];
	add.f64 	%fd313, %fd311, %fd312;
	ld.shared.f64 	%fd314, [_ZZN3cub18CUB_300001_SM_10006detail6reduce28DeviceReduceSingleTileKernelINS2_10policy_hubIdyN4cuda3std3__44plusIdEEE10Policy1000EN6thrust24THRUST_300001_SM_1000_NS6detail15normal_iteratorINSD_10device_ptrIdEEEEPdyS9_ddNS7_10__identityEEEvT0_T1_T2_T3_T4_T6_E12temp_storage+96];
	add.f64 	%fd315, %fd313, %fd314;
	ld.shared.f64 	%fd316, [_ZZN3cub18CUB_300001_SM_10006detail6reduce28DeviceReduceSingleTileKernelINS2_10policy_hubIdyN4cuda3std3__44plusIdEEE10Policy1000EN6thrust24THRUST_300001_SM_1000_NS6detail15normal_iteratorINSD_10device_ptrIdEEEEPdyS9_ddNS7_10__identityEEEvT0_T1_T2_T3_T4_T6_E12temp_storage+104];
	add.f64 	%fd317, %fd315, %fd316;
	ld.shared.f64 	%fd318, [_ZZN3cub18CUB_300001_SM_10006detail6reduce28DeviceReduceSingleTileKernelINS2_10policy_hubIdyN4cuda3std3__44plusIdEEE10Policy1000EN6thrust24THRUST_300001_SM_1000_NS6detail15normal_iteratorINSD_10device_ptrIdEEEEPdyS9_ddNS7_10__identityEEEvT0_T1_T2_T3_T4_T6_E12temp_storage+112];
	add.f64 	%fd319, %fd317, %fd318;
	ld.shared.f64 	%fd320, [_ZZN3cub18CUB_300001_SM_10006detail6reduce28DeviceReduceSingleTileKernelINS2_10policy_hubIdyN4cuda3std3__44plusIdEEE10Policy1000EN6thrust24THRUST_300001_SM_1000_NS6detail15normal_iteratorINSD_10device_ptrIdEEEEPdyS9_ddNS7_10__identityEEEvT0_T1_T2_T3_T4_T6_E12temp_storage+120];
	add.f64 	%fd321, %fd319, %fd320;
	ld.shared.f64 	%fd322, [_ZZN3cub18CUB_300001_SM_10006detail6reduce28DeviceReduceSingleTileKernelINS2_10policy_hubIdyN4cuda3std3__44plusIdEEE10Policy1000EN6thrust24THRUST_300001_SM_1000_NS6detail15normal_iteratorINSD_10device_ptrIdEEEEPdyS9_ddNS7_10__identityEEEvT0_T1_T2_T3_T4_T6_E12temp_storage+128];
	add.f64 	%fd323, %fd321, %fd322;
	ld.shared.f64 	%fd324, [_ZZN3cub18CUB_300001_SM_10006detail6reduce28DeviceReduceSingleTileKernelINS2_10policy_hubIdyN4cuda3std3__44plusIdEEE10Policy1000EN6thrust24THRUST_300001_SM_1000_NS6detail15normal_iteratorINSD_10device_ptrIdEEEEPdyS9_ddNS7_10__identityEEEvT0_T1_T2_T3_T4_T6_E12temp_storage+136];
	add.f64 	%fd347, %fd323, %fd324;
	bra.uni 	$L__BB6_49;
$L__BB6_24:
	// begin inline asm
	mov.u32 %r112, %laneid;
	// end inline asm
	and.b32  	%r163, %r2, 992;
	add.s32 	%r164, %r163, 32;
	setp.gt.u32 	%p35, %r164, %r1;
	not.b32 	%r165, %r163;
	add.s32 	%r166, %r1, %r165;
	selp.b32 	%r161, %r166, 31, %p35;
	mov.b64 	%rd61, %fd335;
	mov.b64 	{%r114, %r119}, %rd61;
	mov.b32 	%r120, 1;
	mov.b32 	%r162, -1;
	// begin inline asm
	shfl.sync.down.b32 %r113, %r114, %r120, %r161, %r162;
	// end inline asm
	// begin inline asm
	shfl.sync.down.b32 %r118, %r119, %r120, %r161, %r162;
	// end inline asm
	mov.b64 	%rd62, {%r113, %r118};
	mov.b64 	%fd225, %rd62;
	setp.lt.s32 	%p36, %r112, %r161;
	add.f64 	%fd226, %fd335, %fd225;
	selp.f64 	%fd227, %fd226, %fd335, %p36;
	mov.b64 	%rd63, %fd227;
	mov.b64 	{%r124, %r129}, %rd63;
	mov.b32 	%r130, 2;
	// begin inline asm
	shfl.sync.down.b32 %r123, %r124, %r130, %r161, %r162;
	// end inline asm
	// begin inline asm
	shfl.sync.down.b32 %r128, %r129, %r130, %r161, %r162;
	// end inline asm
	mov.b64 	%rd64, {%r123, %r128};
	mov.b64 	%fd228, %rd64;
	add.s32 	%r167, %r112, 2;
	setp.gt.s32 	%p37, %r167, %r161;
	add.f64 	%fd229, %fd227, %fd228;
	selp.f64 	%fd230, %fd227, %fd229, %p37;
	mov.b64 	%rd65, %fd230;
	mov.b64 	{%r134, %r139}, %rd65;
	mov.b32 	%r140, 4;
	// begin inline asm
	shfl.sync.down.b32 %r133, %r134, %r140, %r161, %r162;
	// end inline asm
	// begin inline asm
	shfl.sync.down.b32 %r138, %r139, %r140, %r161, %r162;
	// end inline asm
	mov.b64 	%rd66, {%r133, %r138};
	mov.b64 	%fd231, %rd66;
	add.s32 	%r168, %r112, 4;
	setp.gt.s32 	%p38, %r168, %r161;
	add.f64 	%fd232, %fd230, %fd231;
	selp.f64 	%fd233, %fd230, %fd232, %p38;
	mov.b64 	%rd67, %fd233;
	mov.b64 	{%r144, %r149}, %rd67;
	mov.b32 	%r150, 8;
	// begin inline asm
	shfl.sync.down.b32 %r143, %r144, %r150, %r161, %r162;
	// end inline asm
	// begin inline asm
	shfl.sync.down.b32 %r148, %r149, %r150, %r161, %r162;
	// end inline asm
	mov.b64 	%rd68, {%r143, %r148};
	mov.b64 	%fd234, %rd68;
	add.s32 	%r169, %r112, 8;
	setp.gt.s32 	%p39, %r169, %r161;
	add.f64 	%fd235, %fd233, %fd234;
	selp.f64 	%fd236, %fd233, %fd235, %p39;
	mov.b64 	%rd69, %fd236;
	mov.b64 	{%r154, %r159}, %rd69;
	mov.b32 	%r160, 16;
	// begin inline asm
	shfl.sync.down.b32 %r153, %r154, %r160, %r161, %r162;
	// end inline asm
	// begin inline asm
	shfl.sync.down.b32 %r158, %r159, %r160, %r161, %r162;
	// end inline asm
	mov.b64 	%rd70, {%r153, %r158};
	mov.b64 	%fd237, %rd70;
	add.s32 	%r170, %r112, 16;
	setp.gt.s32 	%p40, %r170, %r161;
	add.f64 	%fd238, %fd236, %fd237;
	selp.f64 	%fd347, %fd236, %fd238, %p40;
	setp.ne.s32 	%p41, %r112, 0;
	@%p41 bra 	$L__BB6_26;
	shr.u32 	%r171, %r2, 2;
	and.b32  	%r172, %r171, 248;
	mov.u32 	%r173, _ZZN3cub18CUB_300001_SM_10006detail6reduce28DeviceReduceSingleTileKernelINS2_10policy_hubIdyN4cuda3std3__44plusIdEEE10Policy1000EN6thrust24THRUST_300001_SM_1000_NS6detail15normal_iteratorINSD_10device_ptrIdEEEEPdyS9_ddNS7_10__identityEEEvT0_T1_T2_T3_T4_T6_E12temp_storage;
	add.s32 	%r174, %r173, %r172;
	st.shared.f64 	[%r174+16], %fd347;
$L__BB6_26:
	bar.sync 	0;
	setp.ne.s32 	%p42, %r2, 0;
	@%p42 bra 	$L__BB6_49;
	setp.gt.u64 	%p43, %rd19, 32;
	ld.shared.f64 	%fd239, [_ZZN3cub18CUB_300001_SM_10006detail6reduce28DeviceReduceSingleTileKernelINS2_10policy_hubIdyN4cuda3std3__44plusIdEEE10Policy1000EN6thrust24THRUST_300001_SM_1000_NS6detail15normal_iteratorINSD_10device_ptrIdEEEEPdyS9_ddNS7_10__identityEEEvT0_T1_T2_T3_T4_T6_E12temp_storage+24];
	add.f64 	%fd240, %fd347, %fd239;
	selp.f64 	%fd241, %fd240, %fd347, %p43;
	setp.gt.u64 	%p44, %rd19, 64;
	ld.shared.f64 	%fd242, [_ZZN3cub18CUB_300001_SM_10006detail6reduce28DeviceReduceSingleTileKernelINS2_10policy_hubIdyN4cuda3std3__44plusIdEEE10Policy1000EN6thrust24THRUST_300001_SM_1000_NS6detail15normal_iteratorINSD_10device_ptrIdEEEEPdyS9_ddNS7_10__identityEEEvT0_T1_T2_T3_T4_T6_E12temp_storage+32];
	add.f64 	%fd243, %fd242, %fd241;
	selp.f64 	%fd244, %fd243, %fd241, %p44;
	setp.gt.u64 	%p45, %rd19, 96;
	ld.shared.f64 	%fd245, [_ZZN3cub18CUB_300001_SM_10006detail6reduce28DeviceReduceSingleTileKernelINS2_10policy_hubIdyN4cuda3std3__44plusIdEEE10Policy1000EN6thrust24THRUST_300001_SM_1000_NS6detail15normal_iteratorINSD_10device_ptrIdEEEEPdyS9_ddNS7_10__identityEEEvT0_T1_T2_T3_T4_T6_E12temp_storage+40];
	add.f64 	%fd246, %fd245, %fd244;
	selp.f64 	%fd247, %fd246, %fd244, %p45;
	setp.gt.u64 	%p46, %rd19, 128;
	ld.shared.f64 	%fd248, [_ZZN3cub18CUB_300001_SM_10006detail6reduce28DeviceReduceSingleTileKernelINS2_10policy_hubIdyN4cuda3std3__44plusIdEEE10Policy1000EN6thrust24THRUST_300001_SM_1000_NS6detail15normal_iteratorINSD_10device_ptrIdEEEEPdyS9_ddNS7_10__identityEEEvT0_T1_T2_T3_T4_T6_E12temp_storage+48];
	add.f64 	%fd249, %fd248, %fd247;
	selp.f64 	%fd250, %fd249, %fd247, %p46;
	setp.gt.u64 	%p47, %rd19, 160;
	ld.shared.f64 	%fd251, [_ZZN3cub18CUB_300001_SM_10006detail6reduce28DeviceReduceSingleTileKernelINS2_10policy_hubIdyN4cuda3std3__44plusIdEEE10Policy1000EN6thrust24THRUST_300001_SM_1000_NS6detail15normal_iteratorINSD_10device_ptrIdEEEEPdyS9_ddNS7_10__identityEEEvT0_T1_T2_T3_T4_T6_E12temp_storage+56];
	add.f64 	%fd252, %fd251, %fd250;
	selp.f64 	%fd253, %fd252, %fd250, %p47;
	setp.gt.u64 	%p48, %rd19, 192;
	ld.shared.f64 	%fd254, [_ZZN3cub18CUB_300001_SM_10006detail6reduce28DeviceReduceSingleTileKernelINS2_10policy_hubIdyN4cuda3std3__44plusIdEEE10Policy1000EN6thrust24THRUST_300001_SM_1000_NS6detail15normal_iteratorINSD_10device_ptrIdEEEEPdyS9_ddNS7_10__identityEEEvT0_T1_T2_T3_T4_T6_E12temp_storage+64];
	add.f64 	%fd255, %fd254, %fd253;
	selp.f64 	%fd256, %fd255, %fd253, %p48;
	setp.gt.u64 	%p49, %rd19, 224;
	ld.shared.f64 	%fd257, [_ZZN3cub18CUB_300001_SM_10006detail6reduce28DeviceReduceSingleTileKernelINS2_10policy_hubIdyN4cuda3std3__44plusIdEEE10Policy1000EN6thrust24THRUST_300001_SM_1000_NS6detail15normal_iteratorINSD_10device_ptrIdEEEEPdyS9_ddNS7_10__identityEEEvT0_T1_T2_T3_T4_T6_E12temp_storage+72];
	add.f64 	%fd258, %fd257, %fd256;
	selp.f64 	%fd259, %fd258, %fd256, %p49;
	setp.gt.u64 	%p50, %rd19, 256;
	ld.shared.f64 	%fd260, [_ZZN3cub18CUB_300001_SM_10006detail6reduce28DeviceReduceSingleTileKernelINS2_10policy_hubIdyN4cuda3std3__44plusIdEEE10Policy1000EN6thrust24THRUST_300001_SM_1000_NS6detail15normal_iteratorINSD_10device_ptrIdEEEEPdyS9_ddNS7_10__identityEEEvT0_T1_T2_T3_T4_T6_E12temp_storage+80];
	add.f64 	%fd261, %fd260, %fd259;
	selp.f64 	%fd262, %fd261, %fd259, %p50;
	setp.gt.u64 	%p51, %rd19, 288;
	ld.shared.f64 	%fd263, [_ZZN3cub18CUB_300001_SM_10006detail6reduce28DeviceReduceSingleTileKernelINS2_10policy_hubIdyN4cuda3std3__44plusIdEEE10Policy1000EN6thrust24THRUST_300001_SM_1000_NS6detail15normal_iteratorINSD_10device_ptrIdEEEEPdyS9_ddNS7_10__identityEEEvT0_T1_T2_T3_T4_T6_E12temp_storage+88];
	add.f64 	%fd264, %fd263, %fd262;
	selp.f64 	%fd265, %fd264, %fd262, %p51;
	setp.gt.u64 	%p52, %rd19, 320;
	ld.shared.f64 	%fd266, [_ZZN3cub18CUB_300001_SM_10006detail6reduce28DeviceReduceSingleTileKernelINS2_10policy_hubIdyN4cuda3std3__44plusIdEEE10Policy1000EN6thrust24THRUST_300001_SM_1000_NS6detail15normal_iteratorINSD_10device_ptrIdEEEEPdyS9_ddNS7_10__identityEEEvT0_T1_T2_T3_T4_T6_E12temp_storage+96];
	add.f64 	%fd267, %fd266, %fd265;
	selp.f64 	%fd268, %fd267, %fd265, %p52;
	setp.gt.u64 	%p53, %rd19, 352;
	ld.shared.f64 	%fd269, [_ZZN3cub18CUB_300001_SM_10006detail6reduce28DeviceReduceSingleTileKernelINS2_10policy_hubIdyN4cuda3std3__44plusIdEEE10Policy1000EN6thrust24THRUST_300001_SM_1000_NS6detail15normal_iteratorINSD_10device_ptrIdEEEEPdyS9_ddNS7_10__identityEEEvT0_T1_T2_T3_T4_T6_E12temp_storage+104];
	add.f64 	%fd270, %fd269, %fd268;
	selp.f64 	%fd271, %fd270, %fd268, %p53;
	setp.gt.u64 	%p54, %rd19, 384;
	ld.shared.f64 	%fd272, [_ZZN3cub18CUB_300001_SM_10006detail6reduce28DeviceReduceSingleTileKernelINS2_10policy_hubIdyN4cuda3std3__44plusIdEEE10Policy1000EN6thrust24THRUST_300001_SM_1000_NS6detail15normal_iteratorINSD_10device_ptrIdEEEEPdyS9_ddNS7_10__identityEEEvT0_T1_T2_T3_T4_T6_E12temp_storage+112];
	add.f64 	%fd273, %fd272, %fd271;
	selp.f64 	%fd274, %fd273, %fd271, %p54;
	setp.gt.u64 	%p55, %rd19, 416;
	ld.shared.f64 	%fd275, [_ZZN3cub18CUB_300001_SM_10006detail6reduce28DeviceReduceSingleTileKernelINS2_10policy_hubIdyN4cuda3std3__44plusIdEEE10Policy1000EN6thrust24THRUST_300001_SM_1000_NS6detail15normal_iteratorINSD_10device_ptrIdEEEEPdyS9_ddNS7_10__identityEEEvT0_T1_T2_T3_T4_T6_E12temp_storage+120];
	add.f64 	%fd276, %fd275, %fd274;
	selp.f64 	%fd277, %fd276, %fd274, %p55;
	setp.gt.u64 	%p56, %rd19, 448;
	ld.shared.f64 	%fd278, [_ZZN3cub18CUB_300001_SM_10006detail6reduce28DeviceReduceSingleTileKernelINS2_10policy_hubIdyN4cuda3std3__44plusIdEEE10Policy1000EN6thrust24THRUST_300001_SM_1000_NS6detail15normal_iteratorINSD_10device_ptrIdEEEEPdyS9_ddNS7_10__identityEEEvT0_T1_T2_T3_T4_T6_E12temp_storage+128];
	add.f64 	%fd279, %fd278, %fd277;
	selp.f64 	%fd280, %fd279, %fd277, %p56;
	setp.gt.u64 	%p57, %rd19, 480;
	ld.shared.f64 	%fd281, [_ZZN3cub18CUB_300001_SM_10006detail6reduce28DeviceReduceSingleTileKernelINS2_10policy_hubIdyN4cuda3std3__44plusIdEEE10Policy1000EN6thrust24THRUST_300001_SM_1000_NS6detail15normal_iteratorINSD_10device_ptrIdEEEEPdyS9_ddNS7_10__identityEEEvT0_T1_T2_T3_T4_T6_E12temp_storage+136];
	add.f64 	%fd282, %fd281, %fd280;
	selp.f64 	%fd347, %fd282, %fd280, %p57;
	bra.uni 	$L__BB6_49;
$L__BB6_28:
	mov.u32 	%r24, %tid.x;
	cvt.u64.u32 	%rd6, %r24;
	mul.wide.u32 	%rd22, %r24, 8;
	add.s64 	%rd7, %rd2, %rd22;
	ld.global.f64 	%fd43, [%rd7];
	ld.global.f64 	%fd44, [%rd7+4096];
	ld.global.f64 	%fd45, [%rd7+8192];
	ld.global.f64 	%fd46, [%rd7+12288];
	ld.global.f64 	%fd47, [%rd7+16384];
	ld.global.f64 	%fd48, [%rd7+20480];
	ld.global.f64 	%fd49, [%rd7+24576];
	add.f64 	%fd50, %fd43, %fd44;
	add.f64 	%fd51, %fd50, %fd45;
	add.f64 	%fd52, %fd51, %fd46;
	add.f64 	%fd53, %fd52, %fd47;
	add.f64 	%fd54, %fd53, %fd48;
	add.f64 	%fd346, %fd54, %fd49;
	add.s64 	%rd8, %rd19, -3584;
	setp.lt.u64 	%p3, %rd8, 3584;
	mov.b64 	%rd83, 3584;
	@%p3 bra 	$L__BB6_32;
	mov.b64 	%rd83, 3584;
$L__BB6_30:
	shl.b64 	%rd24, %rd83, 3;
	add.s64 	%rd25, %rd7, %rd24;
	ld.global.f64 	%fd55, [%rd25];
	ld.global.f64 	%fd56, [%rd25+4096];
	ld.global.f64 	%fd57, [%rd25+8192];
	ld.global.f64 	%fd58, [%rd25+12288];
	ld.global.f64 	%fd59, [%rd25+16384];
	ld.global.f64 	%fd60, [%rd25+20480];
	ld.global.f64 	%fd61, [%rd25+24576];
	add.f64 	%fd62, %fd346, %fd55;
	add.f64 	%fd63, %fd62, %fd56;
	add.f64 	%fd64, %fd63, %fd57;
	add.f64 	%fd65, %fd64, %fd58;
	add.f64 	%fd66, %fd65, %fd59;
	add.f64 	%fd67, %fd66, %fd60;
	add.f64 	%fd346, %fd67, %fd61;
	sub.s64 	%rd26, %rd19, %rd83;
	setp.lt.u64 	%p4, %rd26, 3584;
	@%p4 bra 	$L__BB6_45;
	add.s64 	%rd83, %rd83, 3584;
	setp.le.u64 	%p5, %rd83, %rd8;
	@%p5 bra 	$L__BB6_30;
$L__BB6_32:
	setp.le.u64 	%p6, %rd19, %rd83;
	cvt.u32.u64 	%r42, %rd83;
	cvt.u32.u64 	%r43, %rd19;
	sub.s32 	%r44, %r43, %r42;
	setp.ge.s32 	%p7, %r24, %r44;
	or.pred  	%p8, %p6, %p7;
	@%p8 bra 	$L__BB6_45;
	not.b32 	%r47, %r24;
	add.s32 	%r48, %r47, %r43;
	sub.s32 	%r50, %r48, %r42;
	shr.u32 	%r51, %r50, 9;
	add.s32 	%r25, %r51, 1;
	and.b32  	%r26, %r25, 15;
	setp.lt.u32 	%p9, %r50, 7680;
	mov.u32 	%r242, %r24;
	@%p9 bra 	$L__BB6_36;
	and.b32  	%r52, %r25, 16777200;
	neg.s32 	%r240, %r52;
	add.s64 	%rd27, %rd83, %rd6;
	shl.b64 	%rd28, %rd27, 3;
	add.s64 	%rd29, %rd28, %rd2;
	add.s64 	%rd84, %rd29, 32768;
	mov.u32 	%r242, %r24;
$L__BB6_35:
	.pragma "nounroll";
	ld.global.f64 	%fd69, [%rd84+-32768];
	add.f64 	%fd70, %fd346, %fd69;
	ld.global.f64 	%fd71, [%rd84+-28672];
	add.f64 	%fd72, %fd70, %fd71;
	ld.global.f64 	%fd73, [%rd84+-24576];
	add.f64 	%fd74, %fd72, %fd73;
	ld.global.f64 	%fd75, [%rd84+-20480];
	add.f64 	%fd76, %fd74, %fd75;
	ld.global.f64 	%fd77, [%rd84+-16384];
	add.f64 	%fd78, %fd76, %fd77;
	ld.global.f64 	%fd79, [%rd84+-12288];
	add.f64 	%fd80, %fd78, %fd79;
	ld.global.f64 	%fd81, [%rd84+-8192];
	add.f64 	%fd82, %fd80, %fd81;
	ld.global.f64 	%fd83, [%rd84+-4096];
	add.f64 	%fd84, %fd82, %fd83;
	ld.global.f64 	%fd85, [%rd84];
	add.f64 	%fd86, %fd84, %fd85;
	ld.global.f64 	%fd87, [%rd84+4096];
	add.f64 	%fd88, %fd86, %fd87;
	ld.global.f64 	%fd89, [%rd84+8192];
	add.f64 	%fd90, %fd88, %fd89;
	ld.global.f64 	%fd91, [%rd84+12288];
	add.f64 	%fd92, %fd90, %fd91;
	ld.global.f64 	%fd93, [%rd84+16384];
	add.f64 	%fd94, %fd92, %fd93;
	ld.global.f64 	%fd95, [%rd84+20480];
	add.f64 	%fd96, %fd94, %fd95;
	ld.global.f64 	%fd97, [%rd84+24576];
	add.f64 	%fd98, %fd96, %fd97;
	ld.global.f64 	%fd99, [%rd84+28672];
	add.f64 	%fd346, %fd98, %fd99;
	add.s32 	%r242, %r242, 8192;
	add.s32 	%r240, %r240, 16;
	add.s64 	%rd84, %rd84, 65536;
	setp.ne.s32 	%p10, %r240, 0;
	@%p10 bra 	$L__BB6_35;
$L__BB6_36:
	setp.eq.s32 	%p11, %r26, 0;
	@%p11 bra 	$L__BB6_45;
	and.b32  	%r33, %r25, 7;
	setp.lt.u32 	%p12, %r26, 8;
	@%p12 bra 	$L__BB6_39;
	cvt.u64.u32 	%rd30, %r242;
	add.s64 	%rd31, %rd83, %rd30;
	shl.b64 	%rd32, %rd31, 3;
	add.s64 	%rd33, %rd2, %rd32;
	ld.global.f64 	%fd101, [%rd33];
	add.f64 	%fd102, %fd346, %fd101;
	ld.global.f64 	%fd103, [%rd33+4096];
	add.f64 	%fd104, %fd102, %fd103;
	ld.global.f64 	%fd105, [%rd33+8192];
	add.f64 	%fd106, %fd104, %fd105;
	ld.global.f64 	%fd107, [%rd33+12288];
	add.f64 	%fd108, %fd106, %fd107;
	ld.global.f64 	%fd109, [%rd33+16384];
	add.f64 	%fd110, %fd108, %fd109;
	ld.global.f64 	%fd111, [%rd33+20480];
	add.f64 	%fd112, %fd110, %fd111;
	ld.global.f64 	%fd113, [%rd33+24576];
	add.f64 	%fd114, %fd112, %fd113;
	ld.global.f64 	%fd115, [%rd33+28672];
	add.f64 	%fd346, %fd114, %fd115;
	add.s32 	%r242, %r242, 4096;
$L__BB6_39:
	setp.eq.s32 	%p13, %r33, 0;
	@%p13 bra 	$L__BB6_45;
	and.b32  	%r36, %r25, 3;
	setp.lt.u32 	%p14, %r33, 4;
	@%p14 bra 	$L__BB6_42;
	cvt.u64.u32 	%rd34, %r242;
	add.s64 	%rd35, %rd83, %rd34;
	shl.b64 	%rd36, %rd35, 3;
	add.s64 	%rd37, %rd2, %rd36;
	ld.global.f64 	%fd117, [%rd37];
	add.f64 	%fd118, %fd346, %fd117;
	ld.global.f64 	%fd119, [%rd37+4096];
	add.f64 	%fd120, %fd118, %fd119;
	ld.global.f64 	%fd121, [%rd37+8192];
	add.f64 	%fd122, %fd120, %fd121;
	ld.global.f64 	%fd123, [%rd37+12288];
	add.f64 	%fd346, %fd122, %fd123;
	add.s32 	%r242, %r242, 2048;
$L__BB6_42:
	setp.eq.s32 	%p15, %r36, 0;
	@%p15 bra 	$L__BB6_45;
	cvt.u64.u32 	%rd38, %r242;
	add.s64 	%rd39, %rd83, %rd38;
	shl.b64 	%rd40, %rd39, 3;
	add.s64 	%rd85, %rd2, %rd40;
	neg.s32 	%r245, %r36;
$L__BB6_44:
	.pragma "nounroll";
	ld.global.f64 	%fd124, [%rd85];
	add.f64 	%fd346, %fd346, %fd124;
	add.s64 	%rd85, %rd85, 4096;
	add.s32 	%r245, %r245, 1;
	setp.ne.s32 	%p16, %r245, 0;
	@%p16 bra 	$L__BB6_44;
$L__BB6_45:
	// begin inline asm
	mov.u32 %r53, %laneid;
	// end inline asm
	mov.b64 	%rd41, %fd346;
	mov.b64 	{%r55, %r60}, %rd41;
	mov.b32 	%r61, 1;
	mov.b32 	%r102, 31;
	mov.b32 	%r103, -1;
	// begin inline asm
	shfl.sync.down.b32 %r54, %r55, %r61, %r102, %r103;
	// end inline asm
	// begin inline asm
	shfl.sync.down.b32 %r59, %r60, %r61, %r102, %r103;
	// end inline asm
	mov.b64 	%rd42, {%r54, %r59};
	mov.b64 	%fd125, %rd42;
	setp.gt.s32 	%p17, %r53, 30;
	add.f64 	%fd126, %fd346, %fd125;
	selp.f64 	%fd127, %fd346, %fd126, %p17;
	mov.b64 	%rd43, %fd127;
	mov.b64 	{%r65, %r70}, %rd43;
	mov.b32 	%r71, 2;
	// begin inline asm
	shfl.sync.down.b32 %r64, %r65, %r71, %r102, %r103;
	// end inline asm
	// begin inline asm
	shfl.sync.down.b32 %r69, %r70, %r71, %r102, %r103;
	// end inline asm
	mov.b64 	%rd44, {%r64, %r69};
	mov.b64 	%fd128, %rd44;
	setp.gt.s32 	%p18, %r53, 29;
	add.f64 	%fd129, %fd127, %fd128;
	selp.f64 	%fd130, %fd127, %fd129, %p18;
	mov.b64 	%rd45, %fd130;
	mov.b64 	{%r75, %r80}, %rd45;
	mov.b32 	%r81, 4;
	// begin inline asm
	shfl.sync.down.b32 %r74, %r75, %r81, %r102, %r103;
	// end inline asm
	// begin inline asm
	shfl.sync.down.b32 %r79, %r80, %r81, %r102, %r103;
	// end inline asm
	mov.b64 	%rd46, {%r74, %r79};
	mov.b64 	%fd131, %rd46;
	setp.gt.s32 	%p19, %r53, 27;
	add.f64 	%fd132, %fd130, %fd131;
	selp.f64 	%fd133, %fd130, %fd132, %p19;
	mov.b64 	%rd47, %fd133;
	mov.b64 	{%r85, %r90}, %rd47;
	mov.b32 	%r91, 8;
	// begin inline asm
	shfl.sync.down.b32 %r84, %r85, %r91, %r102, %r103;
	// end inline asm
	// begin inline asm
	shfl.sync.down.b32 %r89, %r90, %r91, %r102, %r103;
	// end inline asm
	mov.b64 	%rd48, {%r84, %r89};
	mov.b64 	%fd134, %rd48;
	setp.gt.s32 	%p20, %r53, 23;
	add.f64 	%fd135, %fd133, %fd134;
	selp.f64 	%fd136, %fd133, %fd135, %p20;
	mov.b64 	%rd49, %fd136;
	mov.b64 	{%r95, %r100}, %rd49;
	mov.b32 	%r101, 16;
	// begin inline asm
	shfl.sync.down.b32 %r94, %r95, %r101, %r102, %r103;
	// end inline asm
	// begin inline asm
	shfl.sync.down.b32 %r99, %r100, %r101, %r102, %r103;
	// end inline asm
	mov.b64 	%rd50, {%r94, %r99};
	mov.b64 	%fd137, %rd50;
	setp.gt.s32 	%p21, %r53, 15;
	add.f64 	%fd38, %fd136, %fd137;
	selp.f64 	%fd347, %fd136, %fd38, %p21;
	setp.ne.s32 	%p22, %r53, 0;
	@%p22 bra 	$L__BB6_47;
	shr.u32 	%r104, %r24, 2;
	and.b32  	%r105, %r104, 248;
	mov.u32 	%r106, _ZZN3cub18CUB_300001_SM_10006detail6reduce28DeviceReduceSingleTileKernelINS2_10policy_hubIdyN4cuda3std3__44plusIdEEE10Policy1000EN6thrust24THRUST_300001_SM_1000_NS6detail15normal_iteratorINSD_10device_ptrIdEEEEPdyS9_ddNS7_10__identityEEEvT0_T1_T2_T3_T4_T6_E12temp_storage;
	add.s32 	%r107, %r106, %r105;
	st.shared.f64 	[%r107+16], %fd38;
$L__BB6_47:
	bar.sync 	0;
	setp.ne.s32 	%p23, %r24, 0;
	@%p23 bra 	$L__BB6_49;
	ld.shared.f64 	%fd138, [_ZZN3cub18CUB_300001_SM_10006detail6reduce28DeviceReduceSingleTileKernelINS2_10policy_hubIdyN4cuda3std3__44plusIdEEE10Policy1000EN6thrust24THRUST_300001_SM_1000_NS6detail15normal_iteratorINSD_10device_ptrIdEEEEPdyS9_ddNS7_10__identityEEEvT0_T1_T2_T3_T4_T6_E12temp_storage+24];
	add.f64 	%fd139, %fd347, %fd138;
	ld.shared.f64 	%fd140, [_ZZN3cub18CUB_300001_SM_10006detail6reduce28DeviceReduceSingleTileKernelINS2_10policy_hubIdyN4cuda3std3__44plusIdEEE10Policy1000EN6thrust24THRUST_300001_SM_1000_NS6detail15normal_iteratorINSD_10device_ptrIdEEEEPdyS9_ddNS7_10__identityEEEvT0_T1_T2_T3_T4_T6_E12temp_storage+32];
	add.f64 	%fd141, %fd139, %fd140;
	ld.shared.f64 	%fd142, [_ZZN3cub18CUB_300001_SM_10006detail6reduce28DeviceReduceSingleTileKernelINS2_10policy_hubIdyN4cuda3std3__44plusIdEEE10Policy1000EN6thrust24THRUST_300001_SM_1000_NS6detail15normal_iteratorINSD_10device_ptrIdEEEEPdyS9_ddNS7_10__identityEEEvT0_T1_T2_T3_T4_T6_E12temp_storage+40];
	add.f64 	%fd143, %fd141, %fd142;
	ld.shared.f64 	%fd144, [_ZZN3cub18CUB_300001_SM_10006detail6reduce28DeviceReduceSingleTileKernelINS2_10policy_hubIdyN4cuda3std3__44plusIdEEE10Policy1000EN6thrust24THRUST_300001_SM_1000_NS6detail15normal_iteratorINSD_10device_ptrIdEEEEPdyS9_ddNS7_10__identityEEEvT0_T1_T2_T3_T4_T6_E12temp_storage+48];
	add.f64 	%fd145, %fd143, %fd144;
	ld.shared.f64 	%fd146, [_ZZN3cub18CUB_300001_SM_10006detail6reduce28DeviceReduceSingleTileKernelINS2_10policy_hubIdyN4cuda3std3__44plusIdEEE10Policy1000EN6thrust24THRUST_300001_SM_1000_NS6detail15normal_iteratorINSD_10device_ptrIdEEEEPdyS9_ddNS7_10__identityEEEvT0_T1_T2_T3_T4_T6_E12temp_storage+56];
	add.f64 	%fd147, %fd145, %fd146;
	ld.shared.f64 	%fd148, [_ZZN3cub18CUB_300001_SM_10006detail6reduce28DeviceReduceSingleTileKernelINS2_10policy_hubIdyN4cuda3std3__44plusIdEEE10Policy1000EN6thrust24THRUST_300001_SM_1000_NS6detail15normal_iteratorINSD_10device_ptrIdEEEEPdyS9_ddNS7_10__identityEEEvT0_T1_T2_T3_T4_T6_E12temp_storage+64];
	add.f64 	%fd149, %fd147, %fd148;
	ld.shared.f64 	%fd150, [_ZZN3cub18CUB_300001_SM_10006detail6reduce28DeviceReduceSingleTileKernelINS2_10policy_hubIdyN4cuda3std3__44plusIdEEE10Policy1000EN6thrust24THRUST_300001_SM_1000_NS6detail15normal_iteratorINSD_10device_ptrIdEEEEPdyS9_ddNS7_10__identityEEEvT0_T1_T2_T3_T4_T6_E12temp_storage+72];
	add.f64 	%fd151, %fd149, %fd150;
	ld.shared.f64 	%fd152, [_ZZN3cub18CUB_300001_SM_10006detail6reduce28DeviceReduceSingleTileKernelINS2_10policy_hubIdyN4cuda3std3__44plusIdEEE10Policy1000EN6thrust24THRUST_300001_SM_1000_NS6detail15normal_iteratorINSD_10device_ptrIdEEEEPdyS9_ddNS7_10__identityEEEvT0_T1_T2_T3_T4_T6_E12temp_storage+80];
	add.f64 	%fd153, %fd151, %fd152;
	ld.shared.f64 	%fd154, [_ZZN3cub18CUB_300001_SM_10006detail6reduce28DeviceReduceSingleTileKernelINS2_10policy_hubIdyN4cuda3std3__44plusIdEEE10Policy1000EN6thrust24THRUST_300001_SM_1000_NS6detail15normal_iteratorINSD_10device_ptrIdEEEEPdyS9_ddNS7_10__identityEEEvT0_T1_T2_T3_T4_T6_E12temp_storage+88];
	add.f64 	%fd155, %fd153, %fd154;
	ld.shared.f64 	%fd156, [_ZZN3cub18CUB_300001_SM_10006detail6reduce28DeviceReduceSingleTileKernelINS2_10policy_hubIdyN4cuda3std3__44plusIdEEE10Policy1000EN6thrust24THRUST_300001_SM_1000_NS6detail15normal_iteratorINSD_10device_ptrIdEEEEPdyS9_ddNS7_10__identityEEEvT0_T1_T2_T3_T4_T6_E12temp_storage+96];
	add.f64 	%fd157, %fd155, %fd156;
	ld.shared.f64 	%fd158, [_ZZN3cub18CUB_300001_SM_10006detail6reduce28DeviceReduceSingleTileKernelINS2_10policy_hubIdyN4cuda3std3__44plusIdEEE10Policy1000EN6thrust24THRUST_300001_SM_1000_NS6detail15normal_iteratorINSD_10device_ptrIdEEEEPdyS9_ddNS7_10__identityEEEvT0_T1_T2_T3_T4_T6_E12temp_storage+104];
	add.f64 	%fd159, %fd157, %fd158;
	ld.shared.f64 	%fd160, [_ZZN3cub18CUB_300001_SM_10006detail6reduce28DeviceReduceSingleTileKernelINS2_10policy_hubIdyN4cuda3std3__44plusIdEEE10Policy1000EN6thrust24THRUST_300001_SM_1000_NS6detail15normal_iteratorINSD_10device_ptrIdEEEEPdyS9_ddNS7_10__identityEEEvT0_T1_T2_T3_T4_T6_E12temp_storage+112];
	add.f64 	%fd161, %fd159, %fd160;
	ld.shared.f64 	%fd162, [_ZZN3cub18CUB_300001_SM_10006detail6reduce28DeviceReduceSingleTileKernelINS2_10policy_hubIdyN4cuda3std3__44plusIdEEE10Policy1000EN6thrust24THRUST_300001_SM_1000_NS6detail15normal_iteratorINSD_10device_ptrIdEEEEPdyS9_ddNS7_10__identityEEEvT0_T1_T2_T3_T4_T6_E12temp_storage+120];
	add.f64 	%fd163, %fd161, %fd162;
	ld.shared.f64 	%fd164, [_ZZN3cub18CUB_300001_SM_10006detail6reduce28DeviceReduceSingleTileKernelINS2_10policy_hubIdyN4cuda3std3__44plusIdEEE10Policy1000EN6thrust24THRUST_300001_SM_1000_NS6detail15normal_iteratorINSD_10device_ptrIdEEEEPdyS9_ddNS7_10__identityEEEvT0_T1_T2_T3_T4_T6_E12temp_storage+128];
	add.f64 	%fd165, %fd163, %fd164;
	ld.shared.f64 	%fd166, [_ZZN3cub18CUB_300001_SM_10006detail6reduce28DeviceReduceSingleTileKernelINS2_10policy_hubIdyN4cuda3std3__44plusIdEEE10Policy1000EN6thrust24THRUST_300001_SM_1000_NS6detail15normal_iteratorINSD_10device_ptrIdEEEEPdyS9_ddNS7_10__identityEEEvT0_T1_T2_T3_T4_T6_E12temp_storage+136];
	add.f64 	%fd347, %fd165, %fd166;
$L__BB6_49:
	mov.u32 	%r230, %tid.x;
	setp.ne.s32 	%p65, %r230, 0;
	@%p65 bra 	$L__BB6_51;
	add.f64 	%fd325, %fd42, %fd347;
	st.global.f64 	[%rd1], %fd325;
$L__BB6_51:
	ret;

}
	// .globl	_ZN3cub18CUB_300001_SM_10006detail6reduce18DeviceReduceKernelINS2_10policy_hubIdyN4cuda3std3__44plusIdEEE10Policy1000EN6thrust24THRUST_300001_SM_1000_NS6detail15normal_iteratorINSD_10device_ptrIdEEEEyS9_dNS7_10__identityEEEvT0_PT3_T1_NS0_13GridEvenShareISN_EET2_T4_
.visible .entry _ZN3cub18CUB_300001_SM_10006detail6reduce18DeviceReduceKernelINS2_10policy_hubIdyN4cuda3std3__44plusIdEEE10Policy1000EN6thrust24THRUST_300001_SM_1000_NS6detail15normal_iteratorINSD_10device_ptrIdEEEEyS9_dNS7_10__identityEEEvT0_PT3_T1_NS0_13GridEvenShareISN_EET2_T4_(
	.param .align 8 .b8 _ZN3cub18CUB_300001_SM_10006detail6reduce18DeviceReduceKernelINS2_10policy_hubIdyN4cuda3std3__44plusIdEEE10Policy1000EN6thrust24THRUST_300001_SM_1000_NS6detail15normal_iteratorINSD_10device_ptrIdEEEEyS9_dNS7_10__identityEEEvT0_PT3_T1_NS0_13GridEvenShareISN_EET2_T4__param_0[8],
	.param .u64 .ptr .align 1 _ZN3cub18CUB_300001_SM_10006detail6reduce18DeviceReduceKernelINS2_10policy_hubIdyN4cuda3std3__44plusIdEEE10Policy1000EN6thrust24THRUST_300001_SM_1000_NS6detail15normal_iteratorINSD_10device_ptrIdEEEEyS9_dNS7_10__identityEEEvT0_PT3_T1_NS0_13GridEvenShareISN_EET2_T4__param_1,
	.param .u64 _ZN3cub18CUB_300001_SM_10006detail6reduce18DeviceReduceKernelINS2_10policy_hubIdyN4cuda3std3__44plusIdEEE10Policy1000EN6thrust24THRUST_300001_SM_1000_NS6detail15normal_iteratorINSD_10device_ptrIdEEEEyS9_dNS7_10__identityEEEvT0_PT3_T1_NS0_13GridEvenShareISN_EET2_T4__param_2,
	.param .align 8 .b8 _ZN3cub18CUB_300001_SM_10006detail6reduce18DeviceReduceKernelINS2_10policy_hubIdyN4cuda3std3__44plusIdEEE10Policy1000EN6thrust24THRUST_300001_SM_1000_NS6detail15normal_iteratorINSD_10device_ptrIdEEEEyS9_dNS7_10__identityEEEvT0_PT3_T1_NS0_13GridEvenShareISN_EET2_T4__param_3[72],
	.param .align 1 .b8 _ZN3cub18CUB_300001_SM_10006detail6reduce18DeviceReduceKernelINS2_10policy_hubIdyN4cuda3std3__44plusIdEEE10Policy1000EN6thrust24THRUST_300001_SM_1000_NS6detail15normal_iteratorINSD_10device_ptrIdEEEEyS9_dNS7_10__identityEEEvT0_PT3_T1_NS0_13GridEvenShareISN_EET2_T4__param_4[1],
	.param .align 1 .b8 _ZN3cub18CUB_300001_SM_10006detail6reduce18DeviceReduceKernelINS2_10policy_hubIdyN4cuda3std3__44plusIdEEE10Policy1000EN6thrust24THRUST_300001_SM_1000_NS6detail15normal_iteratorINSD_10device_ptrIdEEEEyS9_dNS7_10__identityEEEvT0_PT3_T1_NS0_13GridEvenShareISN_EET2_T4__param_5[1]
)
.maxntid 512
{
	.reg .pred 	%p<65>;
	.reg .b16 	%rs<4>;
	.reg .b32 	%r<280>;
	.reg .b64 	%rd<107>;
	.reg .b64 	%fd<344>;
	// demoted variable
	.shared .align 8 .b8 _ZZN3cub18CUB_300001_SM_10006detail6reduce18DeviceReduceKernelINS2_10policy_hubIdyN4cuda3std3__44plusIdEEE10Policy1000EN6thrust24THRUST_300001_SM_1000_NS6detail15normal_iteratorINSD_10device_ptrIdEEEEyS9_dNS7_10__identityEEEvT0_PT3_T1_NS0_13GridEvenShareISN_EET2_T4_E12temp_storage[152];
	ld.param.u64 	%rd1, [_ZN3cub18CUB_300001_SM_10006detail6reduce18DeviceReduceKernelINS2_10policy_hubIdyN4cuda3std3__44plusIdEEE10Policy1000EN6thrust24THRUST_300001_SM_1000_NS6detail15normal_iteratorINSD_10device_ptrIdEEEEyS9_dNS7_10__identityEEEvT0_PT3_T1_NS0_13GridEvenShareISN_EET2_T4__param_3+32];
	ld.param.u32 	%r1, [_ZN3cub18CUB_300001_SM_10006detail6reduce18DeviceReduceKernelINS2_10policy_hubIdyN4cuda3std3__44plusIdEEE10Policy1000EN6thrust24THRUST_300001_SM_1000_NS6detail15normal_iteratorINSD_10device_ptrIdEEEEyS9_dNS7_10__identityEEEvT0_PT3_T1_NS0_13GridEvenShareISN_EET2_T4__param_3+40];
	ld.param.u64 	%rd26, [_ZN3cub18CUB_300001_SM_10006detail6reduce18DeviceReduceKernelINS2_10policy_hubIdyN4cuda3std3__44plusIdEEE10Policy1000EN6thrust24THRUST_300001_SM_1000_NS6detail15normal_iteratorINSD_10device_ptrIdEEEEyS9_dNS7_10__identityEEEvT0_PT3_T1_NS0_13GridEvenShareISN_EET2_T4__param_0];
	cvta.to.global.u64 	%rd2, %rd26;
	mov.u32 	%r2, %ctaid.x;
	mul.lo.s32 	%r50, %r1, 3584;
	cvt.s64.s32 	%rd3, %r50;
	mul.lo.s32 	%r51, %r2, 3584;
	cvt.u64.u32 	%rd4, %r51;
	sub.s64 	%rd5, %rd1, %rd4;
	setp.gt.u64 	%p1, %rd5, 3583;
	@%p1 bra 	$L__BB7_25;
	cvt.u32.u64 	%r136, %rd4;
	cvt.u32.u64 	%r3, %rd1;
	sub.s32 	%r4, %r3, %r136;
	mov.u32 	%r5, %tid.x;
	setp.ge.s32 	%p23, %r5, %r4;
	mov.f64 	%fd332, 0d0000000000000000;
	mov.u32 	%r267, %r5;
	@%p23 bra 	$L__BB7_3;
	add.s32 	%r138, %r136, %r5;
	mul.wide.u32 	%rd60, %r138, 8;
	add.s64 	%rd61, %rd2, %rd60;
	ld.global.f64 	%fd332, [%rd61];
	add.s32 	%r267, %r5, 512;
$L__BB7_3:
	setp.ge.s32 	%p24, %r267, %r4;
	@%p24 bra 	$L__BB7_16;
	not.b32 	%r140, %r267;
	add.s32 	%r141, %r140, %r3;
	sub.s32 	%r142, %r141, %r136;
	shr.u32 	%r143, %r142, 9;
	add.s32 	%r8, %r143, 1;
	and.b32  	%r9, %r8, 15;
	setp.lt.u32 	%p25, %r142, 7680;
	@%p25 bra 	$L__BB7_7;
	and.b32  	%r144, %r8, 16777200;
	neg.s32 	%r265, %r144;
	mul.wide.u32 	%rd62, %r2, 28672;
	mul.wide.u32 	%rd63, %r267, 8;
	add.s64 	%rd64, %rd62, %rd63;
	add.s64 	%rd65, %rd64, %rd2;
	add.s64 	%rd101, %rd65, 32768;
$L__BB7_6:
	.pragma "nounroll";
	ld.global.f64 	%fd167, [%rd101+-32768];
	add.f64 	%fd168, %fd332, %fd167;
	ld.global.f64 	%fd169, [%rd101+-28672];
	add.f64 	%fd170, %fd168, %fd169;
	ld.global.f64 	%fd171, [%rd101+-24576];
	add.f64 	%fd172, %fd170, %fd171;
	ld.global.f64 	%fd173, [%rd101+-20480];
	add.f64 	%fd174, %fd172, %fd173;
	ld.global.f64 	%fd175, [%rd101+-16384];
	add.f64 	%fd176, %fd174, %fd175;
	ld.global.f64 	%fd177, [%rd101+-12288];
	add.f64 	%fd178, %fd176, %fd177;
	ld.global.f64 	%fd179, [%rd101+-8192];
	add.f64 	%fd180, %fd178, %fd179;
	ld.global.f64 	%fd181, [%rd101+-4096];
	add.f64 	%fd182, %fd180, %fd181;
	ld.global.f64 	%fd183, [%rd101];
	add.f64 	%fd184, %fd182, %fd183;
	ld.global.f64 	%fd185, [%rd101+4096];
	add.f64 	%fd186, %fd184, %fd185;
	ld.global.f64 	%fd187, [%rd101+8192];
	add.f64 	%fd188, %fd186, %fd187;
	ld.global.f64 	%fd189, [%rd101+12288];
	add.f64 	%fd190, %fd188, %fd189;
	ld.global.f64 	%fd191, [%rd101+16384];
	add.f64 	%fd192, %fd190, %fd191;
	ld.global.f64 	%fd193, [%rd101+20480];
	add.f64 	%fd194, %fd192, %fd193;
	ld.global.f64 	%fd195, [%rd101+24576];
	add.f64 	%fd196, %fd194, %fd195;
	ld.global.f64 	%fd197, [%rd101+28672];
	add.f64 	%fd332, %fd196, %fd197;
	add.s32 	%r267, %r267, 8192;
	add.s32 	%r265, %r265, 16;
	add.s64 	%rd101, %rd101, 65536;
	setp.ne.s32 	%p26, %r265, 0;
	@%p26 bra 	$L__BB7_6;
$L__BB7_7:
	setp.eq.s32 	%p27, %r9, 0;
	@%p27 bra 	$L__BB7_16;
	and.b32  	%r16, %r8, 7;
	setp.lt.u32 	%p28, %r9, 8;
	@%p28 bra 	$L__BB7_10;
	cvt.s64.s32 	%rd66, %r267;
	add.s64 	%rd67, %rd66, %rd4;
	shl.b64 	%rd68, %rd67, 3;
	add.s64 	%rd69, %rd2, %rd68;
	ld.global.f64 	%fd199, [%rd69];
	add.f64 	%fd200, %fd332, %fd199;
	ld.global.f64 	%fd201, [%rd69+4096];
	add.f64 	%fd202, %fd200, %fd201;
	ld.global.f64 	%fd203, [%rd69+8192];
	add.f64 	%fd204, %fd202, %fd203;
	ld.global.f64 	%fd205, [%rd69+12288];
	add.f64 	%fd206, %fd204, %fd205;
	ld.global.f64 	%fd207, [%rd69+16384];
	add.f64 	%fd208, %fd206, %fd207;
	ld.global.f64 	%fd209, [%rd69+20480];
	add.f64 	%fd210, %fd208, %fd209;
	ld.global.f64 	%fd211, [%rd69+24576];
	add.f64 	%fd212, %fd210, %fd211;
	ld.global.f64 	%fd213, [%rd69+28672];
	add.f64 	%fd332, %fd212, %fd213;
	add.s32 	%r267, %r267, 4096;
$L__BB7_10:
	setp.eq.s32 	%p29, %r16, 0;
	@%p29 bra 	$L__BB7_16;
	and.b32  	%r19, %r8, 3;
	setp.lt.u32 	%p30, %r16, 4;
	@%p30 bra 	$L__BB7_13;
	cvt.s64.s32 	%rd70, %r267;
	add.s64 	%rd71, %rd70, %rd4;
	shl.b64 	%rd72, %rd71, 3;
	add.s64 	%rd73, %rd2, %rd72;
	ld.global.f64 	%fd215, [%rd73];
	add.f64 	%fd216, %fd332, %fd215;
	ld.global.f64 	%fd217, [%rd73+4096];
	add.f64 	%fd218, %fd216, %fd217;
	ld.global.f64 	%fd219, [%rd73+8192];
	add.f64 	%fd220, %fd218, %fd219;
	ld.global.f64 	%fd221, [%rd73+12288];
	add.f64 	%fd332, %fd220, %fd221;
	add.s32 	%r267, %r267, 2048;
$L__BB7_13:
	setp.eq.s32 	%p31, %r19, 0;
	@%p31 bra 	$L__BB7_16;
	mul.wide.u32 	%rd74, %r2, 28672;
	add.s64 	%rd9, %rd2, %rd74;
	neg.s32 	%r270, %r19;
$L__BB7_15:
	.pragma "nounroll";
	mul.wide.s32 	%rd75, %r267, 8;
	add.s64 	%rd76, %rd9, %rd75;
	ld.global.f64 	%fd222, [%rd76];
	add.f64 	%fd332, %fd332, %fd222;
	add.s32 	%r267, %r267, 512;
	add.s32 	%r270, %r270, 1;
	setp.ne.s32 	%p32, %r270, 0;
	@%p32 bra 	$L__BB7_15;
$L__BB7_16:
	setp.lt.s32 	%p33, %r4, 512;
	@%p33 bra 	$L__BB7_21;
	// begin inline asm
	mov.u32 %r208, %laneid;
	// end inline asm
	mov.b64 	%rd87, %fd332;
	mov.b64 	{%r210, %r215}, %rd87;
	mov.b32 	%r216, 1;
	mov.b32 	%r257, 31;
	mov.b32 	%r258, -1;
	// begin inline asm
	shfl.sync.down.b32 %r209, %r210, %r216, %r257, %r258;
	// end inline asm
	// begin inline asm
	shfl.sync.down.b32 %r214, %r215, %r216, %r257, %r258;
	// end inline asm
	mov.b64 	%rd88, {%r209, %r214};
	mov.b64 	%fd281, %rd88;
	setp.gt.s32 	%p57, %r208, 30;
	add.f64 	%fd282, %fd332, %fd281;
	selp.f64 	%fd283, %fd332, %fd282, %p57;
	mov.b64 	%rd89, %fd283;
	mov.b64 	{%r220, %r225}, %rd89;
	mov.b32 	%r226, 2;
	// begin inline asm
	shfl.sync.down.b32 %r219, %r220, %r226, %r257, %r258;
	// end inline asm
	// begin inline asm
	shfl.sync.down.b32 %r224, %r225, %r226, %r257, %r258;
	// end inline asm
	mov.b64 	%rd90, {%r219, %r224};
	mov.b64 	%fd284, %rd90;
	setp.gt.s32 	%p58, %r208, 29;
	add.f64 	%fd285, %fd283, %fd284;
	selp.f64 	%fd286, %fd283, %fd285, %p58;
	mov.b64 	%rd91, %fd286;
	mov.b64 	{%r230, %r235}, %rd91;
	mov.b32 	%r236, 4;
	// begin inline asm
	shfl.sync.down.b32 %r229, %r230, %r236, %r257, %r258;
	// end inline asm
	// begin inline asm
	shfl.sync.down.b32 %r234, %r235, %r236, %r257, %r258;
	// end inline asm
	mov.b64 	%rd92, {%r229, %r234};
	mov.b64 	%fd287, %rd92;
	setp.gt.s32 	%p59, %r208, 27;
	add.f64 	%fd288, %fd286, %fd287;
	selp.f64 	%fd289, %fd286, %fd288, %p59;
	mov.b64 	%rd93, %fd289;
	mov.b64 	{%r240, %r245}, %rd93;
	mov.b32 	%r246, 8;
	// begin inline asm
	shfl.sync.down.b32 %r239, %r240, %r246, %r257, %r258;
	// end inline asm
	// begin inline asm
	shfl.sync.down.b32 %r244, %r245, %r246, %r257, %r258;
	// end inline asm
	mov.b64 	%rd94, {%r239, %r244};
	mov.b64 	%fd290, %rd94;
	setp.gt.s32 	%p60, %r208, 23;
	add.f64 	%fd291, %fd289, %fd290;
	selp.f64 	%fd292, %fd289, %fd291, %p60;
	mov.b64 	%rd95, %fd292;
	mov.b64 	{%r250, %r255}, %rd95;
	mov.b32 	%r256, 16;
	// begin inline asm
	shfl.sync.down.b32 %r249, %r250, %r256, %r257, %r258;
	// end inline asm
	// begin inline asm
	shfl.sync.down.b32 %r254, %r255, %r256, %r257, %r258;
	// end inline asm
	mov.b64 	%rd96, {%r249, %r254};
	mov.b64 	%fd293, %rd96;
	setp.gt.s32 	%p61, %r208, 15;
	add.f64 	%fd16, %fd292, %fd293;
	selp.f64 	%fd343, %fd292, %fd16, %p61;
	setp.ne.s32 	%p62, %r208, 0;
	@%p62 bra 	$L__BB7_19;
	shr.u32 	%r259, %r5, 2;
	and.b32  	%r260, %r259, 248;
	mov.u32 	%r261, _ZZN3cub18CUB_300001_SM_10006detail6reduce18DeviceReduceKernelINS2_10policy_hubIdyN4cuda3std3__44plusIdEEE10Policy1000EN6thrust24THRUST_300001_SM_1000_NS6detail15normal_iteratorINSD_10device_ptrIdEEEEyS9_dNS7_10__identityEEEvT0_PT3_T1_NS0_13GridEvenShareISN_EET2_T4_E12temp_storage;
	add.s32 	%r262, %r261, %r260;
	st.shared.f64 	[%r262+16], %fd16;
$L__BB7_19:
	bar.sync 	0;
	setp.ne.s32 	%p63, %r5, 0;
	@%p63 bra 	$L__BB7_46;
	ld.shared.f64 	%fd294, [_ZZN3cub18CUB_300001_SM_10006detail6reduce18DeviceReduceKernelINS2_10policy_hubIdyN4cuda3std3__44plusIdEEE10Policy1000EN6thrust24THRUST_300001_SM_1000_NS6detail15normal_iteratorINSD_10device_ptrIdEEEEyS9_dNS7_10__identityEEEvT0_PT3_T1_NS0_13GridEvenShareISN_EET2_T4_E12temp_storage+24];
	add.f64 	%fd295, %fd343, %fd294;
	ld.shared.f64 	%fd296, [_ZZN3cub18CUB_300001_SM_10006detail6reduce18DeviceReduceKernelINS2_10policy_hubIdyN4cuda3std3__44plusIdEEE10Policy1000EN6thrust24THRUST_300001_SM_1000_NS6detail15normal_iteratorINSD_10device_ptrIdEEEEyS9_dNS7_10__identityEEEvT0_PT3_T1_NS0_13GridEvenShareISN_EET2_T4_E12temp_storage+32];
	add.f64 	%fd297, %fd295, %fd296;
	ld.shared.f64 	%fd298, [_ZZN3cub18CUB_300001_SM_10006detail6reduce18DeviceReduceKernelINS2_10policy_hubIdyN4cuda3std3__44plusIdEEE10Policy1000EN6thrust24THRUST_300001_SM_1000_NS6detail15normal_iteratorINSD_10device_ptrIdEEEEyS9_dNS7_10__identityEEEvT0_PT3_T1_NS0_13GridEvenShareISN_EET2_T4_E12temp_storage+40];
	add.f64 	%fd299, %fd297, %fd298;
	ld.shared.f64 	%fd300, [_ZZN3cub18CUB_300001_SM_10006detail6reduce18DeviceReduceKernelINS2_10policy_hubIdyN4cuda3std3__44plusIdEEE10Policy1000EN6thrust24THRUST_300001_SM_1000_NS6detail15normal_iteratorINSD_10device_ptrIdEEEEyS9_dNS7_10__identityEEEvT0_PT3_T1_NS0_13GridEvenShareISN_EET2_T4_E12temp_storage+48];
	add.f64 	%fd301, %fd299, %fd300;
	ld.shared.f64 	%fd302, [_ZZN3cub18CUB_300001_SM_10006detail6reduce18DeviceReduceKernelINS2_10policy_hubIdyN4cuda3std3__44plusIdEEE10Policy1000EN6thrust24THRUST_300001_SM_1000_NS6detail15normal_iteratorINSD_10device_ptrIdEEEEyS9_dNS7_10__identityEEEvT0_PT3_T1_NS0_13GridEvenShareISN_EET2_T4_E12temp_storage+56];
	add.f64 	%fd303, %fd301, %fd302;
	ld.shared.f64 	%fd304, [_ZZN3cub18CUB_300001_SM_10006detail6reduce18DeviceReduceKernelINS2_10policy_hubIdyN4cuda3std3__44plusIdEEE10Policy1000EN6thrust24THRUST_300001_SM_1000_NS6detail15normal_iteratorINSD_10device_ptrIdEEEEyS9_dNS7_10__identityEEEvT0_PT3_T1_NS0_13GridEvenShareISN_EET2_T4_E12temp_storage+64];
	add.f64 	%fd305, %fd303, %fd304;
	ld.shared.f64 	%fd306, [_ZZN3cub18CUB_300001_SM_10006detail6reduce18DeviceReduceKernelINS2_10policy_hubIdyN4cuda3std3__44plusIdEEE10Policy1000EN6thrust24THRUST_300001_SM_1000_NS6detail15normal_iteratorINSD_10device_ptrIdEEEEyS9_dNS7_10__identityEEEvT0_PT3_T1_NS0_13GridEvenShareISN_EET2_T4_E12temp_storage+72];
	add.f64 	%fd307, %fd305, %fd306;
	ld.shared.f64 	%fd308, [_ZZN3cub18CUB_300001_SM_10006detail6reduce18DeviceReduceKernelINS2_10policy_hubIdyN4cuda3std3__44plusIdEEE10Policy1000EN6thrust24THRUST_300001_SM_1000_NS6detail15normal_iteratorINSD_10device_ptrIdEEEEyS9_dNS7_10__identityEEEvT0_PT3_T1_NS0_13GridEvenShareISN_EET2_T4_E12temp_storage+80];
	add.f64 	%fd309, %fd307, %fd308;
	ld.shared.f64 	%fd310, [_ZZN3cub18CUB_300001_SM_10006detail6reduce18DeviceReduceKernelINS2_10policy_hubIdyN4cuda3std3__44plusIdEEE10Policy1000EN6thrust24THRUST_300001_SM_1000_NS6detail15normal_iteratorINSD_10device_ptrIdEEEEyS9_dNS7_10__identityEEEvT0_PT3_T1_NS0_13GridEvenShareISN_EET2_T4_E12temp_storage+88];
	add.f64 	%fd311, %fd309, %fd310;
	ld.shared.f64 	%fd312, [_ZZN3cub18CUB_300001_SM_10006detail6reduce18DeviceReduceKernelINS2_10policy_hubIdyN4cuda3std3__44plusIdEEE10Policy1000EN6thrust24THRUST_300001_SM_1000_NS6detail15normal_iteratorINSD_10device_ptrIdEEEEyS9_dNS7_10__identityEEEvT0_PT3_T1_NS0_13GridEvenShareISN_EET2_T4_E12temp_storage+96];
	add.f64 	%fd313, %fd311, %fd312;
	ld.shared.f64 	%fd314, [_ZZN3cub18CUB_300001_SM_10006detail6reduce18DeviceReduceKernelINS2_10policy_hubIdyN4cuda3std3__44plusIdEEE10Policy1000EN6thrust24THRUST_300001_SM_1000_NS6detail15normal_iteratorINSD_10device_ptrIdEEEEyS9_dNS7_10__identityEEEvT0_PT3_T1_NS0_13GridEvenShareISN_EET2_T4_E12temp_storage+104];
	add.f64 	%fd315, %fd313, %fd314;
	ld.shared.f64 	%fd316, [_ZZN3cub18CUB_300001_SM_10006detail6reduce18DeviceReduceKernelINS2_10policy_hubIdyN4cuda3std3__44plusIdEEE10Policy1000EN6thrust24THRUST_300001_SM_1000_NS6detail15normal_iteratorINSD_10device_ptrIdEEEEyS9_dNS7_10__identityEEEvT0_PT3_T1_NS0_13GridEvenShareISN_EET2_T4_E12temp_storage+112];
	add.f64 	%fd317, %fd315, %fd316;
	ld.shared.f64 	%fd318, [_ZZN3cub18CUB_300001_SM_10006detail6reduce18DeviceReduceKernelINS2_10policy_hubIdyN4cuda3std3__44plusIdEEE10Policy1000EN6thrust24THRUST_300001_SM_1000_NS6detail15normal_iteratorINSD_10device_ptrIdEEEEyS9_dNS7_10__identityEEEvT0_PT3_T1_NS0_13GridEvenShareISN_EET2_T4_E12temp_storage+120];
	add.f64 	%fd319, %fd317, %fd318;
	ld.shared.f64 	%fd320, [_ZZN3cub18CUB_300001_SM_10006detail6reduce18DeviceReduceKernelINS2_10policy_hubIdyN4cuda3std3__44plusIdEEE10Policy1000EN6thrust24THRUST_300001_SM_1000_NS6detail15normal_iteratorINSD_10device_ptrIdEEEEyS9_dNS7_10__identityEEEvT0_PT3_T1_NS0_13GridEvenShareISN_EET2_T4_E12temp_storage+128];
	add.f64 	%fd321, %fd319, %fd320;
	ld.shared.f64 	%fd322, [_ZZN3cub18CUB_300001_SM_10006detail6reduce18DeviceReduceKernelINS2_10policy_hubIdyN4cuda3std3__44plusIdEEE10Policy1000EN6thrust24THRUST_300001_SM_1000_NS6detail15normal_iteratorINSD_10device_ptrIdEEEEyS9_dNS7_10__identityEEEvT0_PT3_T1_NS0_13GridEvenShareISN_EET2_T4_E12temp_storage+136];
	add.f64 	%fd343, %fd321, %fd322;
	bra.uni 	$L__BB7_46;
$L__BB7_21:
	// begin inline asm
	mov.u32 %r145, %laneid;
	// end inline asm
	and.b32  	%r196, %r5, 992;
	add.s32 	%r197, %r196, 32;
	setp.gt.s32 	%p34, %r197, %r4;
	not.b32 	%r198, %r196;
	add.s32 	%r199, %r4, %r198;
	selp.b32 	%r194, %r199, 31, %p34;
	mov.b64 	%rd77, %fd332;
	mov.b64 	{%r147, %r152}, %rd77;
	mov.b32 	%r153, 1;
	mov.b32 	%r195, -1;
	// begin inline asm
	shfl.sync.down.b32 %r146, %r147, %r153, %r194, %r195;
	// end inline asm
	// begin inline asm
	shfl.sync.down.b32 %r151, %r152, %r153, %r194, %r195;
	// end inline asm
	mov.b64 	%rd78, {%r146, %r151};
	mov.b64 	%fd223, %rd78;
	setp.lt.s32 	%p35, %r145, %r194;
	add.f64 	%fd224, %fd332, %fd223;
	selp.f64 	%fd225, %fd224, %fd332, %p35;
	mov.b64 	%rd79, %fd225;
	mov.b64 	{%r157, %r162}, %rd79;
	mov.b32 	%r163, 2;
	// begin inline asm
	shfl.sync.down.b32 %r156, %r157, %r163, %r194, %r195;
	// end inline asm
	// begin inline asm
	shfl.sync.down.b32 %r161, %r162, %r163, %r194, %r195;
	// end inline asm
	mov.b64 	%rd80, {%r156, %r161};
	mov.b64 	%fd226, %rd80;
	add.s32 	%r200, %r145, 2;
	setp.gt.s32 	%p36, %r200, %r194;
	add.f64 	%fd227, %fd225, %fd226;
	selp.f64 	%fd228, %fd225, %fd227, %p36;
	mov.b64 	%rd81, %fd228;
	mov.b64 	{%r167, %r172}, %rd81;
	mov.b32 	%r173, 4;
	// begin inline asm
	shfl.sync.down.b32 %r166, %r167, %r173, %r194, %r195;
	// end inline asm
	// begin inline asm
	shfl.sync.down.b32 %r171, %r172, %r173, %r194, %r195;
	// end inline asm
	mov.b64 	%rd82, {%r166, %r171};
	mov.b64 	%fd229, %rd82;
	add.s32 	%r201, %r145, 4;
	setp.gt.s32 	%p37, %r201, %r194;
	add.f64 	%fd230, %fd228, %fd229;
	selp.f64 	%fd231, %fd228, %fd230, %p37;
	mov.b64 	%rd83, %fd231;
	mov.b64 	{%r177, %r182}, %rd83;
	mov.b32 	%r183, 8;
	// begin inline asm
	shfl.sync.down.b32 %r176, %r177, %r183, %r194, %r195;
	// end inline asm
	// begin inline asm
	shfl.sync.down.b32 %r181, %r182, %r183, %r194, %r195;
	// end inline asm
	mov.b64 	%rd84, {%r176, %r181};
	mov.b64 	%fd232, %rd84;
	add.s32 	%r202, %r145, 8;
	setp.gt.s32 	%p38, %r202, %r194;
	add.f64 	%fd233, %fd231, %fd232;
	selp.f64 	%fd234, %fd231, %fd233, %p38;
	mov.b64 	%rd85, %fd234;
	mov.b64 	{%r187, %r192}, %rd85;
	mov.b32 	%r193, 16;
	// begin inline asm
	shfl.sync.down.b32 %r186, %r187, %r193, %r194, %r195;
	// end inline asm
	// begin inline asm
	shfl.sync.down.b32 %r191, %r192, %r193, %r194, %r195;
	// end inline asm
	mov.b64 	%rd86, {%r186, %r191};
	mov.b64 	%fd235, %rd86;
	add.s32 	%r203, %r145, 16;
	setp.gt.s32 	%p39, %r203, %r194;
	add.f64 	%fd236, %fd234, %fd235;
	selp.f64 	%fd343, %fd234, %fd236, %p39;
	setp.ne.s32 	%p40, %r145, 0;
	@%p40 bra 	$L__BB7_23;
	shr.u32 	%r204, %r5, 2;
	and.b32  	%r205, %r204, 248;
	mov.u32 	%r206, _ZZN3cub18CUB_300001_SM_10006detail6reduce18DeviceReduceKernelINS2_10policy_hubIdyN4cuda3std3__44plusIdEEE10Policy1000EN6thrust24THRUST_300001_SM_1000_NS6detail15normal_iteratorINSD_10device_ptrIdEEEEyS9_dNS7_10__identityEEEvT0_PT3_T1_NS0_13GridEvenShareISN_EET2_T4_E12temp_storage;
	add.s32 	%r207, %r206, %r205;
	st.shared.f64 	[%r207+16], %fd343;
$L__BB7_23:
	bar.sync 	0;
	setp.ne.s32 	%p41, %r5, 0;
	@%p41 bra 	$L__BB7_46;
	setp.gt.s32 	%p42, %r4, 32;
	ld.shared.f64 	%fd237, [_ZZN3cub18CUB_300001_SM_10006detail6reduce18DeviceReduceKernelINS2_10policy_hubIdyN4cuda3std3__44plusIdEEE10Policy1000EN6thrust24THRUST_300001_SM_1000_NS6detail15normal_iteratorINSD_10device_ptrIdEEEEyS9_dNS7_10__identityEEEvT0_PT3_T1_NS0_13GridEvenShareISN_EET2_T4_E12temp_storage+24];
	add.f64 	%fd238, %fd343, %fd237;
	selp.f64 	%fd239, %fd238, %fd343, %p42;
	setp.gt.s32 	%p43, %r4, 64;
	ld.shared.f64 	%fd240, [_ZZN3cub18CUB_300001_SM_10006detail6reduce18DeviceReduceKernelINS2_10policy_hubIdyN4cuda3std3__44plusIdEEE10Policy1000EN6thrust24THRUST_300001_SM_1000_NS6detail15normal_iteratorINSD_10device_ptrIdEEEEyS9_dNS7_10__identityEEEvT0_PT3_T1_NS0_13GridEvenShareISN_EET2_T4_E12temp_storage+32];
	add.f64 	%fd241, %fd240, %fd239;
	selp.f64 	%fd242, %fd241, %fd239, %p43;
	setp.gt.s32 	%p44, %r4, 96;
	ld.shared.f64 	%fd243, [_ZZN3cub18CUB_300001_SM_10006detail6reduce18DeviceReduceKernelINS2_10policy_hubIdyN4cuda3std3__44plusIdEEE10Policy1000EN6thrust24THRUST_300001_SM_1000_NS6detail15normal_iteratorINSD_10device_ptrIdEEEEyS9_dNS7_10__identityEEEvT0_PT3_T1_NS0_13GridEvenShareISN_EET2_T4_E12temp_storage+40];
	add.f64 	%fd244, %fd243, %fd242;
	selp.f64 	%fd245, %fd244, %fd242, %p44;
	setp.gt.s32 	%p45, %r4, 128;
	ld.shared.f64 	%fd246, [_ZZN3cub18CUB_300001_SM_10006detail6reduce18DeviceReduceKernelINS2_10policy_hubIdyN4cuda3std3__44plusIdEEE10Policy1000EN6thrust24THRUST_300001_SM_1000_NS6detail15normal_iteratorINSD_10device_ptrIdEEEEyS9_dNS7_10__identityEEEvT0_PT3_T1_NS0_13GridEvenShareISN_EET2_T4_E12temp_storage+48];
	add.f64 	%fd247, %fd246, %fd245;
	selp.f64 	%fd248, %fd247, %fd245, %p45;
	setp.gt.s32 	%p46, %r4, 160;
	ld.shared.f64 	%fd249, [_ZZN3cub18CUB_300001_SM_10006detail6reduce18DeviceReduceKernelINS2_10policy_hubIdyN4cuda3std3__44plusIdEEE10Policy1000EN6thrust24THRUST_300001_SM_1000_NS6detail15normal_iteratorINSD_10device_ptrIdEEEEyS9_dNS7_10__identityEEEvT0_PT3_T1_NS0_13GridEvenShareISN_EET2_T4_E12temp_storage+56];
	add.f64 	%fd250, %fd249, %fd248;
	selp.f64 	%fd251, %fd250, %fd248, %p46;
	setp.gt.s32 	%p47, %r4, 192;
	ld.shared.f64 	%fd252, [_ZZN3cub18CUB_300001_SM_10006detail6reduce18DeviceReduceKernelINS2_10policy_hubIdyN4cuda3std3__44plusIdEEE10Policy1000EN6thrust24THRUST_300001_SM_1000_NS6detail15normal_iteratorINSD_10device_ptrIdEEEEyS9_dNS7_10__identityEEEvT0_PT3_T1_NS0_13GridEvenShareISN_EET2_T4_E12temp_storage+64];
	add.f64 	%fd253, %fd252, %fd251;
	selp.f64 	%fd254, %fd253, %fd251, %p47;
	setp.gt.s32 	%p48, %r4, 224;
	ld.shared.f64 	%fd255, [_ZZN3cub18CUB_300001_SM_10006detail6reduce18DeviceReduceKernelINS2_10policy_hubIdyN4cuda3std3__44plusIdEEE10Policy1000EN6thrust24THRUST_300001_SM_1000_NS6detail15normal_iteratorINSD_10device_ptrIdEEEEyS9_dNS7_10__identityEEEvT0_PT3_T1_NS0_13GridEvenShareISN_EET2_T4_E12temp_storage+72];
	add.f64 	%fd256, %fd255, %fd254;
	selp.f64 	%fd257, %fd256, %fd254, %p48;
	setp.gt.s32 	%p49, %r4, 256;
	ld.shared.f64 	%fd258, [_ZZN3cub18CUB_300001_SM_10006detail6reduce18DeviceReduceKernelINS2_10policy_hubIdyN4cuda3std3__44plusIdEEE10Policy1000EN6thrust24THRUST_300001_SM_1000_NS6detail15normal_iteratorINSD_10device_ptrIdEEEEyS9_dNS7_10__identityEEEvT0_PT3_T1_NS0_13GridEvenShareISN_EET2_T4_E12temp_storage+80];
	add.f64 	%fd259, %fd258, %fd257;
	selp.f64 	%fd260, %fd259, %fd257, %p49;
	setp.gt.s32 	%p50, %r4, 288;
	ld.shared.f64 	%fd261, [_ZZN3cub18CUB_300001_SM_10006detail6reduce18DeviceReduceKernelINS2_10policy_hubIdyN4cuda3std3__44plusIdEEE10Policy1000EN6thrust24THRUST_300001_SM_1000_NS6detail15normal_iteratorINSD_10device_ptrIdEEEEyS9_dNS7_10__identityEEEvT0_PT3_T1_NS0_13GridEvenShareISN_EET2_T4_E12temp_storage+88];
	add.f64 	%fd262, %fd261, %fd260;
	selp.f64 	%fd263, %fd262, %fd260, %p50;
	setp.gt.s32 	%p51, %r4, 320;
	ld.shared.f64 	%fd264, [_ZZN3cub18CUB_300001_SM_10006detail6reduce18DeviceReduceKernelINS2_10policy_hubIdyN4cuda3std3__44plusIdEEE10Policy1000EN6thrust24THRUST_300001_SM_1000_NS6detail15normal_iteratorINSD_10device_ptrIdEEEEyS9_dNS7_10__identityEEEvT0_PT3_T1_NS0_13GridEvenShareISN_EET2_T4_E12temp_storage+96];
	add.f64 	%fd265, %fd264, %fd263;
	selp.f64 	%fd266, %fd265, %fd263, %p51;
	setp.gt.s32 	%p52, %r4, 352;
	ld.shared.f64 	%fd267, [_ZZN3cub18CUB_300001_SM_10006detail6reduce18DeviceReduceKernelINS2_10policy_hubIdyN4cuda3std3__44plusIdEEE10Policy1000EN6thrust24THRUST_300001_SM_1000_NS6detail15normal_iteratorINSD_10device_ptrIdEEEEyS9_dNS7_10__identityEEEvT0_PT3_T1_NS0_13GridEvenShareISN_EET2_T4_E12temp_storage+104];
	add.f64 	%fd268, %fd267, %fd266;
	selp.f64 	%fd269, %fd268, %fd266, %p52;
	setp.gt.s32 	%p53, %r4, 384;
	ld.shared.f64 	%fd270, [_ZZN3cub18CUB_300001_SM_10006detail6reduce18DeviceReduceKernelINS2_10policy_hubIdyN4cuda3std3__44plusIdEEE10Policy1000EN6thrust24THRUST_300001_SM_1000_NS6detail15normal_iteratorINSD_10device_ptrIdEEEEyS9_dNS7_10__identityEEEvT0_PT3_T1_NS0_13GridEvenShareISN_EET2_T4_E12temp_storage+112];
	add.f64 	%fd271, %fd270, %fd269;
	selp.f64 	%fd272, %fd271, %fd269, %p53;
	setp.gt.s32 	%p54, %r4, 416;
	ld.shared.f64 	%fd273, [_ZZN3cub18CUB_300001_SM_10006detail6reduce18DeviceReduceKernelINS2_10policy_hubIdyN4cuda3std3__44plusIdEEE10Policy1000EN6thrust24THRUST_300001_SM_1000_NS6detail15normal_iteratorINSD_10device_ptrIdEEEEyS9_dNS7_10__identityEEEvT0_PT3_T1_NS0_13GridEvenShareISN_EET2_T4_E12temp_storage+120];
	add.f64 	%fd274, %fd273, %fd272;
	selp.f64 	%fd275, %fd274, %fd272, %p54;
	setp.gt.s32 	%p55, %r4, 448;
	ld.shared.f64 	%fd276, [_ZZN3cub18CUB_300001_SM_10006detail6reduce18DeviceReduceKernelINS2_10policy_hubIdyN4cuda3std3__44plusIdEEE10Policy1000EN6thrust24THRUST_300001_SM_1000_NS6detail15normal_iteratorINSD_10device_ptrIdEEEEyS9_dNS7_10__identityEEEvT0_PT3_T1_NS0_13GridEvenShareISN_EET2_T4_E12temp_storage+128];
	add.f64 	%fd277, %fd276, %fd275;
	selp.f64 	%fd278, %fd277, %fd275, %p55;
	setp.gt.s32 	%p56, %r4, 480;
	ld.shared.f64 	%fd279, [_ZZN3cub18CUB_300001_SM_10006detail6reduce18DeviceReduceKernelINS2_10policy_hubIdyN4cuda3std3__44plusIdEEE10Policy1000EN6thrust24THRUST_300001_SM_1000_NS6detail15normal_iteratorINSD_10device_ptrIdEEEEyS9_dNS7_10__identityEEEvT0_PT3_T1_NS0_13GridEvenShareISN_EET2_T4_E12temp_storage+136];
	add.f64 	%fd280, %fd279, %fd278;
	selp.f64 	%fd343, %fd280, %fd278, %p56;
	bra.uni 	$L__BB7_46;
$L__BB7_25:
	cvt.u32.u64 	%r52, %rd4;
	mov.u32 	%r27, %tid.x;
	add.s32 	%r53, %r52, %r27;
	mul.wide.u32 	%rd27, %r53, 8;
	add.s64 	%rd28, %rd2, %rd27;
	ld.global.f64 	%fd41, [%rd28];
	ld.global.f64 	%fd42, [%rd28+4096];
	ld.global.f64 	%fd43, [%rd28+8192];
	ld.global.f64 	%fd44, [%rd28+12288];
	ld.global.f64 	%fd45, [%rd28+16384];
	ld.global.f64 	%fd46, [%rd28+20480];
	ld.global.f64 	%fd47, [%rd28+24576];
	add.f64 	%fd48, %fd41, %fd42;
	add.f64 	%fd49, %fd48, %fd43;
	add.f64 	%fd50, %fd49, %fd44;
	add.f64 	%fd51, %fd50, %fd45;
	add.f64 	%fd52, %fd51, %fd46;
	add.f64 	%fd342, %fd52, %fd47;
	setp.lt.u64 	%p2, %rd5, %rd3;
	@%p2 bra 	$L__BB7_42;
	cvt.u32.u64 	%r55, %rd3;
	cvt.u64.u32 	%rd10, %r27;
	add.s64 	%rd103, %rd4, %rd3;
	cvt.u32.u64 	%r28, %rd1;
	not.b32 	%r57, %r27;
	add.s32 	%r58, %r57, %r28;
	sub.s32 	%r59, %r58, %r55;
	sub.s32 	%r272, %r59, %r52;
	add.s64 	%rd29, %rd103, %rd10;
	shl.b64 	%rd30, %rd29, 3;
	add.s64 	%rd31, %rd30, %rd2;
	add.s64 	%rd102, %rd31, 32768;
	mov.b32 	%r273, 0;
	mov.u64 	%rd104, %rd4;
$L__BB7_27:
	cvt.s64.s32 	%rd16, %r50;
	add.s64 	%rd104, %rd104, %rd16;
	add.s64 	%rd32, %rd1, -3584;
	setp.gt.u64 	%p3, %rd104, %rd32;
	@%p3 bra 	$L__BB7_29;
	mul.lo.s32 	%r61, %r1, 3584;
	cvt.s64.s32 	%rd33, %r61;
	add.s64 	%rd34, %rd104, %rd10;
	shl.b64 	%rd35, %rd34, 3;
	add.s64 	%rd36, %rd2, %rd35;
	ld.global.f64 	%fd53, [%rd36];
	ld.global.f64 	%fd54, [%rd36+4096];
	ld.global.f64 	%fd55, [%rd36+8192];
	ld.global.f64 	%fd56, [%rd36+12288];
	ld.global.f64 	%fd57, [%rd36+16384];
	ld.global.f64 	%fd58, [%rd36+20480];
	ld.global.f64 	%fd59, [%rd36+24576];
	add.f64 	%fd60, %fd342, %fd53;
	add.f64 	%fd61, %fd60, %fd54;
	add.f64 	%fd62, %fd61, %fd55;
	add.f64 	%fd63, %fd62, %fd56;
	add.f64 	%fd64, %fd63, %fd57;
	add.f64 	%fd65, %fd64, %fd58;
	add.f64 	%fd342, %fd65, %fd59;
	sub.s64 	%rd37, %rd1, %rd104;
	setp.lt.u64 	%p4, %rd37, %rd33;
	add.s32 	%r273, %r273, 1;
	add.s64 	%rd103, %rd103, %rd33;
	sub.s32 	%r272, %r272, %r61;
	mul.wide.s32 	%rd38, %r61, 8;
	add.s64 	%rd102, %rd102, %rd38;
	@%p4 bra 	$L__BB7_42;
	bra.uni 	$L__BB7_27;
$L__BB7_29:
	setp.le.u64 	%p5, %rd1, %rd104;
	cvt.u32.u64 	%r62, %rd104;
	cvt.u32.u64 	%r63, %rd1;
	sub.s32 	%r64, %r63, %r62;
	setp.ge.s32 	%p6, %r27, %r64;
	or.pred  	%p7, %p5, %p6;
	@%p7 bra 	$L__BB7_42;
	cvt.u32.u64 	%r66, %rd16;
	cvt.u32.u64 	%r67, %rd4;
	not.b32 	%r68, %r27;
	add.s32 	%r69, %r68, %r28;
	add.s32 	%r70, %r66, %r67;
	sub.s32 	%r71, %r69, %r70;
	mul.lo.s32 	%r72, %r1, %r273;
	mad.lo.s32 	%r73, %r72, -3584, %r71;
	shr.u32 	%r74, %r73, 9;
	add.s32 	%r34, %r74, 1;
	and.b32  	%r35, %r34, 15;
	setp.lt.u32 	%p8, %r73, 7680;
	mov.u32 	%r276, %r27;
	@%p8 bra 	$L__BB7_33;
	shr.u32 	%r75, %r272, 9;
	add.s32 	%r76, %r75, 1;
	and.b32  	%r77, %r76, 16777200;
	neg.s32 	%r274, %r77;
	mov.u32 	%r276, %r27;
$L__BB7_32:
	.pragma "nounroll";
	ld.global.f64 	%fd67, [%rd102+-32768];
	add.f64 	%fd68, %fd342, %fd67;
	ld.global.f64 	%fd69, [%rd102+-28672];
	add.f64 	%fd70, %fd68, %fd69;
	ld.global.f64 	%fd71, [%rd102+-24576];
	add.f64 	%fd72, %fd70, %fd71;
	ld.global.f64 	%fd73, [%rd102+-20480];
	add.f64 	%fd74, %fd72, %fd73;
	ld.global.f64 	%fd75, [%rd102+-16384];
	add.f64 	%fd76, %fd74, %fd75;
	ld.global.f64 	%fd77, [%rd102+-12288];
	add.f64 	%fd78, %fd76, %fd77;
	ld.global.f64 	%fd79, [%rd102+-8192];
	add.f64 	%fd80, %fd78, %fd79;
	ld.global.f64 	%fd81, [%rd102+-4096];
	add.f64 	%fd82, %fd80, %fd81;
	ld.global.f64 	%fd83, [%rd102];
	add.f64 	%fd84, %fd82, %fd83;
	ld.global.f64 	%fd85, [%rd102+4096];
	add.f64 	%fd86, %fd84, %fd85;
	ld.global.f64 	%fd87, [%rd102+8192];
	add.f64 	%fd88, %fd86, %fd87;
	ld.global.f64 	%fd89, [%rd102+12288];
	add.f64 	%fd90, %fd88, %fd89;
	ld.global.f64 	%fd91, [%rd102+16384];
	add.f64 	%fd92, %fd90, %fd91;
	ld.global.f64 	%fd93, [%rd102+20480];
	add.f64 	%fd94, %fd92, %fd93;
	ld.global.f64 	%fd95, [%rd102+24576];
	add.f64 	%fd96, %fd94, %fd95;
	ld.global.f64 	%fd97, [%rd102+28672];
	add.f64 	%fd342, %fd96, %fd97;
	add.s32 	%r276, %r276, 8192;
	add.s32 	%r274, %r274, 16;
	add.s64 	%rd102, %rd102, 65536;
	setp.ne.s32 	%p9, %r274, 0;
	@%p9 bra 	$L__BB7_32;
$L__BB7_33:
	setp.eq.s32 	%p10, %r35, 0;
	@%p10 bra 	$L__BB7_42;
	and.b32  	%r42, %r34, 7;
	setp.lt.u32 	%p11, %r35, 8;
	@%p11 bra 	$L__BB7_36;
	cvt.u64.u32 	%rd39, %r276;
	add.s64 	%rd40, %rd104, %rd39;
	shl.b64 	%rd41, %rd40, 3;
	add.s64 	%rd42, %rd2, %rd41;
	ld.global.f64 	%fd99, [%rd42];
	add.f64 	%fd100, %fd342, %fd99;
	ld.global.f64 	%fd101, [%rd42+4096];
	add.f64 	%fd102, %fd100, %fd101;
	ld.global.f64 	%fd103, [%rd42+8192];
	add.f64 	%fd104, %fd102, %fd103;
	ld.global.f64 	%fd105, [%rd42+12288];
	add.f64 	%fd106, %fd104, %fd105;
	ld.global.f64 	%fd107, [%rd42+16384];
	add.f64 	%fd108, %fd106, %fd107;
	ld.global.f64 	%fd109, [%rd42+20480];
	add.f64 	%fd110, %fd108, %fd109;
	ld.global.f64 	%fd111, [%rd42+24576];
	add.f64 	%fd112, %fd110, %fd111;
	ld.global.f64 	%fd113, [%rd42+28672];
	add.f64 	%fd342, %fd112, %fd113;
	add.s32 	%r276, %r276, 4096;
$L__BB7_36:
	setp.eq.s32 	%p12, %r42, 0;
	@%p12 bra 	$L__BB7_42;
	setp.lt.u32 	%p13, %r42, 4;
	@%p13 bra 	$L__BB7_39;
	cvt.u64.u32 	%rd43, %r276;
	add.s64 	%rd44, %rd104, %rd43;
	shl.b64 	%rd45, %rd44, 3;
	add.s64 	%rd46, %rd2, %rd45;
	ld.global.f64 	%fd115, [%rd46];
	add.f64 	%fd116, %fd342, %fd115;
	ld.global.f64 	%fd117, [%rd46+4096];
	add.f64 	%fd118, %fd116, %fd117;
	ld.global.f64 	%fd119, [%rd46+8192];
	add.f64 	%fd120, %fd118, %fd119;
	ld.global.f64 	%fd121, [%rd46+12288];
	add.f64 	%fd342, %fd120, %fd121;
	add.s32 	%r276, %r276, 2048;
$L__BB7_39:
	and.b32  	%r78, %r34, 3;
	setp.eq.s32 	%p14, %r78, 0;
	@%p14 bra 	$L__BB7_42;
	cvt.u64.u32 	%rd47, %r276;
	add.s64 	%rd48, %rd47, %rd103;
	shl.b64 	%rd49, %rd48, 3;
	add.s64 	%rd106, %rd2, %rd49;
	cvt.u16.u32 	%rs1, %r272;
	shr.u16 	%rs2, %rs1, 9;
	add.s16 	%rs3, %rs2, 1;
	cvt.u32.u16 	%r79, %rs3;
	and.b32  	%r80, %r79, 3;
	neg.s32 	%r279, %r80;
$L__BB7_41:
	.pragma "nounroll";
	ld.global.f64 	%fd122, [%rd106];
	add.f64 	%fd342, %fd342, %fd122;
	add.s64 	%rd106, %rd106, 4096;
	add.s32 	%r279, %r279, 1;
	setp.ne.s32 	%p15, %r279, 0;
	@%p15 bra 	$L__BB7_41;
$L__BB7_42:
	// begin inline asm
	mov.u32 %r81, %laneid;
	// end inline asm
	mov.b64 	%rd50, %fd342;
	mov.b64 	{%r83, %r88}, %rd50;
	mov.b32 	%r89, 1;
	mov.b32 	%r130, 31;
	mov.b32 	%r131, -1;
	// begin inline asm
	shfl.sync.down.b32 %r82, %r83, %r89, %r130, %r131;
	// end inline asm
	// begin inline asm
	shfl.sync.down.b32 %r87, %r88, %r89, %r130, %r131;
	// end inline asm
	mov.b64 	%rd51, {%r82, %r87};
	mov.b64 	%fd123, %rd51;
	setp.gt.s32 	%p16, %r81, 30;
	add.f64 	%fd124, %fd342, %fd123;
	selp.f64 	%fd125, %fd342, %fd124, %p16;
	mov.b64 	%rd52, %fd125;
	mov.b64 	{%r93, %r98}, %rd52;
	mov.b32 	%r99, 2;
	// begin inline asm
	shfl.sync.down.b32 %r92, %r93, %r99, %r130, %r131;
	// end inline asm
	// begin inline asm
	shfl.sync.down.b32 %r97, %r98, %r99, %r130, %r131;
	// end inline asm
	mov.b64 	%rd53, {%r92, %r97};
	mov.b64 	%fd126, %rd53;
	setp.gt.s32 	%p17, %r81, 29;
	add.f64 	%fd127, %fd125, %fd126;
	selp.f64 	%fd128, %fd125, %fd127, %p17;
	mov.b64 	%rd54, %fd128;
	mov.b64 	{%r103, %r108}, %rd54;
	mov.b32 	%r109, 4;
	// begin inline asm
	shfl.sync.down.b32 %r102, %r103, %r109, %r130, %r131;
	// end inline asm
	// begin inline asm
	shfl.sync.down.b32 %r107, %r108, %r109, %r130, %r131;
	// end inline asm
	mov.b64 	%rd55, {%r102, %r107};
	mov.b64 	%fd129, %rd55;
	setp.gt.s32 	%p18, %r81, 27;
	add.f64 	%fd130, %fd128, %fd129;
	selp.f64 	%fd131, %fd128, %fd130, %p18;
	mov.b64 	%rd56, %fd131;
	mov.b64 	{%r113, %r118}, %rd56;
	mov.b32 	%r119, 8;
	// begin inline asm
	shfl.sync.down.b32 %r112, %r113, %r119, %r130, %r131;
	// end inline asm
	// begin inline asm
	shfl.sync.down.b32 %r117, %r118, %r119, %r130, %r131;
	// end inline asm
	mov.b64 	%rd57, {%r112, %r117};
	mov.b64 	%fd132, %rd57;
	setp.gt.s32 	%p19, %r81, 23;
	add.f64 	%fd133, %fd131, %fd132;
	selp.f64 	%fd134, %fd131, %fd133, %p19;
	mov.b64 	%rd58, %fd134;
	mov.b64 	{%r123, %r128}, %rd58;
	mov.b32 	%r129, 16;
	// begin inline asm
	shfl.sync.down.b32 %r122, %r123, %r129, %r130, %r131;
	// end inline asm
	// begin inline asm
	shfl.sync.down.b32 %r127, %r128, %r129, %r130, %r131;
	// end inline asm
	mov.b64 	%rd59, {%r122, %r127};
	mov.b64 	%fd135, %rd59;
	setp.gt.s32 	%p20, %r81, 15;
	add.f64 	%fd37, %fd134, %fd135;
	selp.f64 	%fd343, %fd134, %fd37, %p20;
	setp.ne.s32 	%p21, %r81, 0;
	@%p21 bra 	$L__BB7_44;
	shr.u32 	%r132, %r27, 2;
	and.b32  	%r133, %r132, 248;
	mov.u32 	%r134, _ZZN3cub18CUB_300001_SM_10006detail6reduce18DeviceReduceKernelINS2_10policy_hubIdyN4cuda3std3__44plusIdEEE10Policy1000EN6thrust24THRUST_300001_SM_1000_NS6detail15normal_iteratorINSD_10device_ptrIdEEEEyS9_dNS7_10__identityEEEvT0_PT3_T1_NS0_13GridEvenShareISN_EET2_T4_E12temp_storage;
	add.s32 	%r135, %r134, %r133;
	st.shared.f64 	[%r135+16], %fd37;
$L__BB7_44:
	bar.sync 	0;
	setp.ne.s32 	%p22, %r27, 0;
	@%p22 bra 	$L__BB7_46;
	ld.shared.f64 	%fd136, [_ZZN3cub18CUB_300001_SM_10006detail6reduce18DeviceReduceKernelINS2_10policy_hubIdyN4cuda3std3__44plusIdEEE10Policy1000EN6thrust24THRUST_300001_SM_1000_NS6detail15normal_iteratorINSD_10device_ptrIdEEEEyS9_dNS7_10__identityEEEvT0_PT3_T1_NS0_13GridEvenShareISN_EET2_T4_E12temp_storage+24];
	add.f64 	%fd137, %fd343, %fd136;
	ld.shared.f64 	%fd138, [_ZZN3cub18CUB_300001_SM_10006detail6reduce18DeviceReduceKernelINS2_10policy_hubIdyN4cuda3std3__44plusIdEEE10Policy1000EN6thrust24THRUST_300001_SM_1000_NS6detail15normal_iteratorINSD_10device_ptrIdEEEEyS9_dNS7_10__identityEEEvT0_PT3_T1_NS0_13GridEvenShareISN_EET2_T4_E12temp_storage+32];
	add.f64 	%fd139, %fd137, %fd138;
	ld.shared.f64 	%fd140, [_ZZN3cub18CUB_300001_SM_10006detail6reduce18DeviceReduceKernelINS2_10policy_hubIdyN4cuda3std3__44plusIdEEE10Policy1000EN6thrust24THRUST_300001_SM_1000_NS6detail15normal_iteratorINSD_10device_ptrIdEEEEyS9_dNS7_10__identityEEEvT0_PT3_T1_NS0_13GridEvenShareISN_EET2_T4_E12temp_storage+40];
	add.f64 	%fd141, %fd139, %fd140;
	ld.shared.f64 	%fd142, [_ZZN3cub18CUB_300001_SM_10006detail6reduce18DeviceReduceKernelINS2_10policy_hubIdyN4cuda3std3__44plusIdEEE10Policy1000EN6thrust24THRUST_300001_SM_1000_NS6detail15normal_iteratorINSD_10device_ptrIdEEEEyS9_dNS7_10__identityEEEvT0_PT3_T1_NS0_13GridEvenShareISN_EET2_T4_E12temp_storage+48];
	add.f64 	%fd143, %fd141, %fd142;
	ld.shared.f64 	%fd144, [_ZZN3cub18CUB_300001_SM_10006detail6reduce18DeviceReduceKernelINS2_10policy_hubIdyN4cuda3std3__44plusIdEEE10Policy1000EN6thrust24THRUST_300001_SM_1000_NS6detail15normal_iteratorINSD_10device_ptrIdEEEEyS9_dNS7_10__identityEEEvT0_PT3_T1_NS0_13GridEvenShareISN_EET2_T4_E12temp_storage+56];
	add.f64 	%fd145, %fd143, %fd144;
	ld.shared.f64 	%fd146, [_ZZN3cub18CUB_300001_SM_10006detail6reduce18DeviceReduceKernelINS2_10policy_hubIdyN4cuda3std3__44plusIdEEE10Policy1000EN6thrust24THRUST_300001_SM_1000_NS6detail15normal_iteratorINSD_10device_ptrIdEEEEyS9_dNS7_10__identityEEEvT0_PT3_T1_NS0_13GridEvenShareISN_EET2_T4_E12temp_storage+64];
	add.f64 	%fd147, %fd145, %fd146;
	ld.shared.f64 	%fd148, [_ZZN3cub18CUB_300001_SM_10006detail6reduce18DeviceReduceKernelINS2_10policy_hubIdyN4cuda3std3__44plusIdEEE10Policy1000EN6thrust24THRUST_300001_SM_1000_NS6detail15normal_iteratorINSD_10device_ptrIdEEEEyS9_dNS7_10__identityEEEvT0_PT3_T1_NS0_13GridEvenShareISN_EET2_T4_E12temp_storage+72];
	add.f64 	%fd149, %fd147, %fd148;
	ld.shared.f64 	%fd150, [_ZZN3cub18CUB_300001_SM_10006detail6reduce18DeviceReduceKernelINS2_10policy_hubIdyN4cuda3std3__44plusIdEEE10Policy1000EN6thrust24THRUST_300001_SM_1000_NS6detail15normal_iteratorINSD_10device_ptrIdEEEEyS9_dNS7_10__identityEEEvT0_PT3_T1_NS0_13GridEvenShareISN_EET2_T4_E12temp_storage+80];
	add.f64 	%fd151, %fd149, %fd150;
	ld.shared.f64 	%fd152, [_ZZN3cub18CUB_300001_SM_10006detail6reduce18DeviceReduceKernelINS2_10policy_hubIdyN4cuda3std3__44plusIdEEE10Policy1000EN6thrust24THRUST_300001_SM_1000_NS6detail15normal_iteratorINSD_10device_ptrIdEEEEyS9_dNS7_10__identityEEEvT0_PT3_T1_NS0_13GridEvenShareISN_EET2_T4_E12temp_storage+88];
	add.f64 	%fd153, %fd151, %fd152;
	ld.shared.f64 	%fd154, [_ZZN3cub18CUB_300001_SM_10006detail6reduce18DeviceReduceKernelINS2_10policy_hubIdyN4cuda3std3__44plusIdEEE10Policy1000EN6thrust24THRUST_300001_SM_1000_NS6detail15normal_iteratorINSD_10device_ptrIdEEEEyS9_dNS7_10__identityEEEvT0_PT3_T1_NS0_13GridEvenShareISN_EET2_T4_E12temp_storage+96];
	add.f64 	%fd155, %fd153, %fd154;
	ld.shared.f64 	%fd156, [_ZZN3cub18CUB_300001_SM_10006detail6reduce18DeviceReduceKernelINS2_10policy_hubIdyN4cuda3std3__44plusIdEEE10Policy1000EN6thrust24THRUST_300001_SM_1000_NS6detail15normal_iteratorINSD_10device_ptrIdEEEEyS9_dNS7_10__identityEEEvT0_PT3_T1_NS0_13GridEvenShareISN_EET2_T4_E12temp_storage+104];
	add.f64 	%fd157, %fd155, %fd156;
	ld.shared.f64 	%fd158, [_ZZN3cub18CUB_300001_SM_10006detail6reduce18DeviceReduceKernelINS2_10policy_hubIdyN4cuda3std3__44plusIdEEE10Policy1000EN6thrust24THRUST_300001_SM_1000_NS6detail15normal_iteratorINSD_10device_ptrIdEEEEyS9_dNS7_10__identityEEEvT0_PT3_T1_NS0_13GridEvenShareISN_EET2_T4_E12temp_storage+112];
	add.f64 	%fd159, %fd157, %fd158;
	ld.shared.f64 	%fd160, [_ZZN3cub18CUB_300001_SM_10006detail6reduce18DeviceReduceKernelINS2_10policy_hubIdyN4cuda3std3__44plusIdEEE10Policy1000EN6thrust24THRUST_300001_SM_1000_NS6detail15normal_iteratorINSD_10device_ptrIdEEEEyS9_dNS7_10__identityEEEvT0_PT3_T1_NS0_13GridEvenShareISN_EET2_T4_E12temp_storage+120];
	add.f64 	%fd161, %fd159, %fd160;
	ld.shared.f64 	%fd162, [_ZZN3cub18CUB_300001_SM_10006detail6reduce18DeviceReduceKernelINS2_10policy_hubIdyN4cuda3std3__44plusIdEEE10Policy1000EN6thrust24THRUST_300001_SM_1000_NS6detail15normal_iteratorINSD_10device_ptrIdEEEEyS9_dNS7_10__identityEEEvT0_PT3_T1_NS0_13GridEvenShareISN_EET2_T4_E12temp_storage+128];
	add.f64 	%fd163, %fd161, %fd162;
	ld.shared.f64 	%fd164, [_ZZN3cub18CUB_300001_SM_10006detail6reduce18DeviceReduceKernelINS2_10policy_hubIdyN4cuda3std3__44plusIdEEE10Policy1000EN6thrust24THRUST_300001_SM_1000_NS6detail15normal_iteratorINSD_10device_ptrIdEEEEyS9_dNS7_10__identityEEEvT0_PT3_T1_NS0_13GridEvenShareISN_EET2_T4_E12temp_storage+136];
	add.f64 	%fd343, %fd163, %fd164;
$L__BB7_46:
	mov.u32 	%r263, %tid.x;
	setp.ne.s32 	%p64, %r263, 0;
	@%p64 bra 	$L__BB7_48;
	ld.param.u64 	%rd100, [_ZN3cub18CUB_300001_SM_10006detail6reduce18DeviceReduceKernelINS2_10policy_hubIdyN4cuda3std3__44plusIdEEE10Policy1000EN6thrust24THRUST_300001_SM_1000_NS6detail15normal_iteratorINSD_10device_ptrIdEEEEyS9_dNS7_10__identityEEEvT0_PT3_T1_NS0_13GridEvenShareISN_EET2_T4__param_1];
	cvta.to.global.u64 	%rd97, %rd100;
	mul.wide.u32 	%rd98, %r2, 8;
	add.s64 	%rd99, %rd97, %rd98;
	st.global.f64 	[%rd99], %fd343;
$L__BB7_48:
	ret;

}
	// .globl	_ZN3cub18CUB_300001_SM_10006detail6reduce28DeviceReduceSingleTileKernelINS2_10policy_hubIdyN4cuda3std3__44plusIdEEE10Policy1000EPdSC_iS9_ddNS7_10__identityEEEvT0_T1_T2_T3_T4_T6_
.visible .entry _ZN3cub18CUB_300001_SM_10006detail6reduce28DeviceReduceSingleTileKernelINS2_10policy_hubIdyN4cuda3std3__44plusIdEEE10Policy1000EPdSC_iS9_ddNS7_10__identityEEEvT0_T1_T2_T3_T4_T6_(
	.param .u64 .ptr .align 1 _ZN3cub18CUB_300001_SM_10006detail6reduce28DeviceReduceSingleTileKernelINS2_10policy_hubIdyN4cuda3std3__44plusIdEEE10Policy1000EPdSC_iS9_ddNS7_10__identityEEEvT0_T1_T2_T3_T4_T6__param_0,
	.param .u64 .ptr .align 1 _ZN3cub18CUB_300001_SM_10006detail6reduce28DeviceReduceSingleTileKernelINS2_10policy_hubIdyN4cuda3std3__44plusIdEEE10Policy1000EPdSC_iS9_ddNS7_10__identityEEEvT0_T1_T2_T3_T4_T6__param_1,
	.param .u32 _ZN3cub18CUB_300001_SM_10006detail6reduce28DeviceReduceSingleTileKernelINS2_10policy_hubIdyN4cuda3std3__44plusIdEEE10Policy1000EPdSC_iS9_ddNS7_10__identityEEEvT0_T1_T2_T3_T4_T6__param_2,
	.param .align 1 .b8 _ZN3cub18CUB_300001_SM_10006detail6reduce28DeviceReduceSingleTileKernelINS2_10policy_hubIdyN4cuda3std3__44plusIdEEE10Policy1000EPdSC_iS9_ddNS7_10__identityEEEvT0_T1_T2_T3_T4_T6__param_3[1],
	.param .f64 _ZN3cub18CUB_300001_SM_10006detail6reduce28DeviceReduceSingleTileKernelINS2_10policy_hubIdyN4cuda3std3__44plusIdEEE10Policy1000EPdSC_iS9_ddNS7_10__identityEEEvT0_T1_T2_T3_T4_T6__param_4,
	.param .align 1 .b8 _ZN3cub18CUB_300001_SM_10006detail6reduce28DeviceReduceSingleTileKernelINS2_10policy_hubIdyN4cuda3std3__44plusIdEEE10Policy1000EPdSC_iS9_ddNS7_10__identityEEEvT0_T1_T2_T3_T4_T6__param_5[1]
)
.maxntid 512
.minnctapersm 1
{
	.reg .pred 	%p<58>;
	.reg .b32 	%r<238>;
	.reg .b64 	%rd<104>;
	.reg .b64 	%fd<232>;
	// demoted variable
	.shared .align 8 .b8 _ZZN3cub18CUB_300001_SM_10006detail6reduce28DeviceReduceSingleTileKernelINS2_10policy_hubIdyN4cuda3std3__44plusIdEEE10Policy1000EPdSC_iS9_ddNS7_10__identityEEEvT0_T1_T2_T3_T4_T6_E12temp_storage[152];
	ld.param.u64 	%rd8, [_ZN3cub18CUB_300001_SM_10006detail6reduce28DeviceReduceSingleTileKernelINS2_10policy_hubIdyN4cuda3std3__44plusIdEEE10Policy1000EPdSC_iS9_ddNS7_10__identityEEEvT0_T1_T2_T3_T4_T6__param_0];
	ld.param.u64 	%rd9, [_ZN3cub18CUB_300001_SM_10006detail6reduce28DeviceReduceSingleTileKernelINS2_10policy_hubIdyN4cuda3std3__44plusIdEEE10Policy1000EPdSC_iS9_ddNS7_10__identityEEEvT0_T1_T2_T3_T4_T6__param_1];
	ld.param.u32 	%r34, [_ZN3cub18CUB_300001_SM_10006detail6reduce28DeviceReduceSingleTileKernelINS2_10policy_hubIdyN4cuda3std3__44plusIdEEE10Policy1000EPdSC_iS9_ddNS7_10__identityEEEvT0_T1_T2_T3_T4_T6__param_2];
	ld.param.f64 	%fd30, [_ZN3cub18CUB_300001_SM_10006detail6reduce28DeviceReduceSingleTileKernelINS2_10policy_hubIdyN4cuda3std3__44plusIdEEE10Policy1000EPdSC_iS9_ddNS7_10__identityEEEvT0_T1_T2_T3_T4_T6__param_4];
	cvta.to.global.u64 	%rd1, %rd9;
	setp.ne.s32 	%p1, %r34, 0;
	@%p1 bra 	$L__BB8_3;
	mov.u32 	%r224, %tid.x;
	setp.ne.s32 	%p57, %r224, 0;
	@%p57 bra 	$L__BB8_39;
	st.global.f64 	[%rd1], %fd30;
	bra.uni 	$L__BB8_39;
$L__BB8_3:
	setp.gt.s32 	%p2, %r34, 3583;
	@%p2 bra 	$L__BB8_21;
	mov.u32 	%r1, %tid.x;
	setp.ge.s32 	%p19, %r1, %r34;
	mov.f64 	%fd223, 0d0000000000000000;
	mov.u32 	%r228, %r1;
	@%p19 bra 	$L__BB8_6;
	mul.wide.u32 	%rd69, %r1, 8;
	add.s64 	%rd68, %rd8, %rd69;
	// begin inline asm
	ld.global.nc.u64 %rd67, [%rd68];
	// end inline asm
	mov.b64 	%fd223, %rd67;
	add.s32 	%r228, %r1, 512;
$L__BB8_6:
	setp.ge.s32 	%p20, %r228, %r34;
	@%p20 bra 	$L__BB8_12;
	not.b32 	%r100, %r228;
	add.s32 	%r4, %r34, %r100;
	and.b32  	%r101, %r4, 1536;
	setp.eq.s32 	%p21, %r101, 1536;
	@%p21 bra 	$L__BB8_10;
	mul.wide.u32 	%rd70, %r228, 8;
	add.s64 	%rd102, %rd8, %rd70;
	shr.u32 	%r102, %r4, 9;
	add.s32 	%r103, %r102, 1;
	and.b32  	%r104, %r103, 3;
	neg.s32 	%r226, %r104;
$L__BB8_9:
	.pragma "nounroll";
	// begin inline asm
	ld.global.nc.u64 %rd71, [%rd102];
	// end inline asm
	mov.b64 	%fd109, %rd71;
	add.f64 	%fd223, %fd223, %fd109;
	add.s32 	%r228, %r228, 512;
	add.s64 	%rd102, %rd102, 4096;
	add.s32 	%r226, %r226, 1;
	setp.ne.s32 	%p22, %r226, 0;
	@%p22 bra 	$L__BB8_9;
$L__BB8_10:
	setp.lt.u32 	%p23, %r4, 1536;
	@%p23 bra 	$L__BB8_12;
$L__BB8_11:
	mul.wide.s32 	%rd81, %r228, 8;
	add.s64 	%rd74, %rd8, %rd81;
	// begin inline asm
	ld.global.nc.u64 %rd73, [%rd74];
	// end inline asm
	mov.b64 	%fd110, %rd73;
	add.f64 	%fd111, %fd223, %fd110;
	add.s64 	%rd76, %rd74, 4096;
	// begin inline asm
	ld.global.nc.u64 %rd75, [%rd76];
	// end inline asm
	mov.b64 	%fd112, %rd75;
	add.f64 	%fd113, %fd111, %fd112;
	add.s64 	%rd78, %rd74, 8192;
	// begin inline asm
	ld.global.nc.u64 %rd77, [%rd78];
	// end inline asm
	mov.b64 	%fd114, %rd77;
	add.f64 	%fd115, %fd113, %fd114;
	add.s64 	%rd80, %rd74, 12288;
	// begin inline asm
	ld.global.nc.u64 %rd79, [%rd80];
	// end inline asm
	mov.b64 	%fd116, %rd79;
	add.f64 	%fd223, %fd115, %fd116;
	add.s32 	%r228, %r228, 2048;
	setp.lt.s32 	%p24, %r228, %r34;
	@%p24 bra 	$L__BB8_11;
$L__BB8_12:
	setp.lt.s32 	%p25, %r34, 512;
	@%p25 bra 	$L__BB8_17;
	// begin inline asm
	mov.u32 %r168, %laneid;
	// end inline asm
	mov.b64 	%rd92, %fd223;
	mov.b64 	{%r170, %r175}, %rd92;
	mov.b32 	%r176, 1;
	mov.b32 	%r217, 31;
	mov.b32 	%r218, -1;
	// begin inline asm
	shfl.sync.down.b32 %r169, %r170, %r176, %r217, %r218;
	// end inline asm
	// begin inline asm
	shfl.sync.down.b32 %r174, %r175, %r176, %r217, %r218;
	// end inline asm
	mov.b64 	%rd93, {%r169, %r174};
	mov.b64 	%fd175, %rd93;
	setp.gt.s32 	%p49, %r168, 30;
	add.f64 	%fd176, %fd223, %fd175;
	selp.f64 	%fd177, %fd223, %fd176, %p49;
	mov.b64 	%rd94, %fd177;
	mov.b64 	{%r180, %r185}, %rd94;
	mov.b32 	%r186, 2;
	// begin inline asm
	shfl.sync.down.b32 %r179, %r180, %r186, %r217, %r218;
	// end inline asm
	// begin inline asm
	shfl.sync.down.b32 %r184, %r185, %r186, %r217, %r218;
	// end inline asm
	mov.b64 	%rd95, {%r179, %r184};
	mov.b64 	%fd178, %rd95;
	setp.gt.s32 	%p50, %r168, 29;
	add.f64 	%fd179, %fd177, %fd178;
	selp.f64 	%fd180, %fd177, %fd179, %p50;
	mov.b64 	%rd96, %fd180;
	mov.b64 	{%r190, %r195}, %rd96;
	mov.b32 	%r196, 4;
	// begin inline asm
	shfl.sync.down.b32 %r189, %r190, %r196, %r217, %r218;
	// end inline asm
	// begin inline asm
	shfl.sync.down.b32 %r194, %r195, %r196, %r217, %r218;
	// end inline asm
	mov.b64 	%rd97, {%r189, %r194};
	mov.b64 	%fd181, %rd97;
	setp.gt.s32 	%p51, %r168, 27;
	add.f64 	%fd182, %fd180, %fd181;
	selp.f64 	%fd183, %fd180, %fd182, %p51;
	mov.b64 	%rd98, %fd183;
	mov.b64 	{%r200, %r205}, %rd98;
	mov.b32 	%r206, 8;
	// begin inline asm
	shfl.sync.down.b32 %r199, %r200, %r206, %r217, %r218;
	// end inline asm
	// begin inline asm
	shfl.sync.down.b32 %r204, %r205, %r206, %r217, %r218;
	// end inline asm
	mov.b64 	%rd99, {%r199, %r204};
	mov.b64 	%fd184, %rd99;
	setp.gt.s32 	%p52, %r168, 23;
	add.f64 	%fd185, %fd183, %fd184;
	selp.f64 	%fd186, %fd183, %fd185, %p52;
	mov.b64 	%rd100, %fd186;
	mov.b64 	{%r210, %r215}, %rd100;
	mov.b32 	%r216, 16;
	// begin inline asm
	shfl.sync.down.b32 %r209, %r210, %r216, %r217, %r218;
	// end inline asm
	// begin inline asm
	shfl.sync.down.b32 %r214, %r215, %r216, %r217, %r218;
	// end inline asm
	mov.b64 	%rd101, {%r209, %r214};
	mov.b64 	%fd187, %rd101;
	setp.gt.s32 	%p53, %r168, 15;
	add.f64 	%fd10, %fd186, %fd187;
	selp.f64 	%fd231, %fd186, %fd10, %p53;
	setp.ne.s32 	%p54, %r168, 0;
	@%p54 bra 	$L__BB8_15;
	shr.u32 	%r219, %r1, 2;
	and.b32  	%r220, %r219, 248;
	mov.u32 	%r221, _ZZN3cub18CUB_300001_SM_10006detail6reduce28DeviceReduceSingleTileKernelINS2_10policy_hubIdyN4cuda3std3__44plusIdEEE10Policy1000EPdSC_iS9_ddNS7_10__identityEEEvT0_T1_T2_T3_T4_T6_E12temp_storage;
	add.s32 	%r222, %r221, %r220;
	st.shared.f64 	[%r222+16], %fd10;
$L__BB8_15:
	bar.sync 	0;
	setp.ne.s32 	%p55, %r1, 0;
	@%p55 bra 	$L__BB8_37;
	ld.shared.f64 	%fd188, [_ZZN3cub18CUB_300001_SM_10006detail6reduce28DeviceReduceSingleTileKernelINS2_10policy_hubIdyN4cuda3std3__44plusIdEEE10Policy1000EPdSC_iS9_ddNS7_10__identityEEEvT0_T1_T2_T3_T4_T6_E12temp_storage+24];
	add.f64 	%fd189, %fd231, %fd188;
	ld.shared.f64 	%fd190, [_ZZN3cub18CUB_300001_SM_10006detail6reduce28DeviceReduceSingleTileKernelINS2_10policy_hubIdyN4cuda3std3__44plusIdEEE10Policy1000EPdSC_iS9_ddNS7_10__identityEEEvT0_T1_T2_T3_T4_T6_E12temp_storage+32];
	add.f64 	%fd191, %fd189, %fd190;
	ld.shared.f64 	%fd192, [_ZZN3cub18CUB_300001_SM_10006detail6reduce28DeviceReduceSingleTileKernelINS2_10policy_hubIdyN4cuda3std3__44plusIdEEE10Policy1000EPdSC_iS9_ddNS7_10__identityEEEvT0_T1_T2_T3_T4_T6_E12temp_storage+40];
	add.f64 	%fd193, %fd191, %fd192;
	ld.shared.f64 	%fd194, [_ZZN3cub18CUB_300001_SM_10006detail6reduce28DeviceReduceSingleTileKernelINS2_10policy_hubIdyN4cuda3std3__44plusIdEEE10Policy1000EPdSC_iS9_ddNS7_10__identityEEEvT0_T1_T2_T3_T4_T6_E12temp_storage+48];
	add.f64 	%fd195, %fd193, %fd194;
	ld.shared.f64 	%fd196, [_ZZN3cub18CUB_300001_SM_10006detail6reduce28DeviceReduceSingleTileKernelINS2_10policy_hubIdyN4cuda3std3__44plusIdEEE10Policy1000EPdSC_iS9_ddNS7_10__identityEEEvT0_T1_T2_T3_T4_T6_E12temp_storage+56];
	add.f64 	%fd197, %fd195, %fd196;
	ld.shared.f64 	%fd198, [_ZZN3cub18CUB_300001_SM_10006detail6reduce28DeviceReduceSingleTileKernelINS2_10policy_hubIdyN4cuda3std3__44plusIdEEE10Policy1000EPdSC_iS9_ddNS7_10__identityEEEvT0_T1_T2_T3_T4_T6_E12temp_storage+64];
	add.f64 	%fd199, %fd197, %fd198;
	ld.shared.f64 	%fd200, [_ZZN3cub18CUB_300001_SM_10006detail6reduce28DeviceReduceSingleTileKernelINS2_10policy_hubIdyN4cuda3std3__44plusIdEEE10Policy1000EPdSC_iS9_ddNS7_10__identityEEEvT0_T1_T2_T3_T4_T6_E12temp_storage+72];
	add.f64 	%fd201, %fd199, %fd200;
	ld.shared.f64 	%fd202, [_ZZN3cub18CUB_300001_SM_10006detail6reduce28DeviceReduceSingleTileKernelINS2_10policy_hubIdyN4cuda3std3__44plusIdEEE10Policy1000EPdSC_iS9_ddNS7_10__identityEEEvT0_T1_T2_T3_T4_T6_E12temp_storage+80];
	add.f64 	%fd203, %fd201, %fd202;
	ld.shared.f64 	%fd204, [_ZZN3cub18CUB_300001_SM_10006detail6reduce28DeviceReduceSingleTileKernelINS2_10policy_hubIdyN4cuda3std3__44plusIdEEE10Policy1000EPdSC_iS9_ddNS7_10__identityEEEvT0_T1_T2_T3_T4_T6_E12temp_storage+88];
	add.f64 	%fd205, %fd203, %fd204;
	ld.shared.f64 	%fd206, [_ZZN3cub18CUB_300001_SM_10006detail6reduce28DeviceReduceSingleTileKernelINS2_10policy_hubIdyN4cuda3std3__44plusIdEEE10Policy1000EPdSC_iS9_ddNS7_10__identityEEEvT0_T1_T2_T3_T4_T6_E12temp_storage+96];
	add.f64 	%fd207, %fd205, %fd206;
	ld.shared.f64 	%fd208, [_ZZN3cub18CUB_300001_SM_10006detail6reduce28DeviceReduceSingleTileKernelINS2_10policy_hubIdyN4cuda3std3__44plusIdEEE10Policy1000EPdSC_iS9_ddNS7_10__identityEEEvT0_T1_T2_T3_T4_T6_E12temp_storage+104];
	add.f64 	%fd209, %fd207, %fd208;
	ld.shared.f64 	%fd210, [_ZZN3cub18CUB_300001_SM_10006detail6reduce28DeviceReduceSingleTileKernelINS2_10policy_hubIdyN4cuda3std3__44plusIdEEE10Policy1000EPdSC_iS9_ddNS7_10__identityEEEvT0_T1_T2_T3_T4_T6_E12temp_storage+112];
	add.f64 	%fd211, %fd209, %fd210;
	ld.shared.f64 	%fd212, [_ZZN3cub18CUB_300001_SM_10006detail6reduce28DeviceReduceSingleTileKernelINS2_10policy_hubIdyN4cuda3std3__44plusIdEEE10Policy1000EPdSC_iS9_ddNS7_10__identityEEEvT0_T1_T2_T3_T4_T6_E12temp_storage+120];
	add.f64 	%fd213, %fd211, %fd212;
	ld.shared.f64 	%fd214, [_ZZN3cub18CUB_300001_SM_10006detail6reduce28DeviceReduceSingleTileKernelINS2_10policy_hubIdyN4cuda3std3__44plusIdEEE10Policy1000EPdSC_iS9_ddNS7_10__identityEEEvT0_T1_T2_T3_T4_T6_E12temp_storage+128];
	add.f64 	%fd215, %fd213, %fd214;
	ld.shared.f64 	%fd216, [_ZZN3cub18CUB_300001_SM_10006detail6reduce28DeviceReduceSingleTileKernelINS2_10policy_hubIdyN4cuda3std3__44plusIdEEE10Policy1000EPdSC_iS9_ddNS7_10__identityEEEvT0_T1_T2_T3_T4_T6_E12temp_storage+136];
	add.f64 	%fd231, %fd215, %fd216;
	bra.uni 	$L__BB8_37;
$L__BB8_17:
	// begin inline asm
	mov.u32 %r105, %laneid;
	// end inline asm
	and.b32  	%r156, %r1, 992;
	add.s32 	%r157, %r156, 32;
	setp.gt.s32 	%p26, %r157, %r34;
	not.b32 	%r158, %r156;
	add.s32 	%r159, %r34, %r158;
	selp.b32 	%r154, %r159, 31, %p26;
	mov.b64 	%rd82, %fd223;
	mov.b64 	{%r107, %r112}, %rd82;
	mov.b32 	%r113, 1;
	mov.b32 	%r155, -1;
	// begin inline asm
	shfl.sync.down.b32 %r106, %r107, %r113, %r154, %r155;
	// end inline asm
	// begin inline asm
	shfl.sync.down.b32 %r111, %r112, %r113, %r154, %r155;
	// end inline asm
	mov.b64 	%rd83, {%r106, %r111};
	mov.b64 	%fd117, %rd83;
	setp.lt.s32 	%p27, %r105, %r154;
	add.f64 	%fd118, %fd223, %fd117;
	selp.f64 	%fd119, %fd118, %fd223, %p27;
	mov.b64 	%rd84, %fd119;
	mov.b64 	{%r117, %r122}, %rd84;
	mov.b32 	%r123, 2;
	// begin inline asm
	shfl.sync.down.b32 %r116, %r117, %r123, %r154, %r155;
	// end inline asm
	// begin inline asm
	shfl.sync.down.b32 %r121, %r122, %r123, %r154, %r155;
	// end inline asm
	mov.b64 	%rd85, {%r116, %r121};
	mov.b64 	%fd120, %rd85;
	add.s32 	%r160, %r105, 2;
	setp.gt.s32 	%p28, %r160, %r154;
	add.f64 	%fd121, %fd119, %fd120;
	selp.f64 	%fd122, %fd119, %fd121, %p28;
	mov.b64 	%rd86, %fd122;
	mov.b64 	{%r127, %r132}, %rd86;
	mov.b32 	%r133, 4;
	// begin inline asm
	shfl.sync.down.b32 %r126, %r127, %r133, %r154, %r155;
	// end inline asm
	// begin inline asm
	shfl.sync.down.b32 %r131, %r132, %r133, %r154, %r155;
	// end inline asm
	mov.b64 	%rd87, {%r126, %r131};
	mov.b64 	%fd123, %rd87;
	add.s32 	%r161, %r105, 4;
	setp.gt.s32 	%p29, %r161, %r154;
	add.f64 	%fd124, %fd122, %fd123;
	selp.f64 	%fd125, %fd122, %fd124, %p29;
	mov.b64 	%rd88, %fd125;
	mov.b64 	{%r137, %r142}, %rd88;
	mov.b32 	%r143, 8;
	// begin inline asm
	shfl.sync.down.b32 %r136, %r137, %r143, %r154, %r155;
	// end inline asm
	// begin inline asm
	shfl.sync.down.b32 %r141, %r142, %r143, %r154, %r155;
	// end inline asm
	mov.b64 	%rd89, {%r136, %r141};
	mov.b64 	%fd126, %rd89;
	add.s32 	%r162, %r105, 8;
	setp.gt.s32 	%p30, %r162, %r154;
	add.f64 	%fd127, %fd125, %fd126;
	selp.f64 	%fd128, %fd125, %fd127, %p30;
	mov.b64 	%rd90, %fd128;
	mov.b64 	{%r147, %r152}, %rd90;
	mov.b32 	%r153, 16;
	// begin inline asm
	shfl.sync.down.b32 %r146, %r147, %r153, %r154, %r155;
	// end inline asm
	// begin inline asm
	shfl.sync.down.b32 %r151, %r152, %r153, %r154, %r155;
	// end inline asm
	mov.b64 	%rd91, {%r146, %r151};
	mov.b64 	%fd129, %rd91;
	add.s32 	%r163, %r105, 16;
	setp.gt.s32 	%p31, %r163, %r154;
	add.f64 	%fd130, %fd128, %fd129;
	selp.f64 	%fd231, %fd128, %fd130, %p31;
	setp.ne.s32 	%p32, %r105, 0;
	@%p32 bra 	$L__BB8_19;
	shr.u32 	%r164, %r1, 2;
	and.b32  	%r165, %r164, 248;
	mov.u32 	%r166, _ZZN3cub18CUB_300001_SM_10006detail6reduce28DeviceReduceSingleTileKernelINS2_10policy_hubIdyN4cuda3std3__44plusIdEEE10Policy1000EPdSC_iS9_ddNS7_10__identityEEEvT0_T1_T2_T3_T4_T6_E12temp_storage;
	add.s32 	%r167, %r166, %r165;
	st.shared.f64 	[%r167+16], %fd231;
$L__BB8_19:
	bar.sync 	0;
	setp.ne.s32 	%p33, %r1, 0;
	@%p33 bra 	$L__BB8_37;
	setp.gt.s32 	%p34, %r34, 32;
	ld.shared.f64 	%fd131, [_ZZN3cub18CUB_300001_SM_10006detail6reduce28DeviceReduceSingleTileKernelINS2_10policy_hubIdyN4cuda3std3__44plusIdEEE10Policy1000EPdSC_iS9_ddNS7_10__identityEEEvT0_T1_T2_T3_T4_T6_E12temp_storage+24];
	add.f64 	%fd132, %fd231, %fd131;
	selp.f64 	%fd133, %fd132, %fd231, %p34;
	setp.gt.s32 	%p35, %r34, 64;
	ld.shared.f64 	%fd134, [_ZZN3cub18CUB_300001_SM_10006detail6reduce28DeviceReduceSingleTileKernelINS2_10policy_hubIdyN4cuda3std3__44plusIdEEE10Policy1000EPdSC_iS9_ddNS7_10__identityEEEvT0_T1_T2_T3_T4_T6_E12temp_storage+32];
	add.f64 	%fd135, %fd134, %fd133;
	selp.f64 	%fd136, %fd135, %fd133, %p35;
	setp.gt.s32 	%p36, %r34, 96;
	ld.shared.f64 	%fd137, [_ZZN3cub18CUB_300001_SM_10006detail6reduce28DeviceReduceSingleTileKernelINS2_10policy_hubIdyN4cuda3std3__44plusIdEEE10Policy1000EPdSC_iS9_ddNS7_10__identityEEEvT0_T1_T2_T3_T4_T6_E12temp_storage+40];
	add.f64 	%fd138, %fd137, %fd136;
	selp.f64 	%fd139, %fd138, %fd136, %p36;
	setp.gt.s32 	%p37, %r34, 128;
	ld.shared.f64 	%fd140, [_ZZN3cub18CUB_300001_SM_10006detail6reduce28DeviceReduceSingleTileKernelINS2_10policy_hubIdyN4cuda3std3__44plusIdEEE10Policy1000EPdSC_iS9_ddNS7_10__identityEEEvT0_T1_T2_T3_T4_T6_E12temp_storage+48];
	add.f64 	%fd141, %fd140, %fd139;
	selp.f64 	%fd142, %fd141, %fd139, %p37;
	setp.gt.s32 	%p38, %r34, 160;
	ld.shared.f64 	%fd143, [_ZZN3cub18CUB_300001_SM_10006detail6reduce28DeviceReduceSingleTileKernelINS2_10policy_hubIdyN4cuda3std3__44plusIdEEE10Policy1000EPdSC_iS9_ddNS7_10__identityEEEvT0_T1_T2_T3_T4_T6_E12temp_storage+56];
	add.f64 	%fd144, %fd143, %fd142;
	selp.f64 	%fd145, %fd144, %fd142, %p38;
	setp.gt.s32 	%p39, %r34, 192;
	ld.shared.f64 	%fd146, [_ZZN3cub18CUB_300001_SM_10006detail6reduce28DeviceReduceSingleTileKernelINS2_10policy_hubIdyN4cuda3std3__44plusIdEEE10Policy1000EPdSC_iS9_ddNS7_10__identityEEEvT0_T1_T2_T3_T4_T6_E12temp_storage+64];
	add.f64 	%fd147, %fd146, %fd145;
	selp.f64 	%fd148, %fd147, %fd145, %p39;
	setp.gt.s32 	%p40, %r34, 224;
	ld.shared.f64 	%fd149, [_ZZN3cub18CUB_300001_SM_10006detail6reduce28DeviceReduceSingleTileKernelINS2_10policy_hubIdyN4cuda3std3__44plusIdEEE10Policy1000EPdSC_iS9_ddNS7_10__identityEEEvT0_T1_T2_T3_T4_T6_E12temp_storage+72];
	add.f64 	%fd150, %fd149, %fd148;
	selp.f64 	%fd151, %fd150, %fd148, %p40;
	setp.gt.s32 	%p41, %r34, 256;
	ld.shared.f64 	%fd152, [_ZZN3cub18CUB_300001_SM_10006detail6reduce28DeviceReduceSingleTileKernelINS2_10policy_hubIdyN4cuda3std3__44plusIdEEE10Policy1000EPdSC_iS9_ddNS7_10__identityEEEvT0_T1_T2_T3_T4_T6_E12temp_storage+80];
	add.f64 	%fd153, %fd152, %fd151;
	selp.f64 	%fd154, %fd153, %fd151, %p41;
	setp.gt.s32 	%p42, %r34, 288;
	ld.shared.f64 	%fd155, [_ZZN3cub18CUB_300001_SM_10006detail6reduce28DeviceReduceSingleTileKernelINS2_10policy_hubIdyN4cuda3std3__44plusIdEEE10Policy1000EPdSC_iS9_ddNS7_10__identityEEEvT0_T1_T2_T3_T4_T6_E12temp_storage+88];
	add.f64 	%fd156, %fd155, %fd154;
	selp.f64 	%fd157, %fd156, %fd154, %p42;
	setp.gt.s32 	%p43, %r34, 320;
	ld.shared.f64 	%fd158, [_ZZN3cub18CUB_300001_SM_10006detail6reduce28DeviceReduceSingleTileKernelINS2_10policy_hubIdyN4cuda3std3__44plusIdEEE10Policy1000EPdSC_iS9_ddNS7_10__identityEEEvT0_T1_T2_T3_T4_T6_E12temp_storage+96];
	add.f64 	%fd159, %fd158, %fd157;
	selp.f64 	%fd160, %fd159, %fd157, %p43;
	setp.gt.s32 	%p44, %r34, 352;
	ld.shared.f64 	%fd161, [_ZZN3cub18CUB_300001_SM_10006detail6reduce28DeviceReduceSingleTileKernelINS2_10policy_hubIdyN4cuda3std3__44plusIdEEE10Policy1000EPdSC_iS9_ddNS7_10__identityEEEvT0_T1_T2_T3_T4_T6_E12temp_storage+104];
	add.f64 	%fd162, %fd161, %fd160;
	selp.f64 	%fd163, %fd162, %fd160, %p44;
	setp.gt.s32 	%p45, %r34, 384;
	ld.shared.f64 	%fd164, [_ZZN3cub18CUB_300001_SM_10006detail6reduce28DeviceReduceSingleTileKernelINS2_10policy_hubIdyN4cuda3std3__44plusIdEEE10Policy1000EPdSC_iS9_ddNS7_10__identityEEEvT0_T1_T2_T3_T4_T6_E12temp_storage+112];
	add.f64 	%fd165, %fd164, %fd163;
	selp.f64 	%fd166, %fd165, %fd163, %p45;
	setp.gt.s32 	%p46, %r34, 416;
	ld.shared.f64 	%fd167, [_ZZN3cub18CUB_300001_SM_10006detail6reduce28DeviceReduceSingleTileKernelINS2_10policy_hubIdyN4cuda3std3__44plusIdEEE10Policy1000EPdSC_iS9_ddNS7_10__identityEEEvT0_T1_T2_T3_T4_T6_E12temp_storage+120];
	add.f64 	%fd168, %fd167, %fd166;
	selp.f64 	%fd169, %fd168, %fd166, %p46;
	setp.gt.s32 	%p47, %r34, 448;
	ld.shared.f64 	%fd170, [_ZZN3cub18CUB_300001_SM_10006detail6reduce28DeviceReduceSingleTileKernelINS2_10policy_hubIdyN4cuda3std3__44plusIdEEE10Policy1000EPdSC_iS9_ddNS7_10__identityEEEvT0_T1_T2_T3_T4_T6_E12temp_storage+128];
	add.f64 	%fd171, %fd170, %fd169;
	selp.f64 	%fd172, %fd171, %fd169, %p47;
	setp.gt.s32 	%p48, %r34, 480;
	ld.shared.f64 	%fd173, [_ZZN3cub18CUB_300001_SM_10006detail6reduce28DeviceReduceSingleTileKernelINS2_10policy_hubIdyN4cuda3std3__44plusIdEEE10Policy1000EPdSC_iS9_ddNS7_10__identityEEEvT0_T1_T2_T3_T4_T6_E12temp_storage+136];
	add.f64 	%fd174, %fd173, %fd172;
	selp.f64 	%fd231, %fd174, %fd172, %p48;
	bra.uni 	$L__BB8_37;
$L__BB8_21:
	mov.u32 	%r13, %tid.x;
	mul.wide.u32 	%rd24, %r13, 8;
	add.s64 	%rd11, %rd8, %rd24;
	// begin inline asm
	ld.global.nc.u64 %rd10, [%rd11];
	// end inline asm
	mov.b64 	%fd31, %rd10;
	add.s64 	%rd13, %rd11, 4096;
	// begin inline asm
	ld.global.nc.u64 %rd12, [%rd13];
	// end inline asm
	mov.b64 	%fd32, %rd12;
	add.s64 	%rd15, %rd11, 8192;
	// begin inline asm
	ld.global.nc.u64 %rd14, [%rd15];
	// end inline asm
	mov.b64 	%fd33, %rd14;
	add.s64 	%rd17, %rd11, 12288;
	// begin inline asm
	ld.global.nc.u64 %rd16, [%rd17];
	// end inline asm
	mov.b64 	%fd34, %rd16;
	add.s64 	%rd19, %rd11, 16384;
	// begin inline asm
	ld.global.nc.u64 %rd18, [%rd19];
	// end inline asm
	mov.b64 	%fd35, %rd18;
	add.s64 	%rd21, %rd11, 20480;
	// begin inline asm
	ld.global.nc.u64 %rd20, [%rd21];
	// end inline asm
	mov.b64 	%fd36, %rd20;
	add.s64 	%rd23, %rd11, 24576;
	// begin inline asm
	ld.global.nc.u64 %rd22, [%rd23];
	// end inline asm
	mov.b64 	%fd37, %rd22;
	add.f64 	%fd38, %fd31, %fd32;
	add.f64 	%fd39, %fd38, %fd33;
	add.f64 	%fd40, %fd39, %fd34;
	add.f64 	%fd41, %fd40, %fd35;
	add.f64 	%fd42, %fd41, %fd36;
	add.f64 	%fd230, %fd42, %fd37;
	setp.lt.u32 	%p3, %r34, 7168;
	mov.b32 	%r231, 3584;
	@%p3 bra 	$L__BB8_25;
	add.s32 	%r14, %r34, -3584;
	mov.b32 	%r231, 3584;
$L__BB8_23:
	add.s32 	%r37, %r231, %r13;
	mul.wide.u32 	%rd39, %r37, 8;
	add.s64 	%rd26, %rd8, %rd39;
	// begin inline asm
	ld.global.nc.u64 %rd25, [%rd26];
	// end inline asm
	mov.b64 	%fd43, %rd25;
	add.s64 	%rd28, %rd26, 4096;
	// begin inline asm
	ld.global.nc.u64 %rd27, [%rd28];
	// end inline asm
	mov.b64 	%fd44, %rd27;
	add.s64 	%rd30, %rd26, 8192;
	// begin inline asm
	ld.global.nc.u64 %rd29, [%rd30];
	// end inline asm
	mov.b64 	%fd45, %rd29;
	add.s64 	%rd32, %rd26, 12288;
	// begin inline asm
	ld.global.nc.u64 %rd31, [%rd32];
	// end inline asm
	mov.b64 	%fd46, %rd31;
	add.s64 	%rd34, %rd26, 16384;
	// begin inline asm
	ld.global.nc.u64 %rd33, [%rd34];
	// end inline asm
	mov.b64 	%fd47, %rd33;
	add.s64 	%rd36, %rd26, 20480;
	// begin inline asm
	ld.global.nc.u64 %rd35, [%rd36];
	// end inline asm
	mov.b64 	%fd48, %rd35;
	add.s64 	%rd38, %rd26, 24576;
	// begin inline asm
	ld.global.nc.u64 %rd37, [%rd38];
	// end inline asm
	mov.b64 	%fd49, %rd37;
	add.f64 	%fd50, %fd230, %fd43;
	add.f64 	%fd51, %fd50, %fd44;
	add.f64 	%fd52, %fd51, %fd45;
	add.f64 	%fd53, %fd52, %fd46;
	add.f64 	%fd54, %fd53, %fd47;
	add.f64 	%fd55, %fd54, %fd48;
	add.f64 	%fd230, %fd55, %fd49;
	sub.s32 	%r38, %r34, %r231;
	setp.lt.s32 	%p4, %r38, 3584;
	@%p4 bra 	$L__BB8_33;
	add.s32 	%r231, %r231, 3584;
	setp.le.s32 	%p5, %r231, %r14;
	@%p5 bra 	$L__BB8_23;
$L__BB8_25:
	setp.le.s32 	%p6, %r34, %r231;
	@%p6 bra 	$L__BB8_33;
	sub.s32 	%r18, %r34, %r231;
	setp.ge.s32 	%p7, %r13, %r18;
	@%p7 bra 	$L__BB8_33;
	not.b32 	%r39, %r13;
	add.s32 	%r40, %r34, %r39;
	sub.s32 	%r19, %r40, %r231;
	and.b32  	%r41, %r19, 1536;
	setp.eq.s32 	%p8, %r41, 1536;
	mov.u32 	%r235, %r13;
	@%p8 bra 	$L__BB8_30;
	add.s32 	%r233, %r13, %r231;
	shr.u32 	%r42, %r19, 9;
	add.s32 	%r43, %r42, 1;
	and.b32  	%r44, %r43, 3;
	neg.s32 	%r232, %r44;
	mov.u32 	%r235, %r13;
$L__BB8_29:
	.pragma "nounroll";
	mul.wide.u32 	%rd42, %r233, 8;
	add.s64 	%rd41, %rd8, %rd42;
	// begin inline asm
	ld.global.nc.u64 %rd40, [%rd41];
	// end inline asm
	mov.b64 	%fd57, %rd40;
	add.f64 	%fd230, %fd230, %fd57;
	add.s32 	%r235, %r235, 512;
	add.s32 	%r233, %r233, 512;
	add.s32 	%r232, %r232, 1;
	setp.ne.s32 	%p9, %r232, 0;
	@%p9 bra 	$L__BB8_29;
$L__BB8_30:
	setp.lt.u32 	%p10, %r19, 1536;
	@%p10 bra 	$L__BB8_33;
	cvt.u64.u32 	%rd43, %r235;
	cvt.u64.u32 	%rd44, %r231;
	add.s64 	%rd45, %rd43, %rd44;
	shl.b64 	%rd46, %rd45, 3;
	add.s64 	%rd47, %rd46, %rd8;
	add.s64 	%rd103, %rd47, 8192;
	add.s32 	%r236, %r235, %r231;
$L__BB8_32:
	mul.wide.u32 	%rd56, %r236, 8;
	add.s64 	%rd49, %rd8, %rd56;
	// begin inline asm
	ld.global.nc.u64 %rd48, [%rd49];
	// end inline asm
	mov.b64 	%fd58, %rd48;
	add.f64 	%fd59, %fd230, %fd58;
	add.s64 	%rd51, %rd103, -4096;
	// begin inline asm
	ld.global.nc.u64 %rd50, [%rd51];
	// end inline asm
	mov.b64 	%fd60, %rd50;
	add.f64 	%fd61, %fd59, %fd60;
	// begin inline asm
	ld.global.nc.u64 %rd52, [%rd103];
	// end inline asm
	mov.b64 	%fd62, %rd52;
	add.f64 	%fd63, %fd61, %fd62;
	add.s64 	%rd55, %rd103, 4096;
	// begin inline asm
	ld.global.nc.u64 %rd54, [%rd55];
	// end inline asm
	mov.b64 	%fd64, %rd54;
	add.f64 	%fd230, %fd63, %fd64;
	add.s32 	%r235, %r235, 2048;
	add.s64 	%rd103, %rd103, 16384;
	add.s32 	%r236, %r236, 2048;
	setp.lt.s32 	%p11, %r235, %r18;
	@%p11 bra 	$L__BB8_32;
$L__BB8_33:
	// begin inline asm
	mov.u32 %r45, %laneid;
	// end inline asm
	mov.b64 	%rd57, %fd230;
	mov.b64 	{%r47, %r52}, %rd57;
	mov.b32 	%r53, 1;
	mov.b32 	%r94, 31;
	mov.b32 	%r95, -1;
	// begin inline asm
	shfl.sync.down.b32 %r46, %r47, %r53, %r94, %r95;
	// end inline asm
	// begin inline asm
	shfl.sync.down.b32 %r51, %r52, %r53, %r94, %r95;
	// end inline asm
	mov.b64 	%rd58, {%r46, %r51};
	mov.b64 	%fd65, %rd58;
	setp.gt.s32 	%p12, %r45, 30;
	add.f64 	%fd66, %fd230, %fd65;
	selp.f64 	%fd67, %fd230, %fd66, %p12;
	mov.b64 	%rd59, %fd67;
	mov.b64 	{%r57, %r62}, %rd59;
	mov.b32 	%r63, 2;
	// begin inline asm
	shfl.sync.down.b32 %r56, %r57, %r63, %r94, %r95;
	// end inline asm
	// begin inline asm
	shfl.sync.down.b32 %r61, %r62, %r63, %r94, %r95;
	// end inline asm
	mov.b64 	%rd60, {%r56, %r61};
	mov.b64 	%fd68, %rd60;
	setp.gt.s32 	%p13, %r45, 29;
	add.f64 	%fd69, %fd67, %fd68;
	selp.f64 	%fd70, %fd67, %fd69, %p13;
	mov.b64 	%rd61, %fd70;
	mov.b64 	{%r67, %r72}, %rd61;
	mov.b32 	%r73, 4;
	// begin inline asm
	shfl.sync.down.b32 %r66, %r67, %r73, %r94, %r95;
	// end inline asm
	// begin inline asm
	shfl.sync.down.b32 %r71, %r72, %r73, %r94, %r95;
	// end inline asm
	mov.b64 	%rd62, {%r66, %r71};
	mov.b64 	%fd71, %rd62;
	setp.gt.s32 	%p14, %r45, 27;
	add.f64 	%fd72, %fd70, %fd71;
	selp.f64 	%fd73, %fd70, %fd72, %p14;
	mov.b64 	%rd63, %fd73;
	mov.b64 	{%r77, %r82}, %rd63;
	mov.b32 	%r83, 8;
	// begin inline asm
	shfl.sync.down.b32 %r76, %r77, %r83, %r94, %r95;
	// end inline asm
	// begin inline asm
	shfl.sync.down.b32 %r81, %r82, %r83, %r94, %r95;
	// end inline asm
	mov.b64 	%rd64, {%r76, %r81};
	mov.b64 	%fd74, %rd64;
	setp.gt.s32 	%p15, %r45, 23;
	add.f64 	%fd75, %fd73, %fd74;
	selp.f64 	%fd76, %fd73, %fd75, %p15;
	mov.b64 	%rd65, %fd76;
	mov.b64 	{%r87, %r92}, %rd65;
	mov.b32 	%r93, 16;
	// begin inline asm
	shfl.sync.down.b32 %r86, %r87, %r93, %r94, %r95;
	// end inline asm
	// begin inline asm
	shfl.sync.down.b32 %r91, %r92, %r93, %r94, %r95;
	// end inline asm
	mov.b64 	%rd66, {%r86, %r91};
	mov.b64 	%fd77, %rd66;
	setp.gt.s32 	%p16, %r45, 15;
	add.f64 	%fd26, %fd76, %fd77;
	selp.f64 	%fd231, %fd76, %fd26, %p16;
	setp.ne.s32 	%p17, %r45, 0;
	@%p17 bra 	$L__BB8_35;
	shr.u32 	%r96, %r13, 2;
	and.b32  	%r97, %r96, 248;
	mov.u32 	%r98, _ZZN3cub18CUB_300001_SM_10006detail6reduce28DeviceReduceSingleTileKernelINS2_10policy_hubIdyN4cuda3std3__44plusIdEEE10Policy1000EPdSC_iS9_ddNS7_10__identityEEEvT0_T1_T2_T3_T4_T6_E12temp_storage;
	add.s32 	%r99, %r98, %r97;
	st.shared.f64 	[%r99+16], %fd26;
$L__BB8_35:
	bar.sync 	0;
	setp.ne.s32 	%p18, %r13, 0;
	@%p18 bra 	$L__BB8_37;
	ld.shared.f64 	%fd78, [_ZZN3cub18CUB_300001_SM_10006detail6reduce28DeviceReduceSingleTileKernelINS2_10policy_hubIdyN4cuda3std3__44plusIdEEE10Policy1000EPdSC_iS9_ddNS7_10__identityEEEvT0_T1_T2_T3_T4_T6_E12temp_storage+24];
	add.f64 	%fd79, %fd231, %fd78;
	ld.shared.f64 	%fd80, [_ZZN3cub18CUB_300001_SM_10006detail6reduce28DeviceReduceSingleTileKernelINS2_10policy_hubIdyN4cuda3std3__44plusIdEEE10Policy1000EPdSC_iS9_ddNS7_10__identityEEEvT0_T1_T2_T3_T4_T6_E12temp_storage+32];
	add.f64 	%fd81, %fd79, %fd80;
	ld.shared.f64 	%fd82, [_ZZN3cub18CUB_300001_SM_10006detail6reduce28DeviceReduceSingleTileKernelINS2_10policy_hubIdyN4cuda3std3__44plusIdEEE10Policy1000EPdSC_iS9_ddNS7_10__identityEEEvT0_T1_T2_T3_T4_T6_E12temp_storage+40];
	add.f64 	%fd83, %fd81, %fd82;
	ld.shared.f64 	%fd84, [_ZZN3cub18CUB_300001_SM_10006detail6reduce28DeviceReduceSingleTileKernelINS2_10policy_hubIdyN4cuda3std3__44plusIdEEE10Policy1000EPdSC_iS9_ddNS7_10__identityEEEvT0_T1_T2_T3_T4_T6_E12temp_storage+48];
	add.f64 	%fd85, %fd83, %fd84;
	ld.shared.f64 	%fd86, [_ZZN3cub18CUB_300001_SM_10006detail6reduce28DeviceReduceSingleTileKernelINS2_10policy_hubIdyN4cuda3std3__44plusIdEEE10Policy1000EPdSC_iS9_ddNS7_10__identityEEEvT0_T1_T2_T3_T4_T6_E12temp_storage+56];
	add.f64 	%fd87, %fd85, %fd86;
	ld.shared.f64 	%fd88, [_ZZN3cub18CUB_300001_SM_10006detail6reduce28DeviceReduceSingleTileKernelINS2_10policy_hubIdyN4cuda3std3__44plusIdEEE10Policy1000EPdSC_iS9_ddNS7_10__identityEEEvT0_T1_T2_T3_T4_T6_E12temp_storage+64];
	add.f64 	%fd89, %fd87, %fd88;
	ld.shared.f64 	%fd90, [_ZZN3cub18CUB_300001_SM_10006detail6reduce28DeviceReduceSingleTileKernelINS2_10policy_hubIdyN4cuda3std3__44plusIdEEE10Policy1000EPdSC_iS9_ddNS7_10__identityEEEvT0_T1_T2_T3_T4_T6_E12temp_storage+72];
	add.f64 	%fd91, %fd89, %fd90;
	ld.shared.f64 	%fd92, [_ZZN3cub18CUB_300001_SM_10006detail6reduce28DeviceReduceSingleTileKernelINS2_10policy_hubIdyN4cuda3std3__44plusIdEEE10Policy1000EPdSC_iS9_ddNS7_10__identityEEEvT0_T1_T2_T3_T4_T6_E12temp_storage+80];
	add.f64 	%fd93, %fd91, %fd92;
	ld.shared.f64 	%fd94, [_ZZN3cub18CUB_300001_SM_10006detail6reduce28DeviceReduceSingleTileKernelINS2_10policy_hubIdyN4cuda3std3__44plusIdEEE10Policy1000EPdSC_iS9_ddNS7_10__identityEEEvT0_T1_T2_T3_T4_T6_E12temp_storage+88];
	add.f64 	%fd95, %fd93, %fd94;
	ld.shared.f64 	%fd96, [_ZZN3cub18CUB_300001_SM_10006detail6reduce28DeviceReduceSingleTileKernelINS2_10policy_hubIdyN4cuda3std3__44plusIdEEE10Policy1000EPdSC_iS9_ddNS7_10__identityEEEvT0_T1_T2_T3_T4_T6_E12temp_storage+96];
	add.f64 	%fd97, %fd95, %fd96;
	ld.shared.f64 	%fd98, [_ZZN3cub18CUB_300001_SM_10006detail6reduce28DeviceReduceSingleTileKernelINS2_10policy_hubIdyN4cuda3std3__44plusIdEEE10Policy1000EPdSC_iS9_ddNS7_10__identityEEEvT0_T1_T2_T3_T4_T6_E12temp_storage+104];
	add.f64 	%fd99, %fd97, %fd98;
	ld.shared.f64 	%fd100, [_ZZN3cub18CUB_300001_SM_10006detail6reduce28DeviceReduceSingleTileKernelINS2_10policy_hubIdyN4cuda3std3__44plusIdEEE10Policy1000EPdSC_iS9_ddNS7_10__identityEEEvT0_T1_T2_T3_T4_T6_E12temp_storage+112];
	add.f64 	%fd101, %fd99, %fd100;
	ld.shared.f64 	%fd102, [_ZZN3cub18CUB_300001_SM_10006detail6reduce28DeviceReduceSingleTileKernelINS2_10policy_hubIdyN4cuda3std3__44plusIdEEE10Policy1000EPdSC_iS9_ddNS7_10__identityEEEvT0_T1_T2_T3_T4_T6_E12temp_storage+120];
	add.f64 	%fd103, %fd101, %fd102;
	ld.shared.f64 	%fd104, [_ZZN3cub18CUB_300001_SM_10006detail6reduce28DeviceReduceSingleTileKernelINS2_10policy_hubIdyN4cuda3std3__44plusIdEEE10Policy1000EPdSC_iS9_ddNS7_10__identityEEEvT0_T1_T2_T3_T4_T6_E12temp_storage+128];
	add.f64 	%fd105, %fd103, %fd104;
	ld.shared.f64 	%fd106, [_ZZN3cub18CUB_300001_SM_10006detail6reduce28DeviceReduceSingleTileKernelINS2_10policy_hubIdyN4cuda3std3__44plusIdEEE10Policy1000EPdSC_iS9_ddNS7_10__identityEEEvT0_T1_T2_T3_T4_T6_E12temp_storage+136];
	add.f64 	%fd231, %fd105, %fd106;
$L__BB8_37:
	mov.u32 	%r223, %tid.x;
	setp.ne.s32 	%p56, %r223, 0;
	@%p56 bra 	$L__BB8_39;
	add.f64 	%fd217, %fd30, %fd231;
	st.global.f64 	[%rd1], %fd217;
$L__BB8_39:
	ret;

}


// ===== COMPILED SASS (sm_100) =====

	.target	sm_100

	.elftype	@"ET_EXEC"


//--------------------- .note.nv.tkinfo           --------------------------
	.section	.note.nv.tkinfo,"",@"SHT_NOTE"
	.sectionflags	@"SHF_NOTE_NV_TKINFO"
	.tkinfo
        /*0018*/ 	.word	0x00000002
        /*0030*/ 	.string	""
        /*0030*/ 	.string	"ptxas"
        /*0030*/ 	.string	"Cuda compilation tools, release 13.0, V13.0.88"
        /*0030*/ 	.string	"Build cuda_13.0.r13.0/compiler.36424714_0"
        /*0030*/ 	.string	"-arch sm_100 -m 64 "



//--------------------- .note.nv.cuinfo           --------------------------
	.section	.note.nv.cuinfo,"",@"SHT_NOTE"
	.sectionflags	@"SHF_NOTE_NV_CUINFO"
        /*0018*/ 	.short	0x0002
        /*001a*/ 	.short	0x0064
        /*001c*/ 	.short	0x0082
	.zero		2


//--------------------- .nv.info                  --------------------------
	.section	.nv.info,"",@"SHT_CUDA_INFO"
	.align	4


	//----- nvinfo : EIATTR_REGCOUNT
	.align		4
        /*0000*/ 	.byte	0x04, 0x2f
        /*0002*/ 	.short	(.L_44 - .L_43)
	.align		4
.L_43:
        /*0004*/ 	.word	index@(_Z7calc_piPdd)
        /*0008*/ 	.word	0x00000015


	//----- nvinfo : EIATTR_FRAME_SIZE
	.align		4
.L_44:
        /*000c*/ 	.byte	0x04, 0x11
        /*000e*/ 	.short	(.L_46 - .L_45)
	.align		4
.L_45:
        /*0010*/ 	.word	index@($__internal_0_$__cuda_sm20_div_rn_f64_full)
        /*0014*/ 	.word	0x00000000


	//----- nvinfo : EIATTR_FRAME_SIZE
	.align		4
.L_46:
        /*0018*/ 	.byte	0x04, 0x11
        /*001a*/ 	.short	(.L_48 - .L_47)
	.align		4
.L_47:
        /*001c*/ 	.word	index@(_Z7calc_piPdd)
        /*0020*/ 	.word	0x00000000


	//----- nvinfo : EIATTR_REGCOUNT
	.align		4
.L_48:
        /*0024*/ 	.byte	0x04, 0x2f
        /*0026*/ 	.short	(.L_50 - .L_49)
	.align		4
.L_49:
        /*0028*/ 	.word	index@(_ZN3cub18CUB_300001_SM_10006detail11EmptyKernelIvEEvv)
        /*002c*/ 	.word	0x00000004


	//----- nvinfo : EIATTR_FRAME_SIZE
	.align		4
.L_50:
        /*0030*/ 	.byte	0x04, 0x11
        /*0032*/ 	.short	(.L_52 - .L_51)
	.align		4
.L_51:
        /*0034*/ 	.word	index@(_ZN3cub18CUB_300001_SM_10006detail11EmptyKernelIvEEvv)
        /*0038*/ 	.word	0x00000000


	//----- nvinfo : EIATTR_REGCOUNT
	.align		4
.L_52:
        /*003c*/ 	.byte	0x04, 0x2f
        /*003e*/ 	.short	(.L_54 - .L_53)
	.align		4
.L_53:
        /*0040*/ 	.word	index@(_ZN3cub18CUB_300001_SM_10006detail8for_each13static_kernelINS2_12policy_hub_t12policy_500_tEmN6thrust24THRUST_300001_SM_1000_NS8cuda_cub20__uninitialized_fill7functorINS7_10device_ptrIdEEdEEEEvT0_T1_)
        /*0044*/ 	.word	0x00000009


	//----- nvinfo : EIATTR_FRAME_SIZE
	.align		4
.L_54:
        /*0048*/ 	.byte	0x04, 0x11
        /*004a*/ 	.short	(.L_56 - .L_55)
	.align		4
.L_55:
        /*004c*/ 	.word	index@(_ZN3cub18CUB_300001_SM_10006detail8for_each13static_kernelINS2_12policy_hub_t12policy_500_tEmN6thrust24THRUST_300001_SM_1000_NS8cuda_cub20__uninitialized_fill7functorINS7_10device_ptrIdEEdEEEEvT0_T1_)
        /*0050*/ 	.word	0x00000000


	//----- nvinfo : EIATTR_REGCOUNT
	.align		4
.L_56:
        /*0054*/ 	.byte	0x04, 0x2f
        /*0056*/ 	.short	(.L_58 - .L_57)
	.align		4
.L_57:
        /*0058*/ 	.word	index@(_ZN3cub18CUB_300001_SM_10006detail6reduce28DeviceReduceSingleTileKernelINS2_10policy_hubIdjN4cuda3std3__44plusIdEEE10Policy1000EN6thrust24THRUST_300001_SM_1000_NS6detail15normal_iteratorINSD_10device_ptrIdEEEEPdjS9_ddNS7_10__identityEEEvT0_T1_T2_T3_T4_T6_)
        /*005c*/ 	.word	0x0000002d


	//----- nvinfo : EIATTR_FRAME_SIZE
	.align		4
.L_58:
        /*0060*/ 	.byte	0x04, 0x11
        /*0062*/ 	.short	(.L_60 - .L_59)
	.align		4
.L_59:
        /*0064*/ 	.word	index@(_ZN3cub18CUB_300001_SM_10006detail6reduce28DeviceReduceSingleTileKernelINS2_10policy_hubIdjN4cuda3std3__44plusIdEEE10Policy1000EN6thrust24THRUST_300001_SM_1000_NS6detail15normal_iteratorINSD_10device_ptrIdEEEEPdjS9_ddNS7_10__identityEEEvT0_T1_T2_T3_T4_T6_)
        /*0068*/ 	.word	0x00000000


	//----- nvinfo : EIATTR_REGCOUNT
	.align		4
.L_60:
        /*006c*/ 	.byte	0x04, 0x2f
        /*006e*/ 	.short	(.L_62 - .L_61)
	.align		4
.L_61:
        /*0070*/ 	.word	index@(_ZN3cub18CUB_300001_SM_10006detail6reduce18DeviceReduceKernelINS2_10policy_hubIdjN4cuda3std3__44plusIdEEE10Policy1000EN6thrust24THRUST_300001_SM_1000_NS6detail15normal_iteratorINSD_10device_ptrIdEEEEjS9_dNS7_10__identityEEEvT0_PT3_T1_NS0_13GridEvenShareISN_EET2_T4_)
        /*0074*/ 	.word	0x00000020


	//----- nvinfo : EIATTR_FRAME_SIZE
	.align		4
.L_62:
        /*0078*/ 	.byte	0x04, 0x11
        /*007a*/ 	.short	(.L_64 - .L_63)
	.align		4
.L_63:
        /*007c*/ 	.word	index@(_ZN3cub18CUB_300001_SM_10006detail6reduce18DeviceReduceKernelINS2_10policy_hubIdjN4cuda3std3__44plusIdEEE10Policy1000EN6thrust24THRUST_300001_SM_1000_NS6detail15normal_iteratorINSD_10device_ptrIdEEEEjS9_dNS7_10__identityEEEvT0_PT3_T1_NS0_13GridEvenShareISN_EET2_T4_)
        /*0080*/ 	.word	0x00000000


	//----- nvinfo : EIATTR_REGCOUNT
	.align		4
.L_64:
        /*0084*/ 	.byte	0x04, 0x2f
        /*0086*/ 	.short	(.L_66 - .L_65)
	.align		4
.L_65:
        /*0088*/ 	.word	index@(_ZN3cub18CUB_300001_SM_10006detail6reduce28DeviceReduceSingleTileKernelINS2_10policy_hubIdjN4cuda3std3__44plusIdEEE10Policy1000EPdSC_iS9_ddNS7_10__identityEEEvT0_T1_T2_T3_T4_T6_)
        /*008c*/ 	.word	0x00000030


	//----- nvinfo : EIATTR_FRAME_SIZE
	.align		4
.L_66:
        /*0090*/ 	.byte	0x04, 0x11
        /*0092*/ 	.short	(.L_68 - .L_67)
	.align		4
.L_67:
        /*0094*/ 	.word	index@(_ZN3cub18CUB_300001_SM_10006detail6reduce28DeviceReduceSingleTileKernelINS2_10policy_hubIdjN4cuda3std3__44plusIdEEE10Policy1000EPdSC_iS9_ddNS7_10__identityEEEvT0_T1_T2_T3_T4_T6_)
        /*0098*/ 	.word	0x00000000


	//----- nvinfo : EIATTR_REGCOUNT
	.align		4
.L_68:
        /*009c*/ 	.byte	0x04, 0x2f
        /*009e*/ 	.short	(.L_70 - .L_69)
	.align		4
.L_69:
        /*00a0*/ 	.word	index@(_ZN3cub18CUB_300001_SM_10006detail6reduce28DeviceReduceSingleTileKernelINS2_10policy_hubIdyN4cuda3std3__44plusIdEEE10Policy1000EN6thrust24THRUST_300001_SM_1000_NS6detail15normal_iteratorINSD_10device_ptrIdEEEEPdyS9_ddNS7_10__identityEEEvT0_T1_T2_T3_T4_T6_)
        /*00a4*/ 	.word	0x0000002e


	//----- nvinfo : EIATTR_FRAME_SIZE
	.align		4
.L_70:
        /*00a8*/ 	.byte	0x04, 0x11
        /*00aa*/ 	.short	(.L_72 - .L_71)
	.align		4
.L_71:
        /*00ac*/ 	.word	index@(_ZN3cub18CUB_300001_SM_10006detail6reduce28DeviceReduceSingleTileKernelINS2_10policy_hubIdyN4cuda3std3__44plusIdEEE10Policy1000EN6thrust24THRUST_300001_SM_1000_NS6detail15normal_iteratorINSD_10device_ptrIdEEEEPdyS9_ddNS7_10__identityEEEvT0_T1_T2_T3_T4_T6_)
        /*00b0*/ 	.word	0x00000000


	//----- nvinfo : EIATTR_REGCOUNT
	.align		4
.L_72:
        /*00b4*/ 	.byte	0x04, 0x2f
        /*00b6*/ 	.short	(.L_74 - .L_73)
	.align		4
.L_73:
        /*00b8*/ 	.word	index@(_ZN3cub18CUB_300001_SM_10006detail6reduce18DeviceReduceKernelINS2_10policy_hubIdyN4cuda3std3__44plusIdEEE10Policy1000EN6thrust24THRUST_300001_SM_1000_NS6detail15normal_iteratorINSD_10device_ptrIdEEEEyS9_dNS7_10__identityEEEvT0_PT3_T1_NS0_13GridEvenShareISN_EET2_T4_)
        /*00bc*/ 	.word	0x0000001d


	//----- nvinfo : EIATTR_FRAME_SIZE
	.align		4
.L_74:
        /*00c0*/ 	.byte	0x04, 0x11
        /*00c2*/ 	.short	(.L_76 - .L_75)
	.align		4
.L_75:
        /*00c4*/ 	.word	index@(_ZN3cub18CUB_300001_SM_10006detail6reduce18DeviceReduceKernelINS2_10policy_hubIdyN4cuda3std3__44plusIdEEE10Policy1000EN6thrust24THRUST_300001_SM_1000_NS6detail15normal_iteratorINSD_10device_ptrIdEEEEyS9_dNS7_10__identityEEEvT0_PT3_T1_NS0_13GridEvenShareISN_EET2_T4_)
        /*00c8*/ 	.word	0x00000000


	//----- nvinfo : EIATTR_REGCOUNT
	.align		4
.L_76:
        /*00cc*/ 	.byte	0x04, 0x2f
        /*00ce*/ 	.short	(.L_78 - .L_77)
	.align		4
.L_77:
        /*00d0*/ 	.word	index@(_ZN3cub18CUB_300001_SM_10006detail6reduce28DeviceReduceSingleTileKernelINS2_10policy_hubIdyN4cuda3std3__44plusIdEEE10Policy1000EPdSC_iS9_ddNS7_10__identityEEEvT0_T1_T2_T3_T4_T6_)
        /*00d4*/ 	.word	0x00000030


	//----- nvinfo : EIATTR_FRAME_SIZE
	.align		4
.L_78:
        /*00d8*/ 	.byte	0x04, 0x11
        /*00da*/ 	.short	(.L_80 - .L_79)
	.align		4
.L_79:
        /*00dc*/ 	.word	index@(_ZN3cub18CUB_300001_SM_10006detail6reduce28DeviceReduceSingleTileKernelINS2_10policy_hubIdyN4cuda3std3__44plusIdEEE10Policy1000EPdSC_iS9_ddNS7_10__identityEEEvT0_T1_T2_T3_T4_T6_)
        /*00e0*/ 	.word	0x00000000


	//----- nvinfo : EIATTR_MIN_STACK_SIZE
	.align		4
.L_80:
        /*00e4*/ 	.byte	0x04, 0x12
        /*00e6*/ 	.short	(.L_82 - .L_81)
	.align		4
.L_81:
        /*00e8*/ 	.word	index@(_ZN3cub18CUB_300001_SM_10006detail6reduce28DeviceReduceSingleTileKernelINS2_10policy_hubIdyN4cuda3std3__44plusIdEEE10Policy1000EPdSC_iS9_ddNS7_10__identityEEEvT0_T1_T2_T3_T4_T6_)
        /*00ec*/ 	.word	0x00000000


	//----- nvinfo : EIATTR_MIN_STACK_SIZE
	.align		4
.L_82:
        /*00f0*/ 	.byte	0x04, 0x12
        /*00f2*/ 	.short	(.L_84 - .L_83)
	.align		4
.L_83:
        /*00f4*/ 	.word	index@(_ZN3cub18CUB_300001_SM_10006detail6reduce18DeviceReduceKernelINS2_10policy_hubIdyN4cuda3std3__44plusIdEEE10Policy1000EN6thrust24THRUST_300001_SM_1000_NS6detail15normal_iteratorINSD_10device_ptrIdEEEEyS9_dNS7_10__identityEEEvT0_PT3_T1_NS0_13GridEvenShareISN_EET2_T4_)
        /*00f8*/ 	.word	0x00000000


	//----- nvinfo : EIATTR_MIN_STACK_SIZE
	.align		4
.L_84:
        /*00fc*/ 	.byte	0x04, 0x12
        /*00fe*/ 	.short	(.L_86 - .L_85)
	.align		4
.L_85:
        /*0100*/ 	.word	index@(_ZN3cub18CUB_300001_SM_10006detail6reduce28DeviceReduceSingleTileKernelINS2_10policy_hubIdyN4cuda3std3__44plusIdEEE10Policy1000EN6thrust24THRUST_300001_SM_1000_NS6detail15normal_iteratorINSD_10device_ptrIdEEEEPdyS9_ddNS7_10__identityEEEvT0_T1_T2_T3_T4_T6_)
        /*0104*/ 	.word	0x00000000


	//----- nvinfo : EIATTR_MIN_STACK_SIZE
	.align		4
.L_86:
        /*0108*/ 	.byte	0x04, 0x12
        /*010a*/ 	.short	(.L_88 - .L_87)
	.align		4
.L_87:
        /*010c*/ 	.word	index@(_ZN3cub18CUB_300001_SM_10006detail6reduce28DeviceReduceSingleTileKernelINS2_10policy_hubIdjN4cuda3std3__44plusIdEEE10Policy1000EPdSC_iS9_ddNS7_10__identityEEEvT0_T1_T2_T3_T4_T6_)
        /*0110*/ 	.word	0x00000000


	//----- nvinfo : EIATTR_MIN_STACK_SIZE
	.align		4
.L_88:
        /*0114*/ 	.byte	0x04, 0x12
        /*0116*/ 	.short	(.L_90 - .L_89)
	.align		4
.L_89:
        /*0118*/ 	.word	index@(_ZN3cub18CUB_300001_SM_10006detail6reduce18DeviceReduceKernelINS2_10policy_hubIdjN4cuda3std3__44plusIdEEE10Policy1000EN6thrust24THRUST_300001_SM_1000_NS6detail15normal_iteratorINSD_10device_ptrIdEEEEjS9_dNS7_10__identityEEEvT0_PT3_T1_NS0_13GridEvenShareISN_EET2_T4_)
        /*011c*/ 	.word	0x00000000


	//----- nvinfo : EIATTR_MIN_STACK_SIZE
	.align		4
.L_90:
        /*0120*/ 	.byte	0x04, 0x12
        /*0122*/ 	.short	(.L_92 - .L_91)
	.align		4
.L_91:
        /*0124*/ 	.word	index@(_ZN3cub18CUB_300001_SM_10006detail6reduce28DeviceReduceSingleTileKernelINS2_10policy_hubIdjN4cuda3std3__44plusIdEEE10Policy1000EN6thrust24THRUST_300001_SM_1000_NS6detail15normal_iteratorINSD_10device_ptrIdEEEEPdjS9_ddNS7_10__identityEEEvT0_T1_T2_T3_T4_T6_)
        /*0128*/ 	.word	0x00000000


	//----- nvinfo : EIATTR_MIN_STACK_SIZE
	.align		4
.L_92:
        /*012c*/ 	.byte	0x04, 0x12
        /*012e*/ 	.short	(.L_94 - .L_93)
	.align		4
.L_93:
        /*0130*/ 	.word	index@(_ZN3cub18CUB_300001_SM_10006detail8for_each13static_kernelINS2_12policy_hub_t12policy_500_tEmN6thrust24THRUST_300001_SM_1000_NS8cuda_cub20__uninitialized_fill7functorINS7_10device_ptrIdEEdEEEEvT0_T1_)
        /*0134*/ 	.word	0x00000000


	//----- nvinfo : EIATTR_MIN_STACK_SIZE
	.align		4
.L_94:
        /*0138*/ 	.byte	0x04, 0x12
        /*013a*/ 	.short	(.L_96 - .L_95)
	.align		4
.L_95:
        /*013c*/ 	.word	index@(_ZN3cub18CUB_300001_SM_10006detail11EmptyKernelIvEEvv)
        /*0140*/ 	.word	0x00000000


	//----- nvinfo : EIATTR_MIN_STACK_SIZE
	.align		4
.L_96:
        /*0144*/ 	.byte	0x04, 0x12
        /*0146*/ 	.short	(.L_98 - .L_97)
	.align		4
.L_97:
        /*0148*/ 	.word	index@(_Z7calc_piPdd)
        /*014c*/ 	.word	0x00000000
.L_98:


//--------------------- .nv.compat                --------------------------
	.section	.nv.compat,"",@"SHT_CUDA_COMPAT_INFO"
	.align	4
        /*0000*/ 	.byte	0x02, 0x09, 0x00, 0x00, 0x02, 0x02, 0x01, 0x00, 0x02, 0x05, 0x05, 0x00, 0x03, 0x07, 0x01, 0x01
        /*0010*/ 	.byte	0x02, 0x03, 0x00, 0x00, 0x02, 0x06, 0x01, 0x00, 0x04, 0x0b, 0x08, 0x00, 0x01, 0x00, 0x00, 0x00
        /*0020*/ 	.byte	0x00, 0x00, 0x00, 0x00


//--------------------- .nv.info._ZN3cub18CUB_300001_SM_10006detail6reduce28DeviceReduceSingleTileKernelINS2_10policy_hubIdyN4cuda3std3__44plusIdEEE10Policy1000EPdSC_iS9_ddNS7_10__identityEEEvT0_T1_T2_T3_T4_T6_ --------------------------
	.section	.nv.info._ZN3cub18CUB_300001_SM_10006detail6reduce28DeviceReduceSingleTileKernelINS2_10policy_hubIdyN4cuda3std3__44plusIdEEE10Policy1000EPdSC_iS9_ddNS7_10__identityEEEvT0_T1_T2_T3_T4_T6_,"",@"SHT_CUDA_INFO"
	.sectionflags	@""
	.align	4


	//----- nvinfo : EIATTR_CUDA_API_VERSION
	.align		4
        /*0000*/ 	.byte	0x04, 0x37
        /*0002*/ 	.short	(.L_100 - .L_99)
.L_99:
        /*0004*/ 	.word	0x00000082


	//----- nvinfo : EIATTR_KPARAM_INFO
	.align		4
.L_100:
        /*0008*/ 	.byte	0x04, 0x17
        /*000a*/ 	.short	(.L_102 - .L_101)
.L_101:
        /*000c*/ 	.word	0x00000000
        /*0010*/ 	.short	0x0005
        /*0012*/ 	.short	0x0020
        /*0014*/ 	.byte	0x00, 0xf0, 0x05, 0x00


	//----- nvinfo : EIATTR_KPARAM_INFO
	.align		4
.L_102:
        /*0018*/ 	.byte	0x04, 0x17
        /*001a*/ 	.short	(.L_104 - .L_103)
.L_103:
        /*001c*/ 	.word	0x00000000
        /*0020*/ 	.short	0x0004
        /*0022*/ 	.short	0x0018
        /*0024*/ 	.byte	0x00, 0xf0, 0x21, 0x00


	//----- nvinfo : EIATTR_KPARAM_INFO
	.align		4
.L_104:
        /*0028*/ 	.byte	0x04, 0x17
        /*002a*/ 	.short	(.L_106 - .L_105)
.L_105:
        /*002c*/ 	.word	0x00000000
        /*0030*/ 	.short	0x0003
        /*0032*/ 	.short	0x0014
        /*0034*/ 	.byte	0x00, 0xf0, 0x05, 0x00


	//----- nvinfo : EIATTR_KPARAM_INFO
	.align		4
.L_106:
        /*0038*/ 	.byte	0x04, 0x17
        /*003a*/ 	.short	(.L_108 - .L_107)
.L_107:
        /*003c*/ 	.word	0x00000000
        /*0040*/ 	.short	0x0002
        /*0042*/ 	.short	0x0010
        /*0044*/ 	.byte	0x00, 0xf0, 0x11, 0x00


	//----- nvinfo : EIATTR_KPARAM_INFO
	.align		4
.L_108:
        /*0048*/ 	.byte	0x04, 0x17
        /*004a*/ 	.short	(.L_110 - .L_109)
.L_109:
        /*004c*/ 	.word	0x00000000
        /*0050*/ 	.short	0x0001
        /*0052*/ 	.short	0x0008
        /*0054*/ 	.byte	0x00, 0xf5, 0x21, 0x00


	//----- nvinfo : EIATTR_KPARAM_INFO
	.align		4
.L_110:
        /*0058*/ 	.byte	0x04, 0x17
        /*005a*/ 	.short	(.L_112 - .L_111)
.L_111:
        /*005c*/ 	.word	0x00000000
        /*0060*/ 	.short	0x0000
        /*0062*/ 	.short	0x0000
        /*0064*/ 	.byte	0x00, 0xf5, 0x21, 0x00


	//----- nvinfo : EIATTR_SPARSE_MMA_MASK
	.align		4
.L_112:
        /*0068*/ 	.byte	0x03, 0x50
        /*006a*/ 	.short	0x0000


	//----- nvinfo : EIATTR_MAXREG_COUNT
	.align		4
        /*006c*/ 	.byte	0x03, 0x1b
        /*006e*/ 	.short	0x0080


	//----- nvinfo : EIATTR_NUM_BARRIERS
	.align		4
        /*0070*/ 	.byte	0x02, 0x4c
        /*0072*/ 	.byte	0x01
	.zero		1


	//----- nvinfo : EIATTR_MERCURY_ISA_VERSION
	.align		4
        /*0074*/ 	.byte	0x03, 0x5f
        /*0076*/ 	.short	0x0101


	//----- nvinfo : EIATTR_COOP_GROUP_MASK_REGIDS
	.align		4
        /*0078*/ 	.byte	0x04, 0x29
        /*007a*/ 	.short	(.L_114 - .L_113)


	//   ....[0]....
.L_113:
        /*007c*/ 	.word	0xffffffff


	//   ....[1]....
        /*0080*/ 	.word	0xffffffff


	//   ....[2]....
        /*0084*/ 	.word	0xffffffff


	//   ....[3]....
        /*0088*/ 	.word	0xffffffff


	//   ....[4]....
        /*008c*/ 	.word	0xffffffff


	//   ....[5]....
        /*0090*/ 	.word	0xffffffff


	//   ....[6]....
        /*0094*/ 	.word	0xffffffff


	//   ....[7]....
        /*0098*/ 	.word	0xffffffff


	//   ....[8]....
        /*009c*/ 	.word	0xffffffff


	//   ....[9]....
        /*00a0*/ 	.word	0xffffffff


	//   ....[10]....
        /*00a4*/ 	.word	0xffffffff


	//   ....[11]....
        /*00a8*/ 	.word	0xffffffff


	//   ....[12]....
        /*00ac*/ 	.word	0xffffffff


	//   ....[13]....
        /*00b0*/ 	.word	0xffffffff


	//   ....[14]....
        /*00b4*/ 	.word	0xffffffff


	//   ....[15]....
        /*00b8*/ 	.word	0xffffffff


	//   ....[16]....
        /*00bc*/ 	.word	0xffffffff


	//   ....[17]....
        /*00c0*/ 	.word	0xffffffff


	//   ....[18]....
        /*00c4*/ 	.word	0xffffffff


	//   ....[19]....
        /*00c8*/ 	.word	0xffffffff


	//   ....[20]....
        /*00cc*/ 	.word	0xffffffff


	//   ....[21]....
        /*00d0*/ 	.word	0xffffffff


	//   ....[22]....
        /*00d4*/ 	.word	0xffffffff


	//   ....[23]....
        /*00d8*/ 	.word	0xffffffff


	//   ....[24]....
        /*00dc*/ 	.word	0xffffffff


	//   ....[25]....
        /*00e0*/ 	.word	0xffffffff


	//   ....[26]....
        /*00e4*/ 	.word	0xffffffff


	//   ....[27]....
        /*00e8*/ 	.word	0xffffffff


	//   ....[28]....
        /*00ec*/ 	.word	0xffffffff


	//   ....[29]....
        /*00f0*/ 	.word	0xffffffff


	//----- nvinfo : EIATTR_COOP_GROUP_INSTR_OFFSETS
	.align		4
.L_114:
        /*00f4*/ 	.byte	0x04, 0x28
        /*00f6*/ 	.short	(.L_116 - .L_115)


	//   ....[0]....
.L_115:
        /*00f8*/ 	.word	0x00000960


	//   ....[1]....
        /*00fc*/ 	.word	0x00000970


	//   ....[2]....
        /*0100*/ 	.word	0x000009e0


	//   ....[3]....
        /*0104*/ 	.word	0x00000a10


	//   ....[4]....
        /*0108*/ 	.word	0x00000a70


	//   ....[5]....
        /*010c*/ 	.word	0x00000a80


	//   ....[6]....
        /*0110*/ 	.word	0x00000ae0


	//   ....[7]....
        /*0114*/ 	.word	0x00000af0


	//   ....[8]....
        /*0118*/ 	.word	0x00000b40


	//   ....[9]....
        /*011c*/ 	.word	0x00000b60


	//   ....[10]....
        /*0120*/ 	.word	0x00000e10


	//   ....[11]....
        /*0124*/ 	.word	0x00000e20


	//   ....[12]....
        /*0128*/ 	.word	0x00000eb0


	//   ....[13]....
        /*012c*/ 	.word	0x00000ed0


	//   ....[14]....
        /*0130*/ 	.word	0x00000f20


	//   ....[15]....
        /*0134*/ 	.word	0x00000f40


	//   ....[16]....
        /*0138*/ 	.word	0x00000f90


	//   ....[17]....
        /*013c*/ 	.word	0x00000fb0


	//   ....[18]....
        /*0140*/ 	.word	0x00001000


	//   ....[19]....
        /*0144*/ 	.word	0x00001030


	//   ....[20]....
        /*0148*/ 	.word	0x000020b0


	//   ....[21]....
        /*014c*/ 	.word	0x000020c0


	//   ....[22]....
        /*0150*/ 	.word	0x00002130


	//   ....[23]....
        /*0154*/ 	.word	0x00002140


	//   ....[24]....
        /*0158*/ 	.word	0x000021a0


	//   ....[25]....
        /*015c*/ 	.word	0x000021b0


	//   ....[26]....
        /*0160*/ 	.word	0x00002200


	//   ....[27]....
        /*0164*/ 	.word	0x00002220


	//   ....[28]....
        /*0168*/ 	.word	0x00002280


	//   ....[29]....
        /*016c*/ 	.word	0x000022b0


	//----- nvinfo : EIATTR_VRC_CTA_INIT_COUNT
	.align		4
.L_116:
        /*0170*/ 	.byte	0x02, 0x4a
	.zero		1
	.zero		1


	//----- nvinfo : EIATTR_EXIT_INSTR_OFFSETS
	.align		4
        /*0174*/ 	.byte	0x04, 0x1c
        /*0176*/ 	.short	(.L_118 - .L_117)


	//   ....[0]....
.L_117:
        /*0178*/ 	.word	0x00000080


	//   ....[1]....
        /*017c*/ 	.word	0x000000c0


	//   ....[2]....
        /*0180*/ 	.word	0x00002510


	//   ....[3]....
        /*0184*/ 	.word	0x00002560


	//----- nvinfo : EIATTR_MAX_THREADS
	.align		4
.L_118:
        /*0188*/ 	.byte	0x04, 0x05
        /*018a*/ 	.short	(.L_120 - .L_119)
.L_119:
        /*018c*/ 	.word	0x00000200
        /*0190*/ 	.word	0x00000001
        /*0194*/ 	.word	0x00000001


	//----- nvinfo : EIATTR_CRS_STACK_SIZE
	.align		4
.L_120:
        /*0198*/ 	.byte	0x04, 0x1e
        /*019a*/ 	.short	(.L_122 - .L_121)
.L_121:
        /*019c*/ 	.word	0x00000000


	//----- nvinfo : EIATTR_CBANK_PARAM_SIZE
	.align		4
.L_122:
        /*01a0*/ 	.byte	0x03, 0x19
        /*01a2*/ 	.short	0x0021


	//----- nvinfo : EIATTR_PARAM_CBANK
	.align		4
        /*01a4*/ 	.byte	0x04, 0x0a
        /*01a6*/ 	.short	(.L_124 - .L_123)
	.align		4
.L_123:
        /*01a8*/ 	.word	index@(.nv.constant0._ZN3cub18CUB_300001_SM_10006detail6reduce28DeviceReduceSingleTileKernelINS2_10policy_hubIdyN4cuda3std3__44plusIdEEE10Policy1000EPdSC_iS9_ddNS7_10__identityEEEvT0_T1_T2_T3_T4_T6_)
        /*01ac*/ 	.short	0x0380
        /*01ae*/ 	.short	0x0021


	//----- nvinfo : EIATTR_SW_WAR
	.align		4
.L_124:
        /*01b0*/ 	.byte	0x04, 0x36
        /*01b2*/ 	.short	(.L_126 - .L_125)
.L_125:
        /*01b4*/ 	.word	0x00000008
.L_126:


//--------------------- .nv.info._ZN3cub18CUB_300001_SM_10006detail6reduce18DeviceReduceKernelINS2_10policy_hubIdyN4cuda3std3__44plusIdEEE10Policy1000EN6thrust24THRUST_300001_SM_1000_NS6detail15normal_iteratorINSD_10device_ptrIdEEEEyS9_dNS7_10__identityEEEvT0_PT3_T1_NS0_13GridEvenShareISN_EET2_T4_ --------------------------
	.section	.nv.info._ZN3cub18CUB_300001_SM_10006detail6reduce18DeviceReduceKernelINS2_10policy_hubIdyN4cuda3std3__44plusIdEEE10Policy1000EN6thrust24THRUST_300001_SM_1000_NS6detail15normal_iteratorINSD_10device_ptrIdEEEEyS9_dNS7_10__identityEEEvT0_PT3_T1_NS0_13GridEvenShareISN_EET2_T4_,"",@"SHT_CUDA_INFO"
	.sectionflags	@""
	.align	4


	//----- nvinfo : EIATTR_CUDA_API_VERSION
	.align		4
        /*0000*/ 	.byte	0x04, 0x37
        /*0002*/ 	.short	(.L_128 - .L_127)
.L_127:
        /*0004*/ 	.word	0x00000082


	//----- nvinfo : EIATTR_KPARAM_INFO
	.align		4
.L_128:
        /*0008*/ 	.byte	0x04, 0x17
        /*000a*/ 	.short	(.L_130 - .L_129)
.L_129:
        /*000c*/ 	.word	0x00000000
        /*0010*/ 	.short	0x0005
        /*0012*/ 	.short	0x0061
        /*0014*/ 	.byte	0x00, 0xf0, 0x05, 0x00


	//----- nvinfo : EIATTR_KPARAM_INFO
	.align		4
.L_130:
        /*0018*/ 	.byte	0x04, 0x17
        /*001a*/ 	.short	(.L_132 - .L_131)
.L_131:
        /*001c*/ 	.word	0x00000000
        /*0020*/ 	.short	0x0004
        /*0022*/ 	.short	0x0060
        /*0024*/ 	.byte	0x00, 0xf0, 0x05, 0x00


	//----- nvinfo : EIATTR_KPARAM_INFO
	.align		4
.L_132:
        /*0028*/ 	.byte	0x04, 0x17
        /*002a*/ 	.short	(.L_134 - .L_133)
.L_133:
        /*002c*/ 	.word	0x00000000
        /*0030*/ 	.short	0x0003
        /*0032*/ 	.short	0x0018
        /*0034*/ 	.byte	0x00, 0xf0, 0x21, 0x01


	//----- nvinfo : EIATTR_KPARAM_INFO
	.align		4
.L_134:
        /*0038*/ 	.byte	0x04, 0x17
        /*003a*/ 	.short	(.L_136 - .L_135)
.L_135:
        /*003c*/ 	.word	0x00000000
        /*0040*/ 	.short	0x0002
        /*0042*/ 	.short	0x0010
        /*0044*/ 	.byte	0x00, 0xf0, 0x21, 0x00


	//----- nvinfo : EIATTR_KPARAM_INFO
	.align		4
.L_136:
        /*0048*/ 	.byte	0x04, 0x17
        /*004a*/ 	.short	(.L_138 - .L_137)
.L_137:
        /*004c*/ 	.word	0x00000000
        /*0050*/ 	.short	0x0001
        /*0052*/ 	.short	0x0008
        /*0054*/ 	.byte	0x00, 0xf5, 0x21, 0x00


	//----- nvinfo : EIATTR_KPARAM_INFO
	.align		4
.L_138:
        /*0058*/ 	.byte	0x04, 0x17
        /*005a*/ 	.short	(.L_140 - .L_139)
.L_139:
        /*005c*/ 	.word	0x00000000
        /*0060*/ 	.short	0x0000
        /*0062*/ 	.short	0x0000
        /*0064*/ 	.byte	0x00, 0xf0, 0x21, 0x00


	//----- nvinfo : EIATTR_SPARSE_MMA_MASK
	.align		4
.L_140:
        /*0068*/ 	.byte	0x03, 0x50
        /*006a*/ 	.short	0x0000


	//----- nvinfo : EIATTR_MAXREG_COUNT
	.align		4
        /*006c*/ 	.byte	0x03, 0x1b
        /*006e*/ 	.short	0x0080


	//----- nvinfo : EIATTR_NUM_BARRIERS
	.align		4
        /*0070*/ 	.byte	0x02, 0x4c
        /*0072*/ 	.byte	0x01
	.zero		1


	//----- nvinfo : EIATTR_MERCURY_ISA_VERSION
	.align		4
        /*0074*/ 	.byte	0x03, 0x5f
        /*0076*/ 	.short	0x0101


	//----- nvinfo : EIATTR_COOP_GROUP_MASK_REGIDS
	.align		4
        /*0078*/ 	.byte	0x04, 0x29
        /*007a*/ 	.short	(.L_142 - .L_141)


	//   ....[0]....
.L_141:
        /*007c*/ 	.word	0xffffffff


	//   ....[1]....
        /*0080*/ 	.word	0xffffffff


	//   ....[2]....
        /*0084*/ 	.word	0xffffffff


	//   ....[3]....
        /*0088*/ 	.word	0xffffffff


	//   ....[4]....
        /*008c*/ 	.word	0xffffffff


	//   ....[5]....
        /*0090*/ 	.word	0xffffffff


	//   ....[6]....
        /*0094*/ 	.word	0xffffffff


	//   ....[7]....
        /*0098*/ 	.word	0xffffffff


	//   ....[8]....
        /*009c*/ 	.word	0xffffffff


	//   ....[9]....
        /*00a0*/ 	.word	0xffffffff


	//   ....[10]....
        /*00a4*/ 	.word	0xffffffff


	//   ....[11]....
        /*00a8*/ 	.word	0xffffffff


	//   ....[12]....
        /*00ac*/ 	.word	0xffffffff


	//   ....[13]....
        /*00b0*/ 	.word	0xffffffff


	//   ....[14]....
        /*00b4*/ 	.word	0xffffffff


	//   ....[15]....
        /*00b8*/ 	.word	0xffffffff


	//   ....[16]....
        /*00bc*/ 	.word	0xffffffff


	//   ....[17]....
        /*00c0*/ 	.word	0xffffffff


	//   ....[18]....
        /*00c4*/ 	.word	0xffffffff


	//   ....[19]....
        /*00c8*/ 	.word	0xffffffff


	//   ....[20]....
        /*00cc*/ 	.word	0xffffffff


	//   ....[21]....
        /*00d0*/ 	.word	0xffffffff


	//   ....[22]....
        /*00d4*/ 	.word	0xffffffff


	//   ....[23]....
        /*00d8*/ 	.word	0xffffffff


	//   ....[24]....
        /*00dc*/ 	.word	0xffffffff


	//   ....[25]....
        /*00e0*/ 	.word	0xffffffff


	//   ....[26]....
        /*00e4*/ 	.word	0xffffffff


	//   ....[27]....
        /*00e8*/ 	.word	0xffffffff


	//   ....[28]....
        /*00ec*/ 	.word	0xffffffff


	//   ....[29]....
        /*00f0*/ 	.word	0xffffffff


	//----- nvinfo : EIATTR_COOP_GROUP_INSTR_OFFSETS
	.align		4
.L_142:
        /*00f4*/ 	.byte	0x04, 0x28
        /*00f6*/ 	.short	(.L_144 - .L_143)


	//   ....[0]....
.L_143:
        /*00f8*/ 	.word	0x000009a0


	//   ....[1]....
        /*00fc*/ 	.word	0x000009b0


	//   ....[2]....
        /*0100*/ 	.word	0x00000a20


	//   ....[3]....
        /*0104*/ 	.word	0x00000a40


	//   ....[4]....
        /*0108*/ 	.word	0x00000ab0


	//   ....[5]....
        /*010c*/ 	.word	0x00000ac0


	//   ....[6]....
        /*0110*/ 	.word	0x00000b10


	//   ....[7]....
        /*0114*/ 	.word	0x00000b30


	//   ....[8]....
        /*0118*/ 	.word	0x00000ba0


	//   ....[9]....
        /*011c*/ 	.word	0x00000bb0


	//   ....[10]....
        /*0120*/ 	.word	0x00000e50


	//   ....[11]....
        /*0124*/ 	.word	0x00000e60


	//   ....[12]....
        /*0128*/ 	.word	0x00000ee0


	//   ....[13]....
        /*012c*/ 	.word	0x00000f00


	//   ....[14]....
        /*0130*/ 	.word	0x00000f50


	//   ....[15]....
        /*0134*/ 	.word	0x00000f80


	//   ....[16]....
        /*0138*/ 	.word	0x00000fd0


	//   ....[17]....
        /*013c*/ 	.word	0x00000ff0


	//   ....[18]....
        /*0140*/ 	.word	0x00001060


	//   ....[19]....
        /*0144*/ 	.word	0x00001090


	//   ....[20]....
        /*0148*/ 	.word	0x00002360


	//   ....[21]....
        /*014c*/ 	.word	0x00002370


	//   ....[22]....
        /*0150*/ 	.word	0x000023f0


	//   ....[23]....
        /*0154*/ 	.word	0x00002400


	//   ....[24]....
        /*0158*/ 	.word	0x00002460


	//   ....[25]....
        /*015c*/ 	.word	0x00002470


	//   ....[26]....
        /*0160*/ 	.word	0x000024c0


	//   ....[27]....
        /*0164*/ 	.word	0x000024f0


	//   ....[28]....
        /*0168*/ 	.word	0x00002570


	//   ....[29]....
        /*016c*/ 	.word	0x00002580


	//----- nvinfo : EIATTR_VRC_CTA_INIT_COUNT
	.align		4
.L_144:
        /*0170*/ 	.byte	0x02, 0x4a
	.zero		1
	.zero		1


	//----- nvinfo : EIATTR_EXIT_INSTR_OFFSETS
	.align		4
        /*0174*/ 	.byte	0x04, 0x1c
        /*0176*/ 	.short	(.L_146 - .L_145)


	//   ....[0]....
.L_145:
        /*0178*/ 	.word	0x000027b0


	//   ....[1]....
        /*017c*/ 	.word	0x00002810


	//----- nvinfo : EIATTR_MAX_THREADS
	.align		4
.L_146:
        /*0180*/ 	.byte	0x04, 0x05
        /*0182*/ 	.short	(.L_148 - .L_147)
.L_147:
        /*0184*/ 	.word	0x00000200
        /*0188*/ 	.word	0x00000001
        /*018c*/ 	.word	0x00000001


	//----- nvinfo : EIATTR_CRS_STACK_SIZE
	.align		4
.L_148:
        /*0190*/ 	.byte	0x04, 0x1e
        /*0192*/ 	.short	(.L_150 - .L_149)
.L_149:
        /*0194*/ 	.word	0x00000000


	//----- nvinfo : EIATTR_CBANK_PARAM_SIZE
	.align		4
.L_150:
        /*0198*/ 	.byte	0x03, 0x19
        /*019a*/ 	.short	0x0062


	//----- nvinfo : EIATTR_PARAM_CBANK
	.align		4
        /*019c*/ 	.byte	0x04, 0x0a
        /*019e*/ 	.short	(.L_152 - .L_151)
	.align		4
.L_151:
        /*01a0*/ 	.word	index@(.nv.constant0._ZN3cub18CUB_300001_SM_10006detail6reduce18DeviceReduceKernelINS2_10policy_hubIdyN4cuda3std3__44plusIdEEE10Policy1000EN6thrust24THRUST_300001_SM_1000_NS6detail15normal_iteratorINSD_10device_ptrIdEEEEyS9_dNS7_10__identityEEEvT0_PT3_T1_NS0_13GridEvenShareISN_EET2_T4_)
        /*01a4*/ 	.short	0x0380
        /*01a6*/ 	.short	0x0062


	//----- nvinfo : EIATTR_SW_WAR
	.align		4
.L_152:
        /*01a8*/ 	.byte	0x04, 0x36
        /*01aa*/ 	.short	(.L_154 - .L_153)
.L_153:
        /*01ac*/ 	.word	0x00000008
.L_154:


//--------------------- .nv.info._ZN3cub18CUB_300001_SM_10006detail6reduce28DeviceReduceSingleTileKernelINS2_10policy_hubIdyN4cuda3std3__44plusIdEEE10Policy1000EN6thrust24THRUST_300001_SM_1000_NS6detail15normal_iteratorINSD_10device_ptrIdEEEEPdyS9_ddNS7_10__identityEEEvT0_T1_T2_T3_T4_T6_ --------------------------
	.section	.nv.info._ZN3cub18CUB_300001_SM_10006detail6reduce28DeviceReduceSingleTileKernelINS2_10policy_hubIdyN4cuda3std3__44plusIdEEE10Policy1000EN6thrust24THRUST_300001_SM_1000_NS6detail15normal_iteratorINSD_10device_ptrIdEEEEPdyS9_ddNS7_10__identityEEEvT0_T1_T2_T3_T4_T6_,"",@"SHT_CUDA_INFO"
	.sectionflags	@""
	.align	4


	//----- nvinfo : EIATTR_CUDA_API_VERSION
	.align		4
        /*0000*/ 	.byte	0x04, 0x37
        /*0002*/ 	.short	(.L_156 - .L_155)
.L_155:
        /*0004*/ 	.word	0x00000082


	//----- nvinfo : EIATTR_KPARAM_INFO
	.align		4
.L_156:
        /*0008*/ 	.byte	0x04, 0x17
        /*000a*/ 	.short	(.L_158 - .L_157)
.L_157:
        /*000c*/ 	.word	0x00000000
        /*0010*/ 	.short	0x0005
        /*0012*/ 	.short	0x0028
        /*0014*/ 	.byte	0x00, 0xf0, 0x05, 0x00


	//----- nvinfo : EIATTR_KPARAM_INFO
	.align		4
.L_158:
        /*0018*/ 	.byte	0x04, 0x17
        /*001a*/ 	.short	(.L_160 - .L_159)
.L_159:
        /*001c*/ 	.word	0x00000000
        /*0020*/ 	.short	0x0004
        /*0022*/ 	.short	0x0020
        /*0024*/ 	.byte	0x00, 0xf0, 0x21, 0x00


	//----- nvinfo : EIATTR_KPARAM_INFO
	.align		4
.L_160:
        /*0028*/ 	.byte	0x04, 0x17
        /*002a*/ 	.short	(.L_162 - .L_161)
.L_161:
        /*002c*/ 	.word	0x00000000
        /*0030*/ 	.short	0x0003
        /*0032*/ 	.short	0x0018
        /*0034*/ 	.byte	0x00, 0xf0, 0x05, 0x00


	//----- nvinfo : EIATTR_KPARAM_INFO
	.align		4
.L_162:
        /*0038*/ 	.byte	0x04, 0x17
        /*003a*/ 	.short	(.L_164 - .L_163)
.L_163:
        /*003c*/ 	.word	0x00000000
        /*0040*/ 	.short	0x0002
        /*0042*/ 	.short	0x0010
        /*0044*/ 	.byte	0x00, 0xf0, 0x21, 0x00


	//----- nvinfo : EIATTR_KPARAM_INFO
	.align		4
.L_164:
        /*0048*/ 	.byte	0x04, 0x17
        /*004a*/ 	.short	(.L_166 - .L_165)
.L_165:
        /*004c*/ 	.word	0x00000000
        /*0050*/ 	.short	0x0001
        /*0052*/ 	.short	0x0008
        /*0054*/ 	.byte	0x00, 0xf5, 0x21, 0x00


	//----- nvinfo : EIATTR_KPARAM_INFO
	.align		4
.L_166:
        /*0058*/ 	.byte	0x04, 0x17
        /*005a*/ 	.short	(.L_168 - .L_167)
.L_167:
        /*005c*/ 	.word	0x00000000
        /*0060*/ 	.short	0x0000
        /*0062*/ 	.short	0x0000
        /*0064*/ 	.byte	0x00, 0xf0, 0x21, 0x00


	//----- nvinfo : EIATTR_SPARSE_MMA_MASK
	.align		4
.L_168:
        /*0068*/ 	.byte	0x03, 0x50
        /*006a*/ 	.short	0x0000


	//----- nvinfo : EIATTR_MAXREG_COUNT
	.align		4
        /*006c*/ 	.byte	0x03, 0x1b
        /*006e*/ 	.short	0x0080


	//----- nvinfo : EIATTR_NUM_BARRIERS
	.align		4
        /*0070*/ 	.byte	0x02, 0x4c
        /*0072*/ 	.byte	0x01
	.zero		1


	//----- nvinfo : EIATTR_MERCURY_ISA_VERSION
	.align		4
        /*0074*/ 	.byte	0x03, 0x5f
        /*0076*/ 	.short	0x0101


	//----- nvinfo : EIATTR_COOP_GROUP_MASK_REGIDS
	.align		4
        /*0078*/ 	.byte	0x04, 0x29
        /*007a*/ 	.short	(.L_170 - .L_169)


	//   ....[0]....
.L_169:
        /*007c*/ 	.word	0xffffffff


	//   ....[1]....
        /*0080*/ 	.word	0xffffffff


	//   ....[2]....
        /*0084*/ 	.word	0xffffffff


	//   ....[3]....
        /*0088*/ 	.word	0xffffffff


	//   ....[4]....
        /*008c*/ 	.word	0xffffffff


	//   ....[5]....
        /*0090*/ 	.word	0xffffffff


	//   ....[6]....
        /*0094*/ 	.word	0xffffffff


	//   ....[7]....
        /*0098*/ 	.word	0xffffffff


	//   ....[8]....
        /*009c*/ 	.word	0xffffffff


	//   ....[9]....
        /*00a0*/ 	.word	0xffffffff


	//   ....[10]....
        /*00a4*/ 	.word	0xffffffff


	//   ....[11]....
        /*00a8*/ 	.word	0xffffffff


	//   ....[12]....
        /*00ac*/ 	.word	0xffffffff


	//   ....[13]....
        /*00b0*/ 	.word	0xffffffff


	//   ....[14]....
        /*00b4*/ 	.word	0xffffffff


	//   ....[15]....
        /*00b8*/ 	.word	0xffffffff


	//   ....[16]....
        /*00bc*/ 	.word	0xffffffff


	//   ....[17]....
        /*00c0*/ 	.word	0xffffffff


	//   ....[18]....
        /*00c4*/ 	.word	0xffffffff


	//   ....[19]....
        /*00c8*/ 	.word	0xffffffff


	//   ....[20]....
        /*00cc*/ 	.word	0xffffffff


	//   ....[21]....
        /*00d0*/ 	.word	0xffffffff


	//   ....[22]....
        /*00d4*/ 	.word	0xffffffff


	//   ....[23]....
        /*00d8*/ 	.word	0xffffffff


	//   ....[24]....
        /*00dc*/ 	.word	0xffffffff


	//   ....[25]....
        /*00e0*/ 	.word	0xffffffff


	//   ....[26]....
        /*00e4*/ 	.word	0xffffffff


	//   ....[27]....
        /*00e8*/ 	.word	0xffffffff


	//   ....[28]....
        /*00ec*/ 	.word	0xffffffff


	//   ....[29]....
        /*00f0*/ 	.word	0xffffffff


	//----- nvinfo : EIATTR_COOP_GROUP_INSTR_OFFSETS
	.align		4
.L_170:
        /*00f4*/ 	.byte	0x04, 0x28
        /*00f6*/ 	.short	(.L_172 - .L_171)


	//   ....[0]....
.L_171:
        /*00f8*/ 	.word	0x00000910


	//   ....[1]....
        /*00fc*/ 	.word	0x00000920


	//   ....[2]....
        /*0100*/ 	.word	0x00000990


	//   ....[3]....
        /*0104*/ 	.word	0x000009a0


	//   ....[4]....
        /*0108*/ 	.word	0x00000a00


	//   ....[5]....
        /*010c*/ 	.word	0x00000a10


	//   ....[6]....
        /*0110*/ 	.word	0x00000a60


	//   ....[7]....
        /*0114*/ 	.word	0x00000a80


	//   ....[8]....
        /*0118*/ 	.word	0x00000ae0


	//   ....[9]....
        /*011c*/ 	.word	0x00000b10


	//   ....[10]....
        /*0120*/ 	.word	0x00000dc0


	//   ....[11]....
        /*0124*/ 	.word	0x00000dd0


	//   ....[12]....
        /*0128*/ 	.word	0x00000e60


	//   ....[13]....
        /*012c*/ 	.word	0x00000e70


	//   ....[14]....
        /*0130*/ 	.word	0x00000ed0


	//   ....[15]....
        /*0134*/ 	.word	0x00000ee0


	//   ....[16]....
        /*0138*/ 	.word	0x00000f30


	//   ....[17]....
        /*013c*/ 	.word	0x00000f50


	//   ....[18]....
        /*0140*/ 	.word	0x00000fc0


	//   ....[19]....
        /*0144*/ 	.word	0x00000ff0


	//   ....[20]....
        /*0148*/ 	.word	0x00002180


	//   ....[21]....
        /*014c*/ 	.word	0x00002190


	//   ....[22]....
        /*0150*/ 	.word	0x00002200


	//   ....[23]....
        /*0154*/ 	.word	0x00002210


	//   ....[24]....
        /*0158*/ 	.word	0x00002270


	//   ....[25]....
        /*015c*/ 	.word	0x00002280


	//   ....[26]....
        /*0160*/ 	.word	0x000022d0


	//   ....[27]....
        /*0164*/ 	.word	0x000022f0


	//   ....[28]....
        /*0168*/ 	.word	0x00002350


	//   ....[29]....
        /*016c*/ 	.word	0x00002380


	//----- nvinfo : EIATTR_VRC_CTA_INIT_COUNT
	.align		4
.L_172:
        /*0170*/ 	.byte	0x02, 0x4a
	.zero		1
	.zero		1


	//----- nvinfo : EIATTR_EXIT_INSTR_OFFSETS
	.align		4
        /*0174*/ 	.byte	0x04, 0x1c
        /*0176*/ 	.short	(.L_174 - .L_173)


	//   ....[0]....
.L_173:
        /*0178*/ 	.word	0x000000a0


	//   ....[1]....
        /*017c*/ 	.word	0x000000e0


	//   ....[2]....
        /*0180*/ 	.word	0x000025e0


	//   ....[3]....
        /*0184*/ 	.word	0x00002630


	//----- nvinfo : EIATTR_MAX_THREADS
	.align		4
.L_174:
        /*0188*/ 	.byte	0x04, 0x05
        /*018a*/ 	.short	(.L_176 - .L_175)
.L_175:
        /*018c*/ 	.word	0x00000200
        /*0190*/ 	.word	0x00000001
        /*0194*/ 	.word	0x00000001


	//----- nvinfo : EIATTR_CRS_STACK_SIZE
	.align		4
.L_176:
        /*0198*/ 	.byte	0x04, 0x1e
        /*019a*/ 	.short	(.L_178 - .L_177)
.L_177:
        /*019c*/ 	.word	0x00000000


	//----- nvinfo : EIATTR_CBANK_PARAM_SIZE
	.align		4
.L_178:
        /*01a0*/ 	.byte	0x03, 0x19
        /*01a2*/ 	.short	0x0029


	//----- nvinfo : EIATTR_PARAM_CBANK
	.align		4
        /*01a4*/ 	.byte	0x04, 0x0a
        /*01a6*/ 	.short	(.L_180 - .L_179)
	.align		4
.L_179:
        /*01a8*/ 	.word	index@(.nv.constant0._ZN3cub18CUB_300001_SM_10006detail6reduce28DeviceReduceSingleTileKernelINS2_10policy_hubIdyN4cuda3std3__44plusIdEEE10Policy1000EN6thrust24THRUST_300001_SM_1000_NS6detail15normal_iteratorINSD_10device_ptrIdEEEEPdyS9_ddNS7_10__identityEEEvT0_T1_T2_T3_T4_T6_)
        /*01ac*/ 	.short	0x0380
        /*01ae*/ 	.short	0x0029


	//----- nvinfo : EIATTR_SW_WAR
	.align		4
.L_180:
        /*01b0*/ 	.byte	0x04, 0x36
        /*01b2*/ 	.short	(.L_182 - .L_181)
.L_181:
        /*01b4*/ 	.word	0x00000008
.L_182:


//--------------------- .nv.info._ZN3cub18CUB_300001_SM_10006detail6reduce28DeviceReduceSingleTileKernelINS2_10policy_hubIdjN4cuda3std3__44plusIdEEE10Policy1000EPdSC_iS9_ddNS7_10__identityEEEvT0_T1_T2_T3_T4_T6_ --------------------------
	.section	.nv.info._ZN3cub18CUB_300001_SM_10006detail6reduce28DeviceReduceSingleTileKernelINS2_10policy_hubIdjN4cuda3std3__44plusIdEEE10Policy1000EPdSC_iS9_ddNS7_10__identityEEEvT0_T1_T2_T3_T4_T6_,"",@"SHT_CUDA_INFO"
	.sectionflags	@""
	.align	4


	//----- nvinfo : EIATTR_CUDA_API_VERSION
	.align		4
        /*0000*/ 	.byte	0x04, 0x37
        /*0002*/ 	.short	(.L_184 - .L_183)
.L_183:
        /*0004*/ 	.word	0x00000082


	//----- nvinfo : EIATTR_KPARAM_INFO
	.align		4
.L_184:
        /*0008*/ 	.byte	0x04, 0x17
        /*000a*/ 	.short	(.L_186 - .L_185)
.L_185:
        /*000c*/ 	.word	0x00000000
        /*0010*/ 	.short	0x0005
        /*0012*/ 	.short	0x0020
        /*0014*/ 	.byte	0x00, 0xf0, 0x05, 0x00


	//----- nvinfo : EIATTR_KPARAM_INFO
	.align		4
.L_186:
        /*0018*/ 	.byte	0x04, 0x17
        /*001a*/ 	.short	(.L_188 - .L_187)
.L_187:
        /*001c*/ 	.word	0x00000000
        /*0020*/ 	.short	0x0004
        /*0022*/ 	.short	0x0018
        /*0024*/ 	.byte	0x00, 0xf0, 0x21, 0x00


	//----- nvinfo : EIATTR_KPARAM_INFO
	.align		4
.L_188:
        /*0028*/ 	.byte	0x04, 0x17
        /*002a*/ 	.short	(.L_190 - .L_189)
.L_189:
        /*002c*/ 	.word	0x00000000
        /*0030*/ 	.short	0x0003
        /*0032*/ 	.short	0x0014
        /*0034*/ 	.byte	0x00, 0xf0, 0x05, 0x00


	//----- nvinfo : EIATTR_KPARAM_INFO
	.align		4
.L_190:
        /*0038*/ 	.byte	0x04, 0x17
        /*003a*/ 	.short	(.L_192 - .L_191)
.L_191:
        /*003c*/ 	.word	0x00000000
        /*0040*/ 	.short	0x0002
        /*0042*/ 	.short	0x0010
        /*0044*/ 	.byte	0x00, 0xf0, 0x11, 0x00


	//----- nvinfo : EIATTR_KPARAM_INFO
	.align		4
.L_192:
        /*0048*/ 	.byte	0x04, 0x17
        /*004a*/ 	.short	(.L_194 - .L_193)
.L_193:
        /*004c*/ 	.word	0x00000000
        /*0050*/ 	.short	0x0001
        /*0052*/ 	.short	0x0008
        /*0054*/ 	.byte	0x00, 0xf5, 0x21, 0x00


	//----- nvinfo : EIATTR_KPARAM_INFO
	.align		4
.L_194:
        /*0058*/ 	.byte	0x04, 0x17
        /*005a*/ 	.short	(.L_196 - .L_195)
.L_195:
        /*005c*/ 	.word	0x00000000
        /*0060*/ 	.short	0x0000
        /*0062*/ 	.short	0x0000
        /*0064*/ 	.byte	0x00, 0xf5, 0x21, 0x00


	//----- nvinfo : EIATTR_SPARSE_MMA_MASK
	.align		4
.L_196:
        /*0068*/ 	.byte	0x03, 0x50
        /*006a*/ 	.short	0x0000


	//----- nvinfo : EIATTR_MAXREG_COUNT
	.align		4
        /*006c*/ 	.byte	0x03, 0x1b
        /*006e*/ 	.short	0x0060


	//----- nvinfo : EIATTR_NUM_BARRIERS
	.align		4
        /*0070*/ 	.byte	0x02, 0x4c
        /*0072*/ 	.byte	0x01
	.zero		1


	//----- nvinfo : EIATTR_MERCURY_ISA_VERSION
	.align		4
        /*0074*/ 	.byte	0x03, 0x5f
        /*0076*/ 	.short	0x0101


	//----- nvinfo : EIATTR_COOP_GROUP_MASK_REGIDS
	.align		4
        /*0078*/ 	.byte	0x04, 0x29
        /*007a*/ 	.short	(.L_198 - .L_197)


	//   ....[0]....
.L_197:
        /*007c*/ 	.word	0xffffffff


	//   ....[1]....
        /*0080*/ 	.word	0xffffffff


	//   ....[2]....
        /*0084*/ 	.word	0xffffffff


	//   ....[3]....
        /*0088*/ 	.word	0xffffffff


	//   ....[4]....
        /*008c*/ 	.word	0xffffffff


	//   ....[5]....
        /*0090*/ 	.word	0xffffffff


	//   ....[6]....
        /*0094*/ 	.word	0xffffffff


	//   ....[7]....
        /*0098*/ 	.word	0xffffffff


	//   ....[8]....
        /*009c*/ 	.word	0xffffffff


	//   ....[9]....
        /*00a0*/ 	.word	0xffffffff


	//   ....[10]....
        /*00a4*/ 	.word	0xffffffff


	//   ....[11]....
        /*00a8*/ 	.word	0xffffffff


	//   ....[12]....
        /*00ac*/ 	.word	0xffffffff


	//   ....[13]....
        /*00b0*/ 	.word	0xffffffff


	//   ....[14]....
        /*00b4*/ 	.word	0xffffffff


	//   ....[15]....
        /*00b8*/ 	.word	0xffffffff


	//   ....[16]....
        /*00bc*/ 	.word	0xffffffff


	//   ....[17]....
        /*00c0*/ 	.word	0xffffffff


	//   ....[18]....
        /*00c4*/ 	.word	0xffffffff


	//   ....[19]....
        /*00c8*/ 	.word	0xffffffff


	//   ....[20]....
        /*00cc*/ 	.word	0xffffffff


	//   ....[21]....
        /*00d0*/ 	.word	0xffffffff


	//   ....[22]....
        /*00d4*/ 	.word	0xffffffff


	//   ....[23]....
        /*00d8*/ 	.word	0xffffffff


	//   ....[24]....
        /*00dc*/ 	.word	0xffffffff


	//   ....[25]....
        /*00e0*/ 	.word	0xffffffff


	//   ....[26]....
        /*00e4*/ 	.word	0xffffffff


	//   ....[27]....
        /*00e8*/ 	.word	0xffffffff


	//   ....[28]....
        /*00ec*/ 	.word	0xffffffff


	//   ....[29]....
        /*00f0*/ 	.word	0xffffffff


	//----- nvinfo : EIATTR_COOP_GROUP_INSTR_OFFSETS
	.align		4
.L_198:
        /*00f4*/ 	.byte	0x04, 0x28
        /*00f6*/ 	.short	(.L_200 - .L_199)


	//   ....[0]....
.L_199:
        /*00f8*/ 	.word	0x00000980


	//   ....[1]....
        /*00fc*/ 	.word	0x00000990


	//   ....[2]....
        /*0100*/ 	.word	0x00000a00


	//   ....[3]....
        /*0104*/ 	.word	0x00000a30


	//   ....[4]....
        /*0108*/ 	.word	0x00000aa0


	//   ....[5]....
        /*010c*/ 	.word	0x00000ab0


	//   ....[6]....
        /*0110*/ 	.word	0x00000b00


	//   ....[7]....
        /*0114*/ 	.word	0x00000b10


	//   ....[8]....
        /*0118*/ 	.word	0x00000b60


	//   ....[9]....
        /*011c*/ 	.word	0x00000b80


	//   ....[10]....
        /*0120*/ 	.word	0x00000e90


	//   ....[11]....
        /*0124*/ 	.word	0x00000ea0


	//   ....[12]....
        /*0128*/ 	.word	0x00000f30


	//   ....[13]....
        /*012c*/ 	.word	0x00000f50


	//   ....[14]....
        /*0130*/ 	.word	0x00000fa0


	//   ....[15]....
        /*0134*/ 	.word	0x00000fc0


	//   ....[16]....
        /*0138*/ 	.word	0x00001010


	//   ....[17]....
        /*013c*/ 	.word	0x00001040


	//   ....[18]....
        /*0140*/ 	.word	0x000010a0


	//   ....[19]....
        /*0144*/ 	.word	0x000010d0


	//   ....[20]....
        /*0148*/ 	.word	0x000022b0


	//   ....[21]....
        /*014c*/ 	.word	0x000022c0


	//   ....[22]....
        /*0150*/ 	.word	0x00002330


	//   ....[23]....
        /*0154*/ 	.word	0x00002340


	//   ....[24]....
        /*0158*/ 	.word	0x000023a0


	//   ....[25]....
        /*015c*/ 	.word	0x000023d0


	//   ....[26]....
        /*0160*/ 	.word	0x00002450


	//   ....[27]....
        /*0164*/ 	.word	0x00002460


	//   ....[28]....
        /*0168*/ 	.word	0x000024b0


	//   ....[29]....
        /*016c*/ 	.word	0x000024c0


	//----- nvinfo : EIATTR_VRC_CTA_INIT_COUNT
	.align		4
.L_200:
        /*0170*/ 	.byte	0x02, 0x4a
	.zero		1
	.zero		1


	//----- nvinfo : EIATTR_EXIT_INSTR_OFFSETS
	.align		4
        /*0174*/ 	.byte	0x04, 0x1c
        /*0176*/ 	.short	(.L_202 - .L_201)


	//   ....[0]....
.L_201:
        /*0178*/ 	.word	0x00000080


	//   ....[1]....
        /*017c*/ 	.word	0x000000c0


	//   ....[2]....
        /*0180*/ 	.word	0x00002750


	//   ....[3]....
        /*0184*/ 	.word	0x000027a0


	//----- nvinfo : EIATTR_MAX_THREADS
	.align		4
.L_202:
        /*0188*/ 	.byte	0x04, 0x05
        /*018a*/ 	.short	(.L_204 - .L_203)
.L_203:
        /*018c*/ 	.word	0x00000280
        /*0190*/ 	.word	0x00000001
        /*0194*/ 	.word	0x00000001


	//----- nvinfo : EIATTR_CRS_STACK_SIZE
	.align		4
.L_204:
        /*0198*/ 	.byte	0x04, 0x1e
        /*019a*/ 	.short	(.L_206 - .L_205)
.L_205:
        /*019c*/ 	.word	0x00000000


	//----- nvinfo : EIATTR_CBANK_PARAM_SIZE
	.align		4
.L_206:
        /*01a0*/ 	.byte	0x03, 0x19
        /*01a2*/ 	.short	0x0021


	//----- nvinfo : EIATTR_PARAM_CBANK
	.align		4
        /*01a4*/ 	.byte	0x04, 0x0a
        /*01a6*/ 	.short	(.L_208 - .L_207)
	.align		4
.L_207:
        /*01a8*/ 	.word	index@(.nv.constant0._ZN3cub18CUB_300001_SM_10006detail6reduce28DeviceReduceSingleTileKernelINS2_10policy_hubIdjN4cuda3std3__44plusIdEEE10Policy1000EPdSC_iS9_ddNS7_10__identityEEEvT0_T1_T2_T3_T4_T6_)
        /*01ac*/ 	.short	0x0380
        /*01ae*/ 	.short	0x0021


	//----- nvinfo : EIATTR_SW_WAR
	.align		4
.L_208:
        /*01b0*/ 	.byte	0x04, 0x36
        /*01b2*/ 	.short	(.L_210 - .L_209)
.L_209:
        /*01b4*/ 	.word	0x00000008
.L_210:


//--------------------- .nv.info._ZN3cub18CUB_300001_SM_10006detail6reduce18DeviceReduceKernelINS2_10policy_hubIdjN4cuda3std3__44plusIdEEE10Policy1000EN6thrust24THRUST_300001_SM_1000_NS6detail15normal_iteratorINSD_10device_ptrIdEEEEjS9_dNS7_10__identityEEEvT0_PT3_T1_NS0_13GridEvenShareISN_EET2_T4_ --------------------------
	.section	.nv.info._ZN3cub18CUB_300001_SM_10006detail6reduce18DeviceReduceKernelINS2_10policy_hubIdjN4cuda3std3__44plusIdEEE10Policy1000EN6thrust24THRUST_300001_SM_1000_NS6detail15normal_iteratorINSD_10device_ptrIdEEEEjS9_dNS7_10__identityEEEvT0_PT3_T1_NS0_13GridEvenShareISN_EET2_T4_,"",@"SHT_CUDA_INFO"
	.sectionflags	@""
	.align	4


	//----- nvinfo : EIATTR_CUDA_API_VERSION
	.align		4
        /*0000*/ 	.byte	0x04, 0x37
        /*0002*/ 	.short	(.L_212 - .L_211)
.L_211:
        /*0004*/ 	.word	0x00000082


	//----- nvinfo : EIATTR_KPARAM_INFO
	.align		4
.L_212:
        /*0008*/ 	.byte	0x04, 0x17
        /*000a*/ 	.short	(.L_214 - .L_213)
.L_213:
        /*000c*/ 	.word	0x00000000
        /*0010*/ 	.short	0x0005
        /*0012*/ 	.short	0x003d
        /*0014*/ 	.byte	0x00, 0xf0, 0x05, 0x00


	//----- nvinfo : EIATTR_KPARAM_INFO
	.align		4
.L_214:
        /*0018*/ 	.byte	0x04, 0x17
        /*001a*/ 	.short	(.L_216 - .L_215)
.L_215:
        /*001c*/ 	.word	0x00000000
        /*0020*/ 	.short	0x0004
        /*0022*/ 	.short	0x003c
        /*0024*/ 	.byte	0x00, 0xf0, 0x05, 0x00


	//----- nvinfo : EIATTR_KPARAM_INFO
	.align		4
.L_216:
        /*0028*/ 	.byte	0x04, 0x17
        /*002a*/ 	.short	(.L_218 - .L_217)
.L_217:
        /*002c*/ 	.word	0x00000000
        /*0030*/ 	.short	0x0003
        /*0032*/ 	.short	0x0014
        /*0034*/ 	.byte	0x00, 0xf0, 0xa1, 0x00


	//----- nvinfo : EIATTR_KPARAM_INFO
	.align		4
.L_218:
        /*0038*/ 	.byte	0x04, 0x17
        /*003a*/ 	.short	(.L_220 - .L_219)
.L_219:
        /*003c*/ 	.word	0x00000000
        /*0040*/ 	.short	0x0002
        /*0042*/ 	.short	0x0010
        /*0044*/ 	.byte	0x00, 0xf0, 0x11, 0x00


	//----- nvinfo : EIATTR_KPARAM_INFO
	.align		4
.L_220:
        /*0048*/ 	.byte	0x04, 0x17
        /*004a*/ 	.short	(.L_222 - .L_221)
.L_221:
        /*004c*/ 	.word	0x00000000
        /*0050*/ 	.short	0x0001
        /*0052*/ 	.short	0x0008
        /*0054*/ 	.byte	0x00, 0xf5, 0x21, 0x00


	//----- nvinfo : EIATTR_KPARAM_INFO
	.align		4
.L_222:
        /*0058*/ 	.byte	0x04, 0x17
        /*005a*/ 	.short	(.L_224 - .L_223)
.L_223:
        /*005c*/ 	.word	0x00000000
        /*0060*/ 	.short	0x0000
        /*0062*/ 	.short	0x0000
        /*0064*/ 	.byte	0x00, 0xf0, 0x21, 0x00


	//----- nvinfo : EIATTR_SPARSE_MMA_MASK
	.align		4
.L_224:
        /*0068*/ 	.byte	0x03, 0x50
        /*006a*/ 	.short	0x0000


	//----- nvinfo : EIATTR_MAXREG_COUNT
	.align		4
        /*006c*/ 	.byte	0x03, 0x1b
        /*006e*/ 	.short	0x0060


	//----- nvinfo : EIATTR_NUM_BARRIERS
	.align		4
        /*0070*/ 	.byte	0x02, 0x4c
        /*0072*/ 	.byte	0x01
	.zero		1


	//----- nvinfo : EIATTR_MERCURY_ISA_VERSION
	.align		4
        /*0074*/ 	.byte	0x03, 0x5f
        /*0076*/ 	.short	0x0101


	//----- nvinfo : EIATTR_COOP_GROUP_MASK_REGIDS
	.align		4
        /*0078*/ 	.byte	0x04, 0x29
        /*007a*/ 	.short	(.L_226 - .L_225)


	//   ....[0]....
.L_225:
        /*007c*/ 	.word	0xffffffff


	//   ....[1]....
        /*0080*/ 	.word	0xffffffff


	//   ....[2]....
        /*0084*/ 	.word	0xffffffff


	//   ....[3]....
        /*0088*/ 	.word	0xffffffff


	//   ....[4]....
        /*008c*/ 	.word	0xffffffff


	//   ....[5]....
        /*0090*/ 	.word	0xffffffff


	//   ....[6]....
        /*0094*/ 	.word	0xffffffff


	//   ....[7]....
        /*0098*/ 	.word	0xffffffff


	//   ....[8]....
        /*009c*/ 	.word	0xffffffff


	//   ....[9]....
        /*00a0*/ 	.word	0xffffffff


	//   ....[10]....
        /*00a4*/ 	.word	0xffffffff


	//   ....[11]....
        /*00a8*/ 	.word	0xffffffff


	//   ....[12]....
        /*00ac*/ 	.word	0xffffffff


	//   ....[13]....
        /*00b0*/ 	.word	0xffffffff


	//   ....[14]....
        /*00b4*/ 	.word	0xffffffff


	//   ....[15]....
        /*00b8*/ 	.word	0xffffffff


	//   ....[16]....
        /*00bc*/ 	.word	0xffffffff


	//   ....[17]....
        /*00c0*/ 	.word	0xffffffff


	//   ....[18]....
        /*00c4*/ 	.word	0xffffffff


	//   ....[19]....
        /*00c8*/ 	.word	0xffffffff


	//   ....[20]....
        /*00cc*/ 	.word	0xffffffff


	//   ....[21]....
        /*00d0*/ 	.word	0xffffffff


	//   ....[22]....
        /*00d4*/ 	.word	0xffffffff


	//   ....[23]....
        /*00d8*/ 	.word	0xffffffff


	//   ....[24]....
        /*00dc*/ 	.word	0xffffffff


	//   ....[25]....
        /*00e0*/ 	.word	0xffffffff


	//   ....[26]....
        /*00e4*/ 	.word	0xffffffff


	//   ....[27]....
        /*00e8*/ 	.word	0xffffffff


	//   ....[28]....
        /*00ec*/ 	.word	0xffffffff


	//   ....[29]....
        /*00f0*/ 	.word	0xffffffff


	//----- nvinfo : EIATTR_COOP_GROUP_INSTR_OFFSETS
	.align		4
.L_226:
        /*00f4*/ 	.byte	0x04, 0x28
        /*00f6*/ 	.short	(.L_228 - .L_227)


	//   ....[0]....
.L_227:
        /*00f8*/ 	.word	0x00000c10


	//   ....[1]....
        /*00fc*/ 	.word	0x00000c20


	//   ....[2]....
        /*0100*/ 	.word	0x00000c90


	//   ....[3]....
        /*0104*/ 	.word	0x00000cb0


	//   ....[4]....
        /*0108*/ 	.word	0x00000d20


	//   ....[5]....
        /*010c*/ 	.word	0x00000d30


	//   ....[6]....
        /*0110*/ 	.word	0x00000d80


	//   ....[7]....
        /*0114*/ 	.word	0x00000da0


	//   ....[8]....
        /*0118*/ 	.word	0x00000df0


	//   ....[9]....
        /*011c*/ 	.word	0x00000e10


	//   ....[10]....
        /*0120*/ 	.word	0x00001120


	//   ....[11]....
        /*0124*/ 	.word	0x00001130


	//   ....[12]....
        /*0128*/ 	.word	0x000011a0


	//   ....[13]....
        /*012c*/ 	.word	0x000011c0


	//   ....[14]....
        /*0130*/ 	.word	0x00001210


	//   ....[15]....
        /*0134*/ 	.word	0x00001230


	//   ....[16]....
        /*0138*/ 	.word	0x00001290


	//   ....[17]....
        /*013c*/ 	.word	0x000012b0


	//   ....[18]....
        /*0140*/ 	.word	0x00001330


	//   ....[19]....
        /*0144*/ 	.word	0x00001360


	//   ....[20]....
        /*0148*/ 	.word	0x000028d0


	//   ....[21]....
        /*014c*/ 	.word	0x000028e0


	//   ....[22]....
        /*0150*/ 	.word	0x00002960


	//   ....[23]....
        /*0154*/ 	.word	0x00002970


	//   ....[24]....
        /*0158*/ 	.word	0x000029d0


	//   ....[25]....
        /*015c*/ 	.word	0x000029e0


	//   ....[26]....
        /*0160*/ 	.word	0x00002a30


	//   ....[27]....
        /*0164*/ 	.word	0x00002a60


	//   ....[28]....
        /*0168*/ 	.word	0x00002ae0


	//   ....[29]....
        /*016c*/ 	.word	0x00002af0


	//----- nvinfo : EIATTR_VRC_CTA_INIT_COUNT
	.align		4
.L_228:
        /*0170*/ 	.byte	0x02, 0x4a
	.zero		1
	.zero		1


	//----- nvinfo : EIATTR_EXIT_INSTR_OFFSETS
	.align		4
        /*0174*/ 	.byte	0x04, 0x1c
        /*0176*/ 	.short	(.L_230 - .L_229)


	//   ....[0]....
.L_229:
        /*0178*/ 	.word	0x00002d80


	//   ....[1]....
        /*017c*/ 	.word	0x00002de0


	//----- nvinfo : EIATTR_MAX_THREADS
	.align		4
.L_230:
        /*0180*/ 	.byte	0x04, 0x05
        /*0182*/ 	.short	(.L_232 - .L_231)
.L_231:
        /*0184*/ 	.word	0x00000280
        /*0188*/ 	.word	0x00000001
        /*018c*/ 	.word	0x00000001


	//----- nvinfo : EIATTR_CRS_STACK_SIZE
	.align		4
.L_232:
        /*0190*/ 	.byte	0x04, 0x1e
        /*0192*/ 	.short	(.L_234 - .L_233)
.L_233:
        /*0194*/ 	.word	0x00000000


	//----- nvinfo : EIATTR_CBANK_PARAM_SIZE
	.align		4
.L_234:
        /*0198*/ 	.byte	0x03, 0x19
        /*019a*/ 	.short	0x003e


	//----- nvinfo : EIATTR_PARAM_CBANK
	.align		4
        /*019c*/ 	.byte	0x04, 0x0a
        /*019e*/ 	.short	(.L_236 - .L_235)
	.align		4
.L_235:
        /*01a0*/ 	.word	index@(.nv.constant0._ZN3cub18CUB_300001_SM_10006detail6reduce18DeviceReduceKernelINS2_10policy_hubIdjN4cuda3std3__44plusIdEEE10Policy1000EN6thrust24THRUST_300001_SM_1000_NS6detail15normal_iteratorINSD_10device_ptrIdEEEEjS9_dNS7_10__identityEEEvT0_PT3_T1_NS0_13GridEvenShareISN_EET2_T4_)
        /*01a4*/ 	.short	0x0380
        /*01a6*/ 	.short	0x003e


	//----- nvinfo : EIATTR_SW_WAR
	.align		4
.L_236:
        /*01a8*/ 	.byte	0x04, 0x36
        /*01aa*/ 	.short	(.L_238 - .L_237)
.L_237:
        /*01ac*/ 	.word	0x00000008
.L_238:


//--------------------- .nv.info._ZN3cub18CUB_300001_SM_10006detail6reduce28DeviceReduceSingleTileKernelINS2_10policy_hubIdjN4cuda3std3__44plusIdEEE10Policy1000EN6thrust24THRUST_300001_SM_1000_NS6detail15normal_iteratorINSD_10device_ptrIdEEEEPdjS9_ddNS7_10__identityEEEvT0_T1_T2_T3_T4_T6_ --------------------------
	.section	.nv.info._ZN3cub18CUB_300001_SM_10006detail6reduce28DeviceReduceSingleTileKernelINS2_10policy_hubIdjN4cuda3std3__44plusIdEEE10Policy1000EN6thrust24THRUST_300001_SM_1000_NS6detail15normal_iteratorINSD_10device_ptrIdEEEEPdjS9_ddNS7_10__identityEEEvT0_T1_T2_T3_T4_T6_,"",@"SHT_CUDA_INFO"
	.sectionflags	@""
	.align	4


	//----- nvinfo : EIATTR_CUDA_API_VERSION
	.align		4
        /*0000*/ 	.byte	0x04, 0x37
        /*0002*/ 	.short	(.L_240 - .L_239)
.L_239:
        /*0004*/ 	.word	0x00000082


	//----- nvinfo : EIATTR_KPARAM_INFO
	.align		4
.L_240:
        /*0008*/ 	.byte	0x04, 0x17
        /*000a*/ 	.short	(.L_242 - .L_241)
.L_241:
        /*000c*/ 	.word	0x00000000
        /*0010*/ 	.short	0x0005
        /*0012*/ 	.short	0x0020
        /*0014*/ 	.byte	0x00, 0xf0, 0x05, 0x00


	//----- nvinfo : EIATTR_KPARAM_INFO
	.align		4
.L_242:
        /*0018*/ 	.byte	0x04, 0x17
        /*001a*/ 	.short	(.L_244 - .L_243)
.L_243:
        /*001c*/ 	.word	0x00000000
        /*0020*/ 	.short	0x0004
        /*0022*/ 	.short	0x0018
        /*0024*/ 	.byte	0x00, 0xf0, 0x21, 0x00


	//----- nvinfo : EIATTR_KPARAM_INFO
	.align		4
.L_244:
        /*0028*/ 	.byte	0x04, 0x17
        /*002a*/ 	.short	(.L_246 - .L_245)
.L_245:
        /*002c*/ 	.word	0x00000000
        /*0030*/ 	.short	0x0003
        /*0032*/ 	.short	0x0014
        /*0034*/ 	.byte	0x00, 0xf0, 0x05, 0x00


	//----- nvinfo : EIATTR_KPARAM_INFO
	.align		4
.L_246:
        /*0038*/ 	.byte	0x04, 0x17
        /*003a*/ 	.short	(.L_248 - .L_247)
.L_247:
        /*003c*/ 	.word	0x00000000
        /*0040*/ 	.short	0x0002
        /*0042*/ 	.short	0x0010
        /*0044*/ 	.byte	0x00, 0xf0, 0x11, 0x00


	//----- nvinfo : EIATTR_KPARAM_INFO
	.align		4
.L_248:
        /*0048*/ 	.byte	0x04, 0x17
        /*004a*/ 	.short	(.L_250 - .L_249)
.L_249:
        /*004c*/ 	.word	0x00000000
        /*0050*/ 	.short	0x0001
        /*0052*/ 	.short	0x0008
        /*0054*/ 	.byte	0x00, 0xf5, 0x21, 0x00


	//----- nvinfo : EIATTR_KPARAM_INFO
	.align		4
.L_250:
        /*0058*/ 	.byte	0x04, 0x17
        /*005a*/ 	.short	(.L_252 - .L_251)
.L_251:
        /*005c*/ 	.word	0x00000000
        /*0060*/ 	.short	0x0000
        /*0062*/ 	.short	0x0000
        /*0064*/ 	.byte	0x00, 0xf0, 0x21, 0x00


	//----- nvinfo : EIATTR_SPARSE_MMA_MASK
	.align		4
.L_252:
        /*0068*/ 	.byte	0x03, 0x50
        /*006a*/ 	.short	0x0000


	//----- nvinfo : EIATTR_MAXREG_COUNT
	.align		4
        /*006c*/ 	.byte	0x03, 0x1b
        /*006e*/ 	.short	0x0060


	//----- nvinfo : EIATTR_NUM_BARRIERS
	.align		4
        /*0070*/ 	.byte	0x02, 0x4c
        /*0072*/ 	.byte	0x01
	.zero		1


	//----- nvinfo : EIATTR_MERCURY_ISA_VERSION
	.align		4
        /*0074*/ 	.byte	0x03, 0x5f
        /*0076*/ 	.short	0x0101


	//----- nvinfo : EIATTR_COOP_GROUP_MASK_REGIDS
	.align		4
        /*0078*/ 	.byte	0x04, 0x29
        /*007a*/ 	.short	(.L_254 - .L_253)


	//   ....[0]....
.L_253:
        /*007c*/ 	.word	0xffffffff


	//   ....[1]....
        /*0080*/ 	.word	0xffffffff


	//   ....[2]....
        /*0084*/ 	.word	0xffffffff


	//   ....[3]....
        /*0088*/ 	.word	0xffffffff


	//   ....[4]....
        /*008c*/ 	.word	0xffffffff


	//   ....[5]....
        /*0090*/ 	.word	0xffffffff


	//   ....[6]....
        /*0094*/ 	.word	0xffffffff


	//   ....[7]....
        /*0098*/ 	.word	0xffffffff


	//   ....[8]....
        /*009c*/ 	.word	0xffffffff


	//   ....[9]....
        /*00a0*/ 	.word	0xffffffff


	//   ....[10]....
        /*00a4*/ 	.word	0xffffffff


	//   ....[11]....
        /*00a8*/ 	.word	0xffffffff


	//   ....[12]....
        /*00ac*/ 	.word	0xffffffff


	//   ....[13]....
        /*00b0*/ 	.word	0xffffffff


	//   ....[14]....
        /*00b4*/ 	.word	0xffffffff


	//   ....[15]....
        /*00b8*/ 	.word	0xffffffff


	//   ....[16]....
        /*00bc*/ 	.word	0xffffffff


	//   ....[17]....
        /*00c0*/ 	.word	0xffffffff


	//   ....[18]....
        /*00c4*/ 	.word	0xffffffff


	//   ....[19]....
        /*00c8*/ 	.word	0xffffffff


	//   ....[20]....
        /*00cc*/ 	.word	0xffffffff


	//   ....[21]....
        /*00d0*/ 	.word	0xffffffff


	//   ....[22]....
        /*00d4*/ 	.word	0xffffffff


	//   ....[23]....
        /*00d8*/ 	.word	0xffffffff


	//   ....[24]....
        /*00dc*/ 	.word	0xffffffff


	//   ....[25]....
        /*00e0*/ 	.word	0xffffffff


	//   ....[26]....
        /*00e4*/ 	.word	0xffffffff


	//   ....[27]....
        /*00e8*/ 	.word	0xffffffff


	//   ....[28]....
        /*00ec*/ 	.word	0xffffffff


	//   ....[29]....
        /*00f0*/ 	.word	0xffffffff


	//----- nvinfo : EIATTR_COOP_GROUP_INSTR_OFFSETS
	.align		4
.L_254:
        /*00f4*/ 	.byte	0x04, 0x28
        /*00f6*/ 	.short	(.L_256 - .L_255)


	//   ....[0]....
.L_255:
        /*00f8*/ 	.word	0x00000930


	//   ....[1]....
        /*00fc*/ 	.word	0x00000940


	//   ....[2]....
        /*0100*/ 	.word	0x000009b0


	//   ....[3]....
        /*0104*/ 	.word	0x000009e0


	//   ....[4]....
        /*0108*/ 	.word	0x00000a50


	//   ....[5]....
        /*010c*/ 	.word	0x00000a60


	//   ....[6]....
        /*0110*/ 	.word	0x00000ab0


	//   ....[7]....
        /*0114*/ 	.word	0x00000ad0


	//   ....[8]....
        /*0118*/ 	.word	0x00000b30


	//   ....[9]....
        /*011c*/ 	.word	0x00000b40


	//   ....[10]....
        /*0120*/ 	.word	0x00000e40


	//   ....[11]....
        /*0124*/ 	.word	0x00000e50


	//   ....[12]....
        /*0128*/ 	.word	0x00000ed0


	//   ....[13]....
        /*012c*/ 	.word	0x00000ef0


	//   ....[14]....
        /*0130*/ 	.word	0x00000f40


	//   ....[15]....
        /*0134*/ 	.word	0x00000f60


	//   ....[16]....
        /*0138*/ 	.word	0x00000fd0


	//   ....[17]....
        /*013c*/ 	.word	0x00000fe0


	//   ....[18]....
        /*0140*/ 	.word	0x00001030


	//   ....[19]....
        /*0144*/ 	.word	0x00001060


	//   ....[20]....
        /*0148*/ 	.word	0x00002450


	//   ....[21]....
        /*014c*/ 	.word	0x00002460


	//   ....[22]....
        /*0150*/ 	.word	0x000024d0


	//   ....[23]....
        /*0154*/ 	.word	0x000024e0


	//   ....[24]....
        /*0158*/ 	.word	0x00002540


	//   ....[25]....
        /*015c*/ 	.word	0x00002550


	//   ....[26]....
        /*0160*/ 	.word	0x000025a0


	//   ....[27]....
        /*0164*/ 	.word	0x000025d0


	//   ....[28]....
        /*0168*/ 	.word	0x00002650


	//   ....[29]....
        /*016c*/ 	.word	0x00002660


	//----- nvinfo : EIATTR_VRC_CTA_INIT_COUNT
	.align		4
.L_256:
        /*0170*/ 	.byte	0x02, 0x4a
	.zero		1
	.zero		1


	//----- nvinfo : EIATTR_EXIT_INSTR_OFFSETS
	.align		4
        /*0174*/ 	.byte	0x04, 0x1c
        /*0176*/ 	.short	(.L_258 - .L_257)


	//   ....[0]....
.L_257:
        /*0178*/ 	.word	0x00000080


	//   ....[1]....
        /*017c*/ 	.word	0x000000c0


	//   ....[2]....
        /*0180*/ 	.word	0x000028f0


	//   ....[3]....
        /*0184*/ 	.word	0x00002940


	//----- nvinfo : EIATTR_MAX_THREADS
	.align		4
.L_258:
        /*0188*/ 	.byte	0x04, 0x05
        /*018a*/ 	.short	(.L_260 - .L_259)
.L_259:
        /*018c*/ 	.word	0x00000280
        /*0190*/ 	.word	0x00000001
        /*0194*/ 	.word	0x00000001


	//----- nvinfo : EIATTR_CRS_STACK_SIZE
	.align		4
.L_260:
        /*0198*/ 	.byte	0x04, 0x1e
        /*019a*/ 	.short	(.L_262 - .L_261)
.L_261:
        /*019c*/ 	.word	0x00000000


	//----- nvinfo : EIATTR_CBANK_PARAM_SIZE
	.align		4
.L_262:
        /*01a0*/ 	.byte	0x03, 0x19
        /*01a2*/ 	.short	0x0021


	//----- nvinfo : EIATTR_PARAM_CBANK
	.align		4
        /*01a4*/ 	.byte	0x04, 0x0a
        /*01a6*/ 	.short	(.L_264 - .L_263)
	.align		4
.L_263:
        /*01a8*/ 	.word	index@(.nv.constant0._ZN3cub18CUB_300001_SM_10006detail6reduce28DeviceReduceSingleTileKernelINS2_10policy_hubIdjN4cuda3std3__44plusIdEEE10Policy1000EN6thrust24THRUST_300001_SM_1000_NS6detail15normal_iteratorINSD_10device_ptrIdEEEEPdjS9_ddNS7_10__identityEEEvT0_T1_T2_T3_T4_T6_)
        /*01ac*/ 	.short	0x0380
        /*01ae*/ 	.short	0x0021


	//----- nvinfo : EIATTR_SW_WAR
	.align		4
.L_264:
        /*01b0*/ 	.byte	0x04, 0x36
        /*01b2*/ 	.short	(.L_266 - .L_265)
.L_265:
        /*01b4*/ 	.word	0x00000008
.L_266:


//--------------------- .nv.info._ZN3cub18CUB_300001_SM_10006detail8for_each13static_kernelINS2_12policy_hub_t12policy_500_tEmN6thrust24THRUST_300001_SM_1000_NS8cuda_cub20__uninitialized_fill7functorINS7_10device_ptrIdEEdEEEEvT0_T1_ --------------------------
	.section	.nv.info._ZN3cub18CUB_300001_SM_10006detail8for_each13static_kernelINS2_12policy_hub_t12policy_500_tEmN6thrust24THRUST_300001_SM_1000_NS8cuda_cub20__uninitialized_fill7functorINS7_10device_ptrIdEEdEEEEvT0_T1_,"",@"SHT_CUDA_INFO"
	.sectionflags	@""
	.align	4


	//----- nvinfo : EIATTR_CUDA_API_VERSION
	.align		4
        /*0000*/ 	.byte	0x04, 0x37
        /*0002*/ 	.short	(.L_268 - .L_267)
.L_267:
        /*0004*/ 	.word	0x00000082


	//----- nvinfo : EIATTR_KPARAM_INFO
	.align		4
.L_268:
        /*0008*/ 	.byte	0x04, 0x17
        /*000a*/ 	.short	(.L_270 - .L_269)
.L_269:
        /*000c*/ 	.word	0x00000000
        /*0010*/ 	.short	0x0001
        /*0012*/ 	.short	0x0008
        /*0014*/ 	.byte	0x00, 0xf0, 0x41, 0x00


	//----- nvinfo : EIATTR_KPARAM_INFO
	.align		4
.L_270:
        /*0018*/ 	.byte	0x04, 0x17
        /*001a*/ 	.short	(.L_272 - .L_271)
.L_271:
        /*001c*/ 	.word	0x00000000
        /*0020*/ 	.short	0x0000
        /*0022*/ 	.short	0x0000
        /*0024*/ 	.byte	0x00, 0xf0, 0x21, 0x00


	//----- nvinfo : EIATTR_SPARSE_MMA_MASK
	.align		4
.L_272:
        /*0028*/ 	.byte	0x03, 0x50
        /*002a*/ 	.short	0x0000


	//----- nvinfo : EIATTR_MAXREG_COUNT
	.align		4
        /*002c*/ 	.byte	0x03, 0x1b
        /*002e*/ 	.short	0x00ff


	//----- nvinfo : EIATTR_MERCURY_ISA_VERSION
	.align		4
        /*0030*/ 	.byte	0x03, 0x5f
        /*0032*/ 	.short	0x0101


	//----- nvinfo : EIATTR_VRC_CTA_INIT_COUNT
	.align		4
        /*0034*/ 	.byte	0x02, 0x4a
	.zero		1
	.zero		1


	//----- nvinfo : EIATTR_EXIT_INSTR_OFFSETS
	.align		4
        /*0038*/ 	.byte	0x04, 0x1c
        /*003a*/ 	.short	(.L_274 - .L_273)


	//   ....[0]....
.L_273:
        /*003c*/ 	.word	0x00000130


	//   ....[1]....
        /*0040*/ 	.word	0x00000230


	//   ....[2]....
        /*0044*/ 	.word	0x00000260


	//----- nvinfo : EIATTR_MAX_THREADS
	.align		4
.L_274:
        /*0048*/ 	.byte	0x04, 0x05
        /*004a*/ 	.short	(.L_276 - .L_275)
.L_275:
        /*004c*/ 	.word	0x00000100
        /*0050*/ 	.word	0x00000001
        /*0054*/ 	.word	0x00000001


	//----- nvinfo : EIATTR_CBANK_PARAM_SIZE
	.align		4
.L_276:
        /*0058*/ 	.byte	0x03, 0x19
        /*005a*/ 	.short	0x0018


	//----- nvinfo : EIATTR_PARAM_CBANK
	.align		4
        /*005c*/ 	.byte	0x04, 0x0a
        /*005e*/ 	.short	(.L_278 - .L_277)
	.align		4
.L_277:
        /*0060*/ 	.word	index@(.nv.constant0._ZN3cub18CUB_300001_SM_10006detail8for_each13static_kernelINS2_12policy_hub_t12policy_500_tEmN6thrust24THRUST_300001_SM_1000_NS8cuda_cub20__uninitialized_fill7functorINS7_10device_ptrIdEEdEEEEvT0_T1_)
        /*0064*/ 	.short	0x0380
        /*0066*/ 	.short	0x0018


	//----- nvinfo : EIATTR_SW_WAR
	.align		4
.L_278:
        /*0068*/ 	.byte	0x04, 0x36
        /*006a*/ 	.short	(.L_280 - .L_279)
.L_279:
        /*006c*/ 	.word	0x00000008
.L_280:


//--------------------- .nv.info._ZN3cub18CUB_300001_SM_10006detail11EmptyKernelIvEEvv --------------------------
	.section	.nv.info._ZN3cub18CUB_300001_SM_10006detail11EmptyKernelIvEEvv,"",@"SHT_CUDA_INFO"
	.sectionflags	@""
	.align	4


	//----- nvinfo : EIATTR_CUDA_API_VERSION
	.align		4
        /*0000*/ 	.byte	0x04, 0x37
        /*0002*/ 	.short	(.L_282 - .L_281)
.L_281:
        /*0004*/ 	.word	0x00000082


	//----- nvinfo : EIATTR_SPARSE_MMA_MASK
	.align		4
.L_282:
        /*0008*/ 	.byte	0x03, 0x50
        /*000a*/ 	.short	0x0000


	//----- nvinfo : EIATTR_MAXREG_COUNT
	.align		4
        /*000c*/ 	.byte	0x03, 0x1b
        /*000e*/ 	.short	0x00ff


	//----- nvinfo : EIATTR_MERCURY_ISA_VERSION
	.align		4
        /*0010*/ 	.byte	0x03, 0x5f
        /*0012*/ 	.short	0x0101


	//----- nvinfo : EIATTR_VRC_CTA_INIT_COUNT
	.align		4
        /*0014*/ 	.byte	0x02, 0x4a
	.zero		1
	.zero		1


	//----- nvinfo : EIATTR_EXIT_INSTR_OFFSETS
	.align		4
        /*0018*/ 	.byte	0x04, 0x1c
        /*001a*/ 	.short	(.L_284 - .L_283)


	//   ....[0]....
.L_283:
        /*001c*/ 	.word	0x00000010


	//----- nvinfo : EIATTR_SW_WAR
	.align		4
.L_284:
        /*0020*/ 	.byte	0x04, 0x36
        /*0022*/ 	.short	(.L_286 - .L_285)
.L_285:
        /*0024*/ 	.word	0x00000008
.L_286:


//--------------------- .nv.info._Z7calc_piPdd    --------------------------
	.section	.nv.info._Z7calc_piPdd,"",@"SHT_CUDA_INFO"
	.sectionflags	@""
	.align	4


	//----- nvinfo : EIATTR_CUDA_API_VERSION
	.align		4
        /*0000*/ 	.byte	0x04, 0x37
        /*0002*/ 	.short	(.L_288 - .L_287)
.L_287:
        /*0004*/ 	.word	0x00000082


	//----- nvinfo : EIATTR_KPARAM_INFO
	.align		4
.L_288:
        /*0008*/ 	.byte	0x04, 0x17
        /*000a*/ 	.short	(.L_290 - .L_289)
.L_289:
        /*000c*/ 	.word	0x00000000
        /*0010*/ 	.short	0x0001
        /*0012*/ 	.short	0x0008
        /*0014*/ 	.byte	0x00, 0xf0, 0x21, 0x00


	//----- nvinfo : EIATTR_KPARAM_INFO
	.align		4
.L_290:
        /*0018*/ 	.byte	0x04, 0x17
        /*001a*/ 	.short	(.L_292 - .L_291)
.L_291:
        /*001c*/ 	.word	0x00000000
        /*0020*/ 	.short	0x0000
        /*0022*/ 	.short	0x0000
        /*0024*/ 	.byte	0x00, 0xf5, 0x21, 0x00


	//----- nvinfo : EIATTR_SPARSE_MMA_MASK
	.align		4
.L_292:
        /*0028*/ 	.byte	0x03, 0x50
        /*002a*/ 	.short	0x0000


	//----- nvinfo : EIATTR_MAXREG_COUNT
	.align		4
        /*002c*/ 	.byte	0x03, 0x1b
        /*002e*/ 	.short	0x00ff


	//----- nvinfo : EIATTR_MERCURY_ISA_VERSION
	.align		4
        /*0030*/ 	.byte	0x03, 0x5f
        /*0032*/ 	.short	0x0101


	//----- nvinfo : EIATTR_VRC_CTA_INIT_COUNT
	.align		4
        /*0034*/ 	.byte	0x02, 0x4a
	.zero		1
	.zero		1


	//----- nvinfo : EIATTR_EXIT_INSTR_OFFSETS
	.align		4
        /*0038*/ 	.byte	0x04, 0x1c
        /*003a*/ 	.short	(.L_294 - .L_293)


	//   ....[0]....
.L_293:
        /*003c*/ 	.word	0x000001f0


	//----- nvinfo : EIATTR_CRS_STACK_SIZE
	.align		4
.L_294:
        /*0040*/ 	.byte	0x04, 0x1e
        /*0042*/ 	.short	(.L_296 - .L_295)
.L_295:
        /*0044*/ 	.word	0x00000000


	//----- nvinfo : EIATTR_CBANK_PARAM_SIZE
	.align		4
.L_296:
        /*0048*/ 	.byte	0x03, 0x19
        /*004a*/ 	.short	0x0010


	//----- nvinfo : EIATTR_PARAM_CBANK
	.align		4
        /*004c*/ 	.byte	0x04, 0x0a
        /*004e*/ 	.short	(.L_298 - .L_297)
	.align		4
.L_297:
        /*0050*/ 	.word	index@(.nv.constant0._Z7calc_piPdd)
        /*0054*/ 	.short	0x0380
        /*0056*/ 	.short	0x0010


	//----- nvinfo : EIATTR_SW_WAR
	.align		4
.L_298:
        /*0058*/ 	.byte	0x04, 0x36
        /*005a*/ 	.short	(.L_300 - .L_299)
.L_299:
        /*005c*/ 	.word	0x00000008
.L_300:


//--------------------- .nv.callgraph             --------------------------
	.section	.nv.callgraph,"",@"SHT_CUDA_CALLGRAPH"
	.align	4
	.sectionentsize	8
	.align		4
        /*0000*/ 	.word	0x00000000
	.align		4
        /*0004*/ 	.word	0xffffffff
	.align		4
        /*0008*/ 	.word	0x00000000
	.align		4
        /*000c*/ 	.word	0xfffffffe
	.align		4
        /*0010*/ 	.word	0x00000000
	.align		4
        /*0014*/ 	.word	0xfffffffd
	.align		4
        /*0018*/ 	.word	0x00000000
	.align		4
        /*001c*/ 	.word	0xfffffffc


//--------------------- .nv.constant4             --------------------------
	.section	.nv.constant4,"a",@progbits
	.align	8
	.align		8
.nv.constant4:
        /*0000*/ 	.dword	_ZN34_INTERNAL_91cc1b77_4_k_cu_df97461a4cuda3std3__45__cpo5beginE
	.align		8
        /*0008*/ 	.dword	_ZN34_INTERNAL_91cc1b77_4_k_cu_df97461a4cuda3std3__45__cpo3endE
	.align		8
        /*0010*/ 	.dword	_ZN34_INTERNAL_91cc1b77_4_k_cu_df97461a4cuda3std3__45__cpo6cbeginE
	.align		8
        /*0018*/ 	.dword	_ZN34_INTERNAL_91cc1b77_4_k_cu_df97461a4cuda3std3__45__cpo4cendE
	.align		8
        /*0020*/ 	.dword	_ZN34_INTERNAL_91cc1b77_4_k_cu_df97461a4cuda3std3__45__cpo6rbeginE
	.align		8
        /*0028*/ 	.dword	_ZN34_INTERNAL_91cc1b77_4_k_cu_df97461a4cuda3std3__45__cpo4rendE
	.align		8
        /*0030*/ 	.dword	_ZN34_INTERNAL_91cc1b77_4_k_cu_df97461a4cuda3std3__45__cpo7crbeginE
	.align		8
        /*0038*/ 	.dword	_ZN34_INTERNAL_91cc1b77_4_k_cu_df97461a4cuda3std3__45__cpo5crendE
	.align		8
        /*0040*/ 	.dword	_ZN34_INTERNAL_91cc1b77_4_k_cu_df97461a4cuda3std3__436_GLOBAL__N__91cc1b77_4_k_cu_df97461a6ignoreE
	.align		8
        /*0048*/ 	.dword	_ZN34_INTERNAL_91cc1b77_4_k_cu_df97461a4cuda3std3__419piecewise_constructE
	.align		8
        /*0050*/ 	.dword	_ZN34_INTERNAL_91cc1b77_4_k_cu_df97461a4cuda3std3__48in_placeE
	.align		8
        /*0058*/ 	.dword	_ZN34_INTERNAL_91cc1b77_4_k_cu_df97461a4cuda3std3__420unreachable_sentinelE
	.align		8
        /*0060*/ 	.dword	_ZN34_INTERNAL_91cc1b77_4_k_cu_df97461a4cuda3std3__47nulloptE
	.align		8
        /*0068*/ 	.dword	_ZN34_INTERNAL_91cc1b77_4_k_cu_df97461a4cuda3std3__48unexpectE
	.align		8
        /*0070*/ 	.dword	_ZN34_INTERNAL_91cc1b77_4_k_cu_df97461a4cuda3std6ranges3__45__cpo4swapE
	.align		8
        /*0078*/ 	.dword	_ZN34_INTERNAL_91cc1b77_4_k_cu_df97461a4cuda3std6ranges3__45__cpo9iter_moveE
	.align		8
        /*0080*/ 	.dword	_ZN34_INTERNAL_91cc1b77_4_k_cu_df97461a4cuda3std6ranges3__45__cpo5beginE
	.align		8
        /*0088*/ 	.dword	_ZN34_INTERNAL_91cc1b77_4_k_cu_df97461a4cuda3std6ranges3__45__cpo3endE
	.align		8
        /*0090*/ 	.dword	_ZN34_INTERNAL_91cc1b77_4_k_cu_df97461a4cuda3std6ranges3__45__cpo6cbeginE
	.align		8
        /*0098*/ 	.dword	_ZN34_INTERNAL_91cc1b77_4_k_cu_df97461a4cuda3std6ranges3__45__cpo4cendE
	.align		8
        /*00a0*/ 	.dword	_ZN34_INTERNAL_91cc1b77_4_k_cu_df97461a4cuda3std6ranges3__45__cpo7advanceE
	.align		8
        /*00a8*/ 	.dword	_ZN34_INTERNAL_91cc1b77_4_k_cu_df97461a4cuda3std6ranges3__45__cpo9iter_swapE
	.align		8
        /*00b0*/ 	.dword	_ZN34_INTERNAL_91cc1b77_4_k_cu_df97461a4cuda3std6ranges3__45__cpo4nextE
	.align		8
        /*00b8*/ 	.dword	_ZN34_INTERNAL_91cc1b77_4_k_cu_df97461a4cuda3std6ranges3__45__cpo4prevE
	.align		8
        /*00c0*/ 	.dword	_ZN34_INTERNAL_91cc1b77_4_k_cu_df97461a4cuda3std6ranges3__45__cpo4dataE
	.align		8
        /*00c8*/ 	.dword	_ZN34_INTERNAL_91cc1b77_4_k_cu_df97461a4cuda3std6ranges3__45__cpo5cdataE
	.align		8
        /*00d0*/ 	.dword	_ZN34_INTERNAL_91cc1b77_4_k_cu_df97461a4cuda3std6ranges3__45__cpo4sizeE
	.align		8
        /*00d8*/ 	.dword	_ZN34_INTERNAL_91cc1b77_4_k_cu_df97461a4cuda3std6ranges3__45__cpo5ssizeE
	.align		8
        /*00e0*/ 	.dword	_ZN34_INTERNAL_91cc1b77_4_k_cu_df97461a4cuda3std6ranges3__45__cpo8distanceE
	.align		8
        /*00e8*/ 	.dword	_ZN34_INTERNAL_91cc1b77_4_k_cu_df97461a6thrust24THRUST_300001_SM_1000_NS8cuda_cub3parE
	.align		8
        /*00f0*/ 	.dword	_ZN34_INTERNAL_91cc1b77_4_k_cu_df97461a6thrust24THRUST_300001_SM_1000_NS8cuda_cub10par_nosyncE
	.align		8
        /*00f8*/ 	.dword	_ZN34_INTERNAL_91cc1b77_4_k_cu_df97461a6thrust24THRUST_300001_SM_1000_NS6system6detail10sequential3seqE
	.align		8
        /*0100*/ 	.dword	_ZN34_INTERNAL_91cc1b77_4_k_cu_df97461a6thrust24THRUST_300001_SM_1000_NS12placeholders2_1E
	.align		8
        /*0108*/ 	.dword	_ZN34_INTERNAL_91cc1b77_4_k_cu_df97461a6thrust24THRUST_300001_SM_1000_NS12placeholders2_2E
	.align		8
        /*0110*/ 	.dword	_ZN34_INTERNAL_91cc1b77_4_k_cu_df97461a6thrust24THRUST_300001_SM_1000_NS12placeholders2_3E
	.align		8
        /*0118*/ 	.dword	_ZN34_INTERNAL_91cc1b77_4_k_cu_df97461a6thrust24THRUST_300001_SM_1000_NS12placeholders2_4E
	.align		8
        /*0120*/ 	.dword	_ZN34_INTERNAL_91cc1b77_4_k_cu_df97461a6thrust24THRUST_300001_SM_1000_NS12placeholders2_5E
	.align		8
        /*0128*/ 	.dword	_ZN34_INTERNAL_91cc1b77_4_k_cu_df97461a6thrust24THRUST_300001_SM_1000_NS12placeholders2_6E
	.align		8
        /*0130*/ 	.dword	_ZN34_INTERNAL_91cc1b77_4_k_cu_df97461a6thrust24THRUST_300001_SM_1000_NS12placeholders2_7E
	.align		8
        /*0138*/ 	.dword	_ZN34_INTERNAL_91cc1b77_4_k_cu_df97461a6thrust24THRUST_300001_SM_1000_NS12placeholders2_8E
	.align		8
        /*0140*/ 	.dword	_ZN34_INTERNAL_91cc1b77_4_k_cu_df97461a6thrust24THRUST_300001_SM_1000_NS12placeholders2_9E
	.align		8
        /*0148*/ 	.dword	_ZN34_INTERNAL_91cc1b77_4_k_cu_df97461a6thrust24THRUST_300001_SM_1000_NS12placeholders3_10E
	.align		8
        /*0150*/ 	.dword	_ZN34_INTERNAL_91cc1b77_4_k_cu_df97461a6thrust24THRUST_300001_SM_1000_NS3seqE


//--------------------- .text._ZN3cub18CUB_300001_SM_10006detail6reduce28DeviceReduceSingleTileKernelINS2_10policy_hubIdyN4cuda3std3__44plusIdEEE10Policy1000EPdSC_iS9_ddNS7_10__identityEEEvT0_T1_T2_T3_T4_T6_ --------------------------
	.section	.text._ZN3cub18CUB_300001_SM_10006detail6reduce28DeviceReduceSingleTileKernelINS2_10policy_hubIdyN4cuda3std3__44plusIdEEE10Policy1000EPdSC_iS9_ddNS7_10__identityEEEvT0_T1_T2_T3_T4_T6_,"ax",@progbits
	.align	128
        .global         _ZN3cub18CUB_300001_SM_10006detail6reduce28DeviceReduceSingleTileKernelINS2_10policy_hubIdyN4cuda3std3__44plusIdEEE10Policy1000EPdSC_iS9_ddNS7_10__identityEEEvT0_T1_T2_T3_T4_T6_
        .type           _ZN3cub18CUB_300001_SM_10006detail6reduce28DeviceReduceSingleTileKernelINS2_10policy_hubIdyN4cuda3std3__44plusIdEEE10Policy1000EPdSC_iS9_ddNS7_10__identityEEEvT0_T1_T2_T3_T4_T6_,@function
        .size           _ZN3cub18CUB_300001_SM_10006detail6reduce28DeviceReduceSingleTileKernelINS2_10policy_hubIdyN4cuda3std3__44plusIdEEE10Policy1000EPdSC_iS9_ddNS7_10__identityEEEvT0_T1_T2_T3_T4_T6_,(.L_x_192 - _ZN3cub18CUB_300001_SM_10006detail6reduce28DeviceReduceSingleTileKernelINS2_10policy_hubIdyN4cuda3std3__44plusIdEEE10Policy1000EPdSC_iS9_ddNS7_10__identityEEEvT0_T1_T2_T3_T4_T6_)
        .other          _ZN3cub18CUB_300001_SM_10006detail6reduce28DeviceReduceSingleTileKernelINS2_10policy_hubIdyN4cuda3std3__44plusIdEEE10Policy1000EPdSC_iS9_ddNS7_10__identityEEEvT0_T1_T2_T3_T4_T6_,@"STO_CUDA_ENTRY STV_DEFAULT"
_ZN3cub18CUB_300001_SM_10006detail6reduce28DeviceReduceSingleTileKernelINS2_10policy_hubIdyN4cuda3std3__44plusIdEEE10Policy1000EPdSC_iS9_ddNS7_10__identityEEEvT0_T1_T2_T3_T4_T6_:
.text._ZN3cub18CUB_300001_SM_10006detail6reduce28DeviceReduceSingleTileKernelINS2_10policy_hubIdyN4cuda3std3__44plusIdEEE10Policy1000EPdSC_iS9_ddNS7_10__identityEEEvT0_T1_T2_T3_T4_T6_:
[----:B------:R-:W-:Y:S01]  /*0000*/  LDC R1, c[0x0][0x37c] ;  /* 0x0000df00ff017b82 */ /* 0x000fe20000000800 */
[----:B------:R-:W0:Y:S01]  /*0010*/  LDCU UR4, c[0x0][0x390] ;  /* 0x00007200ff0477ac */ /* 0x000e220008000800 */
[----:B------:R-:W1:Y:S01]  /*0020*/  LDCU.64 UR6, c[0x0][0x358] ;  /* 0x00006b00ff0677ac */ /* 0x000e620008000a00 */
[----:B0-----:R-:W-:-:S05]  /*0030*/  IMAD.U32 R4, RZ, RZ, UR4 ;  /* 0x00000004ff047e24 */ /* 0x001fca000f8e00ff */
[----:B------:R-:W-:-:S13]  /*0040*/  ISETP.NE.AND P0, PT, R4, RZ, PT ;  /* 0x000000ff0400720c */ /* 0x000fda0003f05270 */
[----:B-1----:R-:W-:Y:S05]  /*0050*/  @P0 BRA `(.L_x_0) ;  /* 0x00000000001c0947 */ /* 0x002fea0003800000 */
[----:B------:R-:W0:Y:S02]  /*0060*/  S2R R0, SR_TID.X ;  /* 0x0000000000007919 */ /* 0x000e240000002100 */
[----:B0-----:R-:W-:-:S13]  /*0070*/  ISETP.NE.AND P0, PT, R0, RZ, PT ;  /* 0x000000ff0000720c */ /* 0x001fda0003f05270 */
[----:B------:R-:W-:Y:S05]  /*0080*/  @P0 EXIT ;  /* 0x000000000000094d */ /* 0x000fea0003800000 */
[----:B------:R-:W0:Y:S08]  /*0090*/  LDC.64 R2, c[0x0][0x388] ;  /* 0x0000e200ff027b82 */ /* 0x000e300000000a00 */
[----:B------:R-:W0:Y:S02]  /*00a0*/  LDC.64 R4, c[0x0][0x398] ;  /* 0x0000e600ff047b82 */ /* 0x000e240000000a00 */
[----:B0-----:R-:W-:Y:S01]  /*00b0*/  STG.E.64 desc[UR6][R2.64], R4 ;  /* 0x0000000402007986 */ /* 0x001fe2000c101b06 */
[----:B------:R-:W-:Y:S05]  /*00c0*/  EXIT ;  /* 0x000000000000794d */ /* 0x000fea0003800000 */
.L_x_0:
[----:B------:R-:W-:Y:S01]  /*00d0*/  ISETP.GT.AND P0, PT, R4, 0xdff, PT ;  /* 0x00000dff0400780c */ /* 0x000fe20003f04270 */
[----:B------:R-:W-:-:S12]  /*00e0*/  BSSY.RECONVERGENT B0, `(.L_x_1) ;  /* 0x0000242000007945 */ /* 0x000fd80003800200 */
[----:B------:R-:W-:Y:S05]  /*00f0*/  @P0 BRA `(.L_x_2) ;  /* 0x0000001400180947 */ /* 0x000fea0003800000 */
[----:B------:R-:W0:Y:S01]  /*0100*/  S2R R5, SR_TID.X ;  /* 0x0000000000057919 */ /* 0x000e220000002100 */
[----:B------:R-:W-:Y:S01]  /*0110*/  BSSY.RECONVERGENT B1, `(.L_x_3) ;  /* 0x0000009000017945 */ /* 0x000fe20003800200 */
[----:B------:R-:W-:Y:S02]  /*0120*/  CS2R R2, SRZ ;  /* 0x0000000000027805 */ /* 0x000fe4000001ff00 */
[----:B0-----:R-:W-:Y:S01]  /*0130*/  ISETP.GE.AND P0, PT, R5, R4, PT ;  /* 0x000000040500720c */ /* 0x001fe20003f06270 */
[----:B------:R-:W-:-:S12]  /*0140*/  IMAD.MOV.U32 R7, RZ, RZ, R5 ;  /* 0x000000ffff077224 */ /* 0x000fd800078e0005 */
[----:B------:R-:W-:Y:S05]  /*0150*/  @P0 BRA `(.L_x_4) ;  /* 0x0000000000100947 */ /* 0x000fea0003800000 */
[----:B------:R-:W0:Y:S02]  /*0160*/  LDC.64 R2, c[0x0][0x380] ;  /* 0x0000e000ff027b82 */ /* 0x000e240000000a00 */
[----:B0-----:R-:W-:-:S06]  /*0170*/  IMAD.WIDE.U32 R2, R5, 0x8, R2 ;  /* 0x0000000805027825 */ /* 0x001fcc00078e0002 */
[----:B------:R-:W5:Y:S01]  /*0180*/  LDG.E.64.CONSTANT R2, desc[UR6][R2.64] ;  /* 0x0000000602027981 */ /* 0x000f62000c1e9b00 */
[----:B------:R-:W-:-:S07]  /*0190*/  VIADD R7, R5, 0x200 ;  /* 0x0000020005077836 */ /* 0x000fce0000000000 */
.L_x_4:
[----:B------:R-:W-:Y:S05]  /*01a0*/  BSYNC.RECONVERGENT B1 ;  /* 0x0000000000017941 */ /* 0x000fea0003800200 */
.L_x_3:
[----:B------:R-:W-:Y:S01]  /*01b0*/  ISETP.GE.AND P0, PT, R7, R4, PT ;  /* 0x000000040700720c */ /* 0x000fe20003f06270 */
[----:B------:R-:W-:-:S12]  /*01c0*/  BSSY.RECONVERGENT B1, `(.L_x_5) ;  /* 0x0000076000017945 */ /* 0x000fd80003800200 */
[----:B------:R-:W-:Y:S05]  /*01d0*/  @P0 BRA `(.L_x_6) ;  /* 0x0000000400d00947 */ /* 0x000fea0003800000 */
[----:B------:R-:W-:Y:S01]  /*01e0*/  LOP3.LUT R9, RZ, R7, RZ, 0x33, !PT ;  /* 0x00000007ff097212 */ /* 0x000fe200078e33ff */
[----:B------:R-:W-:Y:S04]  /*01f0*/  BSSY.RECONVERGENT B2, `(.L_x_7) ;  /* 0x0000017000027945 */ /* 0x000fe80003800200 */
[----:B------:R-:W-:-:S05]  /*0200*/  IMAD.IADD R0, R9, 0x1, R4 ;  /* 0x0000000109007824 */ /* 0x000fca00078e0204 */
[C---:B------:R-:W-:Y:S02]  /*0210*/  LOP3.LUT R6, R0.reuse, 0x600, RZ, 0xc0, !PT ;  /* 0x0000060000067812 */ /* 0x040fe400078ec0ff */
[----:B------:R-:W-:Y:S02]  /*0220*/  ISETP.GE.U32.AND P0, PT, R0, 0x600, PT ;  /* 0x000006000000780c */ /* 0x000fe40003f06070 */
[----:B------:R-:W-:-:S13]  /*0230*/  ISETP.NE.AND P1, PT, R6, 0x600, PT ;  /* 0x000006000600780c */ /* 0x000fda0003f25270 */
[----:B------:R-:W-:Y:S05]  /*0240*/  @!P1 BRA `(.L_x_8) ;  /* 0x0000000000449947 */ /* 0x000fea0003800000 */
[----:B------:R-:W0:Y:S01]  /*0250*/  LDC.64 R8, c[0x0][0x380] ;  /* 0x0000e000ff087b82 */ /* 0x000e220000000a00 */
[----:B------:R-:W-:-:S04]  /*0260*/  LEA.HI R0, R0, 0x1, RZ, 0x17 ;  /* 0x0000000100007811 */ /* 0x000fc800078fb8ff */
[----:B------:R-:W-:-:S05]  /*0270*/  LOP3.LUT R0, R0, 0x3, RZ, 0xc0, !PT ;  /* 0x0000000300007812 */ /* 0x000fca00078ec0ff */
[----:B------:R-:W-:Y:S02]  /*0280*/  IMAD.MOV R0, RZ, RZ, -R0 ;  /* 0x000000ffff007224 */ /* 0x000fe400078e0a00 */
[----:B0-----:R-:W-:-:S04]  /*0290*/  IMAD.WIDE.U32 R8, R7, 0x8, R8 ;  /* 0x0000000807087825 */ /* 0x001fc800078e0008 */
[----:B------:R-:W-:Y:S02]  /*02a0*/  IMAD.MOV.U32 R6, RZ, RZ, R8 ;  /* 0x000000ffff067224 */ /* 0x000fe400078e0008 */
[----:B------:R-:W-:-:S07]  /*02b0*/  IMAD.MOV.U32 R11, RZ, RZ, R9 ;  /* 0x000000ffff0b7224 */ /* 0x000fce00078e0009 */
.L_x_9:
[----:B------:R-:W-:Y:S02]  /*02c0*/  IMAD.MOV.U32 R8, RZ, RZ, R6 ;  /* 0x000000ffff087224 */ /* 0x000fe400078e0006 */
[----:B------:R-:W-:-:S06]  /*02d0*/  IMAD.MOV.U32 R9, RZ, RZ, R11 ;  /* 0x000000ffff097224 */ /* 0x000fcc00078e000b */
[----:B------:R-:W2:Y:S01]  /*02e0*/  LDG.E.64.CONSTANT R8, desc[UR6][R8.64] ;  /* 0x0000000608087981 */ /* 0x000ea2000c1e9b00 */
[----:B------:R-:W-:Y:S01]  /*02f0*/  VIADD R0, R0, 0x1 ;  /* 0x0000000100007836 */ /* 0x000fe20000000000 */
[----:B------:R-:W-:Y:S01]  /*0300*/  IADD3 R6, P2, PT, R6, 0x1000, RZ ;  /* 0x0000100006067810 */ /* 0x000fe20007f5e0ff */
[----:B------:R-:W-:-:S03]  /*0310*/  VIADD R7, R7, 0x200 ;  /* 0x0000020007077836 */ /* 0x000fc60000000000 */
[----:B------:R-:W-:Y:S01]  /*0320*/  ISETP.NE.AND P1, PT, R0, RZ, PT ;  /* 0x000000ff0000720c */ /* 0x000fe20003f25270 */
[----:B------:R-:W-:Y:S01]  /*0330*/  IMAD.X R11, RZ, RZ, R11, P2 ;  /* 0x000000ffff0b7224 */ /* 0x000fe200010e060b */
[----:B--2--5:R-:W-:-:S11]  /*0340*/  DADD R2, R8, R2 ;  /* 0x0000000008027229 */ /* 0x024fd60000000002 */
[----:B------:R-:W-:Y:S05]  /*0350*/  @P1 BRA `(.L_x_9) ;  /* 0xfffffffc00d81947 */ /* 0x000fea000383ffff */
.L_x_8:
[----:B------:R-:W-:Y:S05]  /*0360*/  BSYNC.RECONVERGENT B2 ;  /* 0x0000000000027941 */ /* 0x000fea0003800200 */
.L_x_7:
[----:B------:R-:W-:Y:S05]  /*0370*/  @!P0 BRA `(.L_x_6) ;  /* 0x0000000400688947 */ /* 0x000fea0003800000 */
[----:B------:R-:W-:Y:S01]  /*0380*/  IMAD.IADD R0, R4, 0x1, -R7 ;  /* 0x0000000104007824 */ /* 0x000fe200078e0a07 */
[----:B------:R-:W-:Y:S01]  /*0390*/  BSSY.RECONVERGENT B2, `(.L_x_10) ;  /* 0x0000031000027945 */ /* 0x000fe20003800200 */
[----:B------:R-:W-:-:S03]  /*03a0*/  PLOP3.LUT P0, PT, PT, PT, PT, 0x80, 0x8 ;  /* 0x000000000008781c */ /* 0x000fc60003f0f070 */
[----:B------:R-:W-:-:S13]  /*03b0*/  ISETP.GT.AND P1, PT, R0, 0x1800, PT ;  /* 0x000018000000780c */ /* 0x000fda0003f24270 */
[----:B------:R-:W-:Y:S05]  /*03c0*/  @!P1 BRA `(.L_x_11) ;  /* 0x0000000000b49947 */ /* 0x000fea0003800000 */
[----:B------:R-:W-:Y:S01]  /*03d0*/  PLOP3.LUT P0, PT, PT, PT, PT, 0x8, 0x80 ;  /* 0x000000000080781c */ /* 0x000fe20003f0e170 */
[----:B------:R-:W-:-:S12]  /*03e0*/  VIADD R0, R4, 0xffffe800 ;  /* 0xffffe80004007836 */ /* 0x000fd80000000000 */
.L_x_12:
[----:B------:R-:W0:Y:S02]  /*03f0*/  LDC.64 R32, c[0x0][0x380] ;  /* 0x0000e000ff207b82 */ /* 0x000e240000000a00 */
[----:B0-----:R-:W-:-:S05]  /*0400*/  IMAD.WIDE R14, R7, 0x8, R32 ;  /* 0x00000008070e7825 */ /* 0x001fca00078e0220 */
[----:B------:R-:W2:Y:S04]  /*0410*/  LDG.E.64.CONSTANT R8, desc[UR6][R14.64] ;  /* 0x000000060e087981 */ /* 0x000ea8000c1e9b00 */
[----:B------:R-:W3:Y:S04]  /*0420*/  LDG.E.64.CONSTANT R10, desc[UR6][R14.64+0x1000] ;  /* 0x001000060e0a7981 */ /* 0x000ee8000c1e9b00 */
[----:B------:R-:W4:Y:S01]  /*0430*/  LDG.E.64.CONSTANT R12, desc[UR6][R14.64+0x2000] ;  /* 0x002000060e0c7981 */ /* 0x000f22000c1e9b00 */
[----:B------:R-:W-:-:S03]  /*0440*/  VIADD R41, R7, 0x800 ;  /* 0x0000080007297836 */ /* 0x000fc60000000000 */
[----:B------:R-:W4:Y:S01]  /*0450*/  LDG.E.64.CONSTANT R30, desc[UR6][R14.64+0x3000] ;  /* 0x003000060e1e7981 */ /* 0x000f22000c1e9b00 */
[----:B------:R-:W-:-:S05]  /*0460*/  IMAD.WIDE R40, R41, 0x8, R32 ;  /* 0x0000000829287825 */ /* 0x000fca00078e0220 */
[----:B------:R-:W4:Y:S04]  /*0470*/  LDG.E.64.CONSTANT R28, desc[UR6][R40.64] ;  /* 0x00000006281c7981 */ /* 0x000f28000c1e9b00 */
[----:B------:R-:W4:Y:S04]  /*0480*/  LDG.E.64.CONSTANT R26, desc[UR6][R40.64+0x1000] ;  /* 0x00100006281a7981 */ /* 0x000f28000c1e9b00 */
        /* <DEDUP_REMOVED lines=12> */
[----:B------:R-:W4:Y:S04]  /*0550*/  LDG.E.64.CONSTANT R34, desc[UR6][R44.64+0x2000] ;  /* 0x002000062c227981 */ /* 0x000f28000c1e9b00 */
[----:B------:R-:W4:Y:S01]  /*0560*/  LDG.E.64.CONSTANT R32, desc[UR6][R44.64+0x3000] ;  /* 0x003000062c207981 */ /* 0x000f22000c1e9b00 */
[----:B------:R-:W-:-:S05]  /*0570*/  VIADD R7, R7, 0x2000 ;  /* 0x0000200007077836 */ /* 0x000fca0000000000 */
[----:B------:R-:W-:Y:S01]  /*0580*/  ISETP.GE.AND P1, PT, R7, R0, PT ;  /* 0x000000000700720c */ /* 0x000fe20003f26270 */
[----:B--2--5:R-:W-:-:S08]  /*0590*/  DADD R8, R8, R2 ;  /* 0x0000000008087229 */ /* 0x024fd00000000002 */
[----:B---3--:R-:W-:-:S08]  /*05a0*/  DADD R8, R8, R10 ;  /* 0x0000000008087229 */ /* 0x008fd0000000000a */
[----:B----4-:R-:W-:-:S08]  /*05b0*/  DADD R8, R8, R12 ;  /* 0x0000000008087229 */ /* 0x010fd0000000000c */
[----:B------:R-:W-:-:S08]  /*05c0*/  DADD R8, R8, R30 ;  /* 0x0000000008087229 */ /* 0x000fd0000000001e */
        /* <DEDUP_REMOVED lines=11> */
[----:B------:R-:W-:Y:S01]  /*0680*/  DADD R2, R8, R32 ;  /* 0x0000000008027229 */ /* 0x000fe20000000020 */
[----:B------:R-:W-:Y:S10]  /*0690*/  @!P1 BRA `(.L_x_12) ;  /* 0xfffffffc00549947 */ /* 0x000ff4000383ffff */
.L_x_11:
[----:B------:R-:W-:Y:S05]  /*06a0*/  BSYNC.RECONVERGENT B2 ;  /* 0x0000000000027941 */ /* 0x000fea0003800200 */
.L_x_10:
[----:B------:R-:W-:Y:S01]  /*06b0*/  IMAD.IADD R0, R4, 0x1, -R7 ;  /* 0x0000000104007824 */ /* 0x000fe200078e0a07 */
[----:B------:R-:W-:Y:S04]  /*06c0*/  BSSY.RECONVERGENT B2, `(.L_x_13) ;  /* 0x0000019000027945 */ /* 0x000fe80003800200 */
[----:B------:R-:W-:-:S13]  /*06d0*/  ISETP.GT.AND P1, PT, R0, 0x800, PT ;  /* 0x000008000000780c */ /* 0x000fda0003f24270 */
[----:B------:R-:W-:Y:S05]  /*06e0*/  @!P1 BRA `(.L_x_14) ;  /* 0x0000000000589947 */ /* 0x000fea0003800000 */
        /* <DEDUP_REMOVED lines=12> */
[----:B------:R-:W-:Y:S01]  /*07b0*/  PLOP3.LUT P0, PT, PT, PT, PT, 0x8, 0x80 ;  /* 0x000000000080781c */ /* 0x000fe20003f0e170 */
[----:B------:R-:W-:Y:S01]  /*07c0*/  VIADD R7, R7, 0x1000 ;  /* 0x0000100007077836 */ /* 0x000fe20000000000 */
[----:B--2--5:R-:W-:-:S08]  /*07d0*/  DADD R10, R2, R10 ;  /* 0x00000000020a7229 */ /* 0x024fd0000000000a */
[----:B---3--:R-:W-:-:S08]  /*07e0*/  DADD R10, R10, R12 ;  /* 0x000000000a0a7229 */ /* 0x008fd0000000000c */
[----:B----4-:R-:W-:-:S08]  /*07f0*/  DADD R10, R10, R14 ;  /* 0x000000000a0a7229 */ /* 0x010fd0000000000e */
[----:B------:R-:W-:-:S08]  /*0800*/  DADD R10, R10, R16 ;  /* 0x000000000a0a7229 */ /* 0x000fd00000000010 */
[----:B------:R-:W-:-:S08]  /*0810*/  DADD R10, R10, R20 ;  /* 0x000000000a0a7229 */ /* 0x000fd00000000014 */
[----:B------:R-:W-:-:S08]  /*0820*/  DADD R10, R10, R22 ;  /* 0x000000000a0a7229 */ /* 0x000fd00000000016 */
[----:B------:R-:W-:-:S08]  /*0830*/  DADD R10, R10, R24 ;  /* 0x000000000a0a7229 */ /* 0x000fd00000000018 */
[----:B------:R-:W-:-:S11]  /*0840*/  DADD R2, R10, R26 ;  /* 0x000000000a027229 */ /* 0x000fd6000000001a */
.L_x_14:
[----:B------:R-:W-:Y:S05]  /*0850*/  BSYNC.RECONVERGENT B2 ;  /* 0x0000000000027941 */ /* 0x000fea0003800200 */
.L_x_13:
[----:B------:R-:W-:-:S13]  /*0860*/  ISETP.LT.OR P0, PT, R7, R4, P0 ;  /* 0x000000040700720c */ /* 0x000fda0000701670 */
[----:B------:R-:W-:Y:S05]  /*0870*/  @!P0 BRA `(.L_x_6) ;  /* 0x0000000000288947 */ /* 0x000fea0003800000 */
[----:B------:R-:W0:Y:S02]  /*0880*/  LDC.64 R8, c[0x0][0x380] ;  /* 0x0000e000ff087b82 */ /* 0x000e240000000a00 */
[----:B0-----:R-:W-:-:S05]  /*0890*/  IMAD.WIDE R6, R7, 0x8, R8 ;  /* 0x0000000807067825 */ /* 0x001fca00078e0208 */
[----:B------:R-:W2:Y:S04]  /*08a0*/  LDG.E.64.CONSTANT R8, desc[UR6][R6.64] ;  /* 0x0000000606087981 */ /* 0x000ea8000c1e9b00 */
[----:B------:R-:W3:Y:S04]  /*08b0*/  LDG.E.64.CONSTANT R10, desc[UR6][R6.64+0x1000] ;  /* 0x00100006060a7981 */ /* 0x000ee8000c1e9b00 */
[----:B------:R-:W4:Y:S04]  /*08c0*/  LDG.E.64.CONSTANT R12, desc[UR6][R6.64+0x2000] ;  /* 0x00200006060c7981 */ /* 0x000f28000c1e9b00 */
[----:B------:R-:W4:Y:S01]  /*08d0*/  LDG.E.64.CONSTANT R14, desc[UR6][R6.64+0x3000] ;  /* 0x00300006060e7981 */ /* 0x000f22000c1e9b00 */
[----:B--2--5:R-:W-:-:S08]  /*08e0*/  DADD R8, R2, R8 ;  /* 0x0000000002087229 */ /* 0x024fd00000000008 */
[----:B---3--:R-:W-:-:S08]  /*08f0*/  DADD R8, R8, R10 ;  /* 0x0000000008087229 */ /* 0x008fd0000000000a */
[----:B----4-:R-:W-:-:S08]  /*0900*/  DADD R8, R8, R12 ;  /* 0x0000000008087229 */ /* 0x010fd0000000000c */
[----:B------:R-:W-:-:S11]  /*0910*/  DADD R2, R8, R14 ;  /* 0x0000000008027229 */ /* 0x000fd6000000000e */
.L_x_6:
[----:B------:R-:W-:Y:S05]  /*0920*/  BSYNC.RECONVERGENT B1 ;  /* 0x0000000000017941 */ /* 0x000fea0003800200 */
.L_x_5:
[----:B------:R-:W-:-:S13]  /*0930*/  ISETP.GE.AND P0, PT, R4, 0x200, PT ;  /* 0x000002000400780c */ /* 0x000fda0003f06270 */
[----:B------:R-:W-:Y:S05]  /*0940*/  @!P0 BRA `(.L_x_15) ;  /* 0x0000000400148947 */ /* 0x000fea0003800000 */
[----:B------:R-:W0:Y:S01]  /*0950*/  S2R R12, SR_LANEID ;  /* 0x00000000000c7919 */ /* 0x000e220000000000 */
[----:B-----5:R-:W-:Y:S04]  /*0960*/  SHFL.DOWN PT, R6, R2, 0x1, 0x1f ;  /* 0x08201f0002067f89 */ /* 0x020fe800000e0000 */
[----:B------:R-:W1:Y:S02]  /*0970*/  SHFL.DOWN PT, R7, R3, 0x1, 0x1f ;  /* 0x08201f0003077f89 */ /* 0x000e6400000e0000 */
[----:B-1----:R-:W-:Y:S01]  /*0980*/  DADD R6, R6, R2 ;  /* 0x0000000006067229 */ /* 0x002fe20000000002 */
[C---:B0-----:R-:W-:Y:S02]  /*0990*/  ISETP.GT.AND P0, PT, R12.reuse, 0x1e, PT ;  /* 0x0000001e0c00780c */ /* 0x041fe40003f04270 */
[----:B------:R-:W-:-:S07]  /*09a0*/  ISETP.NE.AND P1, PT, R12, RZ, PT ;  /* 0x000000ff0c00720c */ /* 0x000fce0003f25270 */
[----:B------:R-:W-:Y:S02]  /*09b0*/  FSEL R8, R2, R6, P0 ;  /* 0x0000000602087208 */ /* 0x000fe40000000000 */
[----:B------:R-:W-:Y:S02]  /*09c0*/  FSEL R9, R3, R7, P0 ;  /* 0x0000000703097208 */ /* 0x000fe40000000000 */
[----:B------:R-:W-:Y:S01]  /*09d0*/  ISETP.GT.AND P0, PT, R12, 0x1d, PT ;  /* 0x0000001d0c00780c */ /* 0x000fe20003f04270 */
[----:B------:R-:W-:Y:S01]  /*09e0*/  SHFL.DOWN PT, R6, R8, 0x2, 0x1f ;  /* 0x08401f0008067f89 */ /* 0x000fe200000e0000 */
[----:B------:R-:W-:Y:S02]  /*09f0*/  @!P1 MOV R4, 0x400 ;  /* 0x0000040000049802 */ /* 0x000fe40000000f00 */
[----:B------:R-:W-:Y:S01]  /*0a00*/  @!P1 SHF.R.U32.HI R0, RZ, 0x2, R5 ;  /* 0x00000002ff009819 */ /* 0x000fe20000011605 */
[----:B------:R-:W0:Y:S03]  /*0a10*/  SHFL.DOWN PT, R7, R9, 0x2, 0x1f ;  /* 0x08401f0009077f89 */ /* 0x000e2600000e0000 */
[----:B------:R-:W-:Y:S01]  /*0a20*/  @!P1 LOP3.LUT R0, R0, 0xf8, RZ, 0xc0, !PT ;  /* 0x000000f800009812 */ /* 0x000fe200078ec0ff */
[----:B0-----:R-:W-:-:S10]  /*0a30*/  DADD R6, R6, R8 ;  /* 0x0000000006067229 */ /* 0x001fd40000000008 */
[----:B------:R-:W-:Y:S02]  /*0a40*/  FSEL R6, R8, R6, P0 ;  /* 0x0000000608067208 */ /* 0x000fe40000000000 */
[----:B------:R-:W-:Y:S02]  /*0a50*/  FSEL R7, R9, R7, P0 ;  /* 0x0000000709077208 */ /* 0x000fe40000000000 */
[----:B------:R-:W-:Y:S01]  /*0a60*/  ISETP.GT.AND P0, PT, R12, 0x1b, PT ;  /* 0x0000001b0c00780c */ /* 0x000fe20003f04270 */
[----:B------:R-:W-:Y:S04]  /*0a70*/  SHFL.DOWN PT, R2, R6, 0x4, 0x1f ;  /* 0x08801f0006027f89 */ /* 0x000fe800000e0000 */
[----:B------:R-:W0:Y:S01]  /*0a80*/  SHFL.DOWN PT, R3, R7, 0x4, 0x1f ;  /* 0x08801f0007037f89 */ /* 0x000e2200000e0000 */
[----:B------:R-:W1:Y:S01]  /*0a90*/  @!P1 S2R R9, SR_CgaCtaId ;  /* 0x0000000000099919 */ /* 0x000e620000008800 */
[----:B0-----:R-:W-:-:S10]  /*0aa0*/  DADD R2, R2, R6 ;  /* 0x0000000002027229 */ /* 0x001fd40000000006 */
[----:B------:R-:W-:Y:S02]  /*0ab0*/  FSEL R10, R6, R2, P0 ;  /* 0x00000002060a7208 */ /* 0x000fe40000000000 */
[----:B------:R-:W-:Y:S02]  /*0ac0*/  FSEL R11, R7, R3, P0 ;  /* 0x00000003070b7208 */ /* 0x000fe40000000000 */
[----:B------:R-:W-:Y:S01]  /*0ad0*/  ISETP.GT.AND P0, PT, R12, 0x17, PT ;  /* 0x000000170c00780c */ /* 0x000fe20003f04270 */
[----:B------:R-:W-:Y:S04]  /*0ae0*/  SHFL.DOWN PT, R2, R10, 0x8, 0x1f ;  /* 0x09001f000a027f89 */ /* 0x000fe800000e0000 */
[----:B------:R-:W0:Y:S02]  /*0af0*/  SHFL.DOWN PT, R3, R11, 0x8, 0x1f ;  /* 0x09001f000b037f89 */ /* 0x000e2400000e0000 */
[----:B0-----:R-:W-:-:S10]  /*0b00*/  DADD R2, R2, R10 ;  /* 0x0000000002027229 */ /* 0x001fd4000000000a */
[----:B------:R-:W-:Y:S02]  /*0b10*/  FSEL R6, R10, R2, P0 ;  /* 0x000000020a067208 */ /* 0x000fe40000000000 */
[----:B------:R-:W-:Y:S02]  /*0b20*/  FSEL R7, R11, R3, P0 ;  /* 0x000000030b077208 */ /* 0x000fe40000000000 */
[----:B-1----:R-:W-:Y:S01]  /*0b30*/  @!P1 LEA R11, R9, R4, 0x18 ;  /* 0x00000004090b9211 */ /* 0x002fe200078ec0ff */
[----:B------:R-:W-:Y:S01]  /*0b40*/  SHFL.DOWN PT, R2, R6, 0x10, 0x1f ;  /* 0x0a001f0006027f89 */ /* 0x000fe200000e0000 */
[----:B------:R-:W-:-:S03]  /*0b50*/  ISETP.NE.AND P0, PT, R5, RZ, PT ;  /* 0x000000ff0500720c */ /* 0x000fc60003f05270 */
[----:B------:R-:W0:Y:S01]  /*0b60*/  SHFL.DOWN PT, R3, R7, 0x10, 0x1f ;  /* 0x0a001f0007037f89 */ /* 0x000e2200000e0000 */
[----:B------:R-:W-:Y:S01]  /*0b70*/  @!P1 IMAD.IADD R11, R0, 0x1, R11 ;  /* 0x00000001000b9824 */ /* 0x000fe200078e020b */
[----:B0-----:R-:W-:-:S07]  /*0b80*/  DADD R8, R2, R6 ;  /* 0x0000000002087229 */ /* 0x001fce0000000006 */
[----:B------:R1:W-:Y:S01]  /*0b90*/  @!P1 STS.64 [R11+0x10], R8 ;  /* 0x000010080b009388 */ /* 0x0003e20000000a00 */
[----:B------:R-:W-:Y:S01]  /*0ba0*/  BAR.SYNC.DEFER_BLOCKING 0x0 ;  /* 0x0000000000007b1d */ /* 0x000fe20000010000 */
[----:B------:R-:W-:-:S04]  /*0bb0*/  ISETP.GT.AND P1, PT, R12, 0xf, PT ;  /* 0x0000000f0c00780c */ /* 0x000fc80003f24270 */
[----:B------:R-:W-:Y:S02]  /*0bc0*/  FSEL R2, R6, R8, P1 ;  /* 0x0000000806027208 */ /* 0x000fe40000800000 */
[----:B------:R-:W-:Y:S01]  /*0bd0*/  FSEL R3, R7, R9, P1 ;  /* 0x0000000907037208 */ /* 0x000fe20000800000 */
[----:B------:R-:W-:Y:S06]  /*0be0*/  @P0 BRA `(.L_x_16) ;  /* 0x0000001800440947 */ /* 0x000fec0003800000 */
[----:B------:R-:W0:Y:S01]  /*0bf0*/  S2UR UR5, SR_CgaCtaId ;  /* 0x00000000000579c3 */ /* 0x000e220000008800 */
[----:B------:R-:W-:Y:S02]  /*0c00*/  UMOV UR4, 0x400 ;  /* 0x0000040000047882 */ /* 0x000fe40000000000 */
[----:B0-----:R-:W-:-:S09]  /*0c10*/  ULEA UR4, UR5, UR4, 0x18 ;  /* 0x0000000405047291 */ /* 0x001fd2000f8ec0ff */
[----:B------:R-:W0:Y:S04]  /*0c20*/  LDS.64 R4, [UR4+0x18] ;  /* 0x00001804ff047984 */ /* 0x000e280008000a00 */
[----:B-1----:R-:W1:Y:S04]  /*0c30*/  LDS.128 R8, [UR4+0x20] ;  /* 0x00002004ff087984 */ /* 0x002e680008000c00 */
[----:B------:R-:W2:Y:S01]  /*0c40*/  LDS.128 R12, [UR4+0x30] ;  /* 0x00003004ff0c7984 */ /* 0x000ea20008000c00 */
[----:B0-----:R-:W-:-:S03]  /*0c50*/  DADD R2, R2, R4 ;  /* 0x0000000002027229 */ /* 0x001fc60000000004 */
[----:B------:R-:W0:Y:S05]  /*0c60*/  LDS.128 R4, [UR4+0x40] ;  /* 0x00004004ff047984 */ /* 0x000e2a0008000c00 */
[----:B-1----:R-:W-:-:S08]  /*0c70*/  DADD R2, R2, R8 ;  /* 0x0000000002027229 */ /* 0x002fd00000000008 */
[----:B------:R-:W-:Y:S01]  /*0c80*/  DADD R2, R2, R10 ;  /* 0x0000000002027229 */ /* 0x000fe2000000000a */
[----:B------:R-:W1:Y:S07]  /*0c90*/  LDS.128 R8, [UR4+0x50] ;  /* 0x00005004ff087984 */ /* 0x000e6e0008000c00 */
[----:B--2---:R-:W-:-:S08]  /*0ca0*/  DADD R2, R2, R12 ;  /* 0x0000000002027229 */ /* 0x004fd0000000000c */
[----:B------:R-:W-:Y:S01]  /*0cb0*/  DADD R2, R2, R14 ;  /* 0x0000000002027229 */ /* 0x000fe2000000000e */
[----:B------:R-:W2:Y:S07]  /*0cc0*/  LDS.128 R12, [UR4+0x60] ;  /* 0x00006004ff0c7984 */ /* 0x000eae0008000c00 */
[----:B0-----:R-:W-:-:S08]  /*0cd0*/  DADD R2, R2, R4 ;  /* 0x0000000002027229 */ /* 0x001fd00000000004 */
[----:B------:R-:W-:Y:S01]  /*0ce0*/  DADD R2, R2, R6 ;  /* 0x0000000002027229 */ /* 0x000fe20000000006 */
[----:B------:R-:W0:Y:S07]  /*0cf0*/  LDS.128 R4, [UR4+0x70] ;  /* 0x00007004ff047984 */ /* 0x000e2e0008000c00 */
[----:B-1----:R-:W-:-:S08]  /*0d00*/  DADD R2, R2, R8 ;  /* 0x0000000002027229 */ /* 0x002fd00000000008 */
[----:B------:R-:W-:Y:S01]  /*0d10*/  DADD R2, R2, R10 ;  /* 0x0000000002027229 */ /* 0x000fe2000000000a */
[----:B------:R-:W1:Y:S07]  /*0d20*/  LDS.128 R8, [UR4+0x80] ;  /* 0x00008004ff087984 */ /* 0x000e6e0008000c00 */
[----:B--2---:R-:W-:-:S08]  /*0d30*/  DADD R2, R2, R12 ;  /* 0x0000000002027229 */ /* 0x004fd0000000000c */
[----:B------:R-:W-:-:S08]  /*0d40*/  DADD R2, R2, R14 ;  /* 0x0000000002027229 */ /* 0x000fd0000000000e */
[----:B0-----:R-:W-:-:S08]  /*0d50*/  DADD R2, R2, R4 ;  /* 0x0000000002027229 */ /* 0x001fd00000000004 */
[----:B------:R-:W-:-:S08]  /*0d60*/  DADD R2, R2, R6 ;  /* 0x0000000002027229 */ /* 0x000fd00000000006 */
[----:B-1----:R-:W-:-:S08]  /*0d70*/  DADD R2, R2, R8 ;  /* 0x0000000002027229 */ /* 0x002fd00000000008 */
[----:B------:R-:W-:Y:S01]  /*0d80*/  DADD R2, R2, R10 ;  /* 0x0000000002027229 */ /* 0x000fe2000000000a */
[----:B------:R-:W-:Y:S10]  /*0d90*/  BRA `(.L_x_16) ;  /* 0x0000001400d87947 */ /* 0x000ff40003800000 */
.L_x_15:
[----:B------:R-:W-:Y:S01]  /*0da0*/  LOP3.LUT R0, R5, 0x3e0, RZ, 0xc0, !PT ;  /* 0x000003e005007812 */ /* 0x000fe200078ec0ff */
[----:B------:R-:W0:Y:S03]  /*0db0*/  S2R R10, SR_LANEID ;  /* 0x00000000000a7919 */ /* 0x000e260000000000 */
[----:B------:R-:W-:Y:S01]  /*0dc0*/  LOP3.LUT R9, RZ, R0, RZ, 0x33, !PT ;  /* 0x00000000ff097212 */ /* 0x000fe200078e33ff */
[----:B------:R-:W-:-:S04]  /*0dd0*/  VIADD R7, R0, 0x20 ;  /* 0x0000002000077836 */ /* 0x000fc80000000000 */
[----:B------:R-:W-:Y:S01]  /*0de0*/  IMAD.IADD R9, R9, 0x1, R4 ;  /* 0x0000000109097824 */ /* 0x000fe200078e0204 */
[----:B------:R-:W-:-:S04]  /*0df0*/  ISETP.GT.AND P0, PT, R7, R4, PT ;  /* 0x000000040700720c */ /* 0x000fc80003f04270 */
[----:B------:R-:W-:-:S05]  /*0e00*/  SEL R11, R9, 0x1f, P0 ;  /* 0x0000001f090b7807 */ /* 0x000fca0000000000 */
[----:B-----5:R-:W-:Y:S04]  /*0e10*/  SHFL.DOWN PT, R6, R2, 0x1, R11 ;  /* 0x0820000002067989 */ /* 0x020fe800000e000b */
[----:B------:R-:W1:Y:S01]  /*0e20*/  SHFL.DOWN PT, R7, R3, 0x1, R11 ;  /* 0x0820000003077989 */ /* 0x000e6200000e000b */
[C---:B0-----:R-:W-:Y:S01]  /*0e30*/  ISETP.GE.AND P0, PT, R10.reuse, R11, PT ;  /* 0x0000000b0a00720c */ /* 0x041fe20003f06270 */
[C---:B------:R-:W-:Y:S01]  /*0e40*/  VIADD R0, R10.reuse, 0x2 ;  /* 0x000000020a007836 */ /* 0x040fe20000000000 */
[----:B------:R-:W-:Y:S01]  /*0e50*/  ISETP.NE.AND P1, PT, R10, RZ, PT ;  /* 0x000000ff0a00720c */ /* 0x000fe20003f25270 */
[----:B-1----:R-:W-:-:S12]  /*0e60*/  DADD R6, R6, R2 ;  /* 0x0000000006067229 */ /* 0x002fd80000000002 */
[----:B------:R-:W0:Y:S01]  /*0e70*/  @!P1 S2R R12, SR_CgaCtaId ;  /* 0x00000000000c9919 */ /* 0x000e220000008800 */
[----:B------:R-:W-:Y:S02]  /*0e80*/  FSEL R8, R6, R2, !P0 ;  /* 0x0000000206087208 */ /* 0x000fe40004000000 */
[----:B------:R-:W-:Y:S02]  /*0e90*/  FSEL R9, R7, R3, !P0 ;  /* 0x0000000307097208 */ /* 0x000fe40004000000 */
[----:B------:R-:W-:Y:S01]  /*0ea0*/  ISETP.GT.AND P0, PT, R0, R11, PT ;  /* 0x0000000b0000720c */ /* 0x000fe20003f04270 */
[----:B------:R-:W-:Y:S01]  /*0eb0*/  SHFL.DOWN PT, R6, R8, 0x2, R11 ;  /* 0x0840000008067989 */ /* 0x000fe200000e000b */
[----:B------:R-:W-:-:S03]  /*0ec0*/  VIADD R0, R10, 0x4 ;  /* 0x000000040a007836 */ /* 0x000fc60000000000 */
[----:B------:R-:W1:Y:S02]  /*0ed0*/  SHFL.DOWN PT, R7, R9, 0x2, R11 ;  /* 0x0840000009077989 */ /* 0x000e6400000e000b */
[----:B-1----:R-:W-:-:S10]  /*0ee0*/  DADD R6, R6, R8 ;  /* 0x0000000006067229 */ /* 0x002fd40000000008 */
[----:B------:R-:W-:Y:S02]  /*0ef0*/  FSEL R6, R8, R6, P0 ;  /* 0x0000000608067208 */ /* 0x000fe40000000000 */
[----:B------:R-:W-:Y:S02]  /*0f00*/  FSEL R7, R9, R7, P0 ;  /* 0x0000000709077208 */ /* 0x000fe40000000000 */
        /* <DEDUP_REMOVED lines=16> */
[----:B------:R-:W-:Y:S02]  /*1010*/  @!P1 MOV R9, 0x400 ;  /* 0x0000040000099802 */ /* 0x000fe40000000f00 */
[----:B------:R-:W-:Y:S01]  /*1020*/  @!P1 SHF.R.U32.HI R8, RZ, 0x2, R5 ;  /* 0x00000002ff089819 */ /* 0x000fe20000011605 */
[----:B------:R-:W1:Y:S01]  /*1030*/  SHFL.DOWN PT, R3, R7, 0x10, R11 ;  /* 0x0a00000007037989 */ /* 0x000e6200000e000b */
[----:B0-----:R-:W-:-:S02]  /*1040*/  @!P1 LEA R9, R12, R9, 0x18 ;  /* 0x000000090c099211 */ /* 0x001fc400078ec0ff */
[----:B------:R-:W-:-:S05]  /*1050*/  @!P1 LOP3.LUT R8, R8, 0xf8, RZ, 0xc0, !PT ;  /* 0x000000f808089812 */ /* 0x000fca00078ec0ff */
[----:B------:R-:W-:Y:S01]  /*1060*/  @!P1 IMAD.IADD R9, R8, 0x1, R9 ;  /* 0x0000000108099824 */ /* 0x000fe200078e0209 */
[----:B-1----:R-:W-:-:S10]  /*1070*/  DADD R2, R2, R6 ;  /* 0x0000000002027229 */ /* 0x002fd40000000006 */
[----:B------:R-:W-:Y:S02]  /*1080*/  FSEL R2, R6, R2, P0 ;  /* 0x0000000206027208 */ /* 0x000fe40000000000 */
[----:B------:R-:W-:Y:S02]  /*1090*/  FSEL R3, R7, R3, P0 ;  /* 0x0000000307037208 */ /* 0x000fe40000000000 */
[----:B------:R-:W-:-:S03]  /*10a0*/  ISETP.NE.AND P0, PT, R5, RZ, PT ;  /* 0x000000ff0500720c */ /* 0x000fc60003f05270 */
[----:B------:R0:W-:Y:S01]  /*10b0*/  @!P1 STS.64 [R9+0x10], R2 ;  /* 0x0000100209009388 */ /* 0x0001e20000000a00 */
[----:B------:R-:W-:Y:S09]  /*10c0*/  BAR.SYNC.DEFER_BLOCKING 0x0 ;  /* 0x0000000000007b1d */ /* 0x000ff20000010000 */
[----:B------:R-:W-:Y:S05]  /*10d0*/  @P0 BRA `(.L_x_16) ;  /* 0x0000001400080947 */ /* 0x000fea0003800000 */
[----:B------:R-:W1:Y:S01]  /*10e0*/  S2UR UR5, SR_CgaCtaId ;  /* 0x00000000000579c3 */ /* 0x000e620000008800 */
[----:B------:R-:W-:Y:S01]  /*10f0*/  UMOV UR4, 0x400 ;  /* 0x0000040000047882 */ /* 0x000fe20000000000 */
[----:B------:R-:W-:Y:S01]  /*1100*/  ISETP.GT.AND P1, PT, R4, 0x20, PT ;  /* 0x000000200400780c */ /* 0x000fe20003f24270 */
[----:B-1----:R-:W-:-:S09]  /*1110*/  ULEA UR4, UR5, UR4, 0x18 ;  /* 0x0000000405047291 */ /* 0x002fd2000f8ec0ff */
[----:B------:R-:W1:Y:S04]  /*1120*/  LDS.64 R6, [UR4+0x18] ;  /* 0x00001804ff067984 */ /* 0x000e680008000a00 */
[----:B------:R-:W2:Y:S04]  /*1130*/  LDS.128 R12, [UR4+0x20] ;  /* 0x00002004ff0c7984 */ /* 0x000ea80008000c00 */
[----:B0-----:R-:W0:Y:S01]  /*1140*/  LDS.128 R8, [UR4+0x30] ;  /* 0x00003004ff087984 */ /* 0x001e220008000c00 */
[----:B-1----:R-:W-:-:S10]  /*1150*/  DADD R6, R2, R6 ;  /* 0x0000000002067229 */ /* 0x002fd40000000006 */
[----:B------:R-:W-:Y:S02]  /*1160*/  FSEL R2, R6, R2, P1 ;  /* 0x0000000206027208 */ /* 0x000fe40000800000 */
[----:B------:R-:W-:Y:S02]  /*1170*/  FSEL R3, R7, R3, P1 ;  /* 0x0000000307037208 */ /* 0x000fe40000800000 */
[----:B------:R-:W-:-:S04]  /*1180*/  ISETP.GT.AND P1, PT, R4, 0x40, PT ;  /* 0x000000400400780c */ /* 0x000fc80003f24270 */
[----:B--2---:R-:W-:-:S10]  /*1190*/  DADD R12, R12, R2 ;  /* 0x000000000c0c7229 */ /* 0x004fd40000000002 */
[----:B------:R-:W-:Y:S02]  /*11a0*/  FSEL R2, R12, R2, P1 ;  /* 0x000000020c027208 */ /* 0x000fe40000800000 */
[----:B------:R-:W-:Y:S02]  /*11b0*/  FSEL R3, R13, R3, P1 ;  /* 0x000000030d037208 */ /* 0x000fe40000800000 */
[----:B------:R-:W-:-:S04]  /*11c0*/  ISETP.GT.AND P1, PT, R4, 0x60, PT ;  /* 0x000000600400780c */ /* 0x000fc80003f24270 */
[----:B------:R-:W-:-:S10]  /*11d0*/  DADD R14, R2, R14 ;  /* 0x00000000020e7229 */ /* 0x000fd4000000000e */
[----:B------:R-:W-:Y:S02]  /*11e0*/  FSEL R2, R14, R2, P1 ;  /* 0x000000020e027208 */ /* 0x000fe40000800000 */
[----:B------:R-:W-:Y:S02]  /*11f0*/  FSEL R3, R15, R3, P1 ;  /* 0x000000030f037208 */ /* 0x000fe40000800000 */
[----:B------:R-:W1:Y:S01]  /*1200*/  LDS.128 R12, [UR4+0x40] ;  /* 0x00004004ff0c7984 */ /* 0x000e620008000c00 */
[----:B------:R-:W-:-:S03]  /*1210*/  ISETP.GT.AND P1, PT, R4, 0x80, PT ;  /* 0x000000800400780c */ /* 0x000fc60003f24270 */
[----:B0-----:R-:W-:-:S10]  /*1220*/  DADD R8, R8, R2 ;  /* 0x0000000008087229 */ /* 0x001fd40000000002 */
[----:B------:R-:W-:Y:S02]  /*1230*/  FSEL R2, R8, R2, P1 ;  /* 0x0000000208027208 */ /* 0x000fe40000800000 */
[----:B------:R-:W-:Y:S02]  /*1240*/  FSEL R3, R9, R3, P1 ;  /* 0x0000000309037208 */ /* 0x000fe40000800000 */
[----:B------:R-:W-:-:S04]  /*1250*/  ISETP.GT.AND P1, PT, R4, 0xa0, PT ;  /* 0x000000a00400780c */ /* 0x000fc80003f24270 */
[----:B------:R-:W-:-:S10]  /*1260*/  DADD R10, R2, R10 ;  /* 0x00000000020a7229 */ /* 0x000fd4000000000a */
[----:B------:R-:W-:Y:S02]  /*1270*/  FSEL R2, R10, R2, P1 ;  /* 0x000000020a027208 */ /* 0x000fe40000800000 */
[----:B------:R-:W-:Y:S02]  /*1280*/  FSEL R3, R11, R3, P1 ;  /* 0x000000030b037208 */ /* 0x000fe40000800000 */
[----:B------:R-:W0:Y:S01]  /*1290*/  LDS.128 R8, [UR4+0x50] ;  /* 0x00005004ff087984 */ /* 0x000e220008000c00 */
[----:B------:R-:W-:-:S03]  /*12a0*/  ISETP.GT.AND P1, PT, R4, 0xc0, PT ;  /* 0x000000c00400780c */ /* 0x000fc60003f24270 */
[----:B-1----:R-:W-:-:S10]  /*12b0*/  DADD R12, R12, R2 ;  /* 0x000000000c0c7229 */ /* 0x002fd40000000002 */
        /* <DEDUP_REMOVED lines=33> */
[----:B------:R-:W-:-:S04]  /*14d0*/  ISETP.GT.AND P1, PT, R4, 0x1c0, PT ;  /* 0x000001c00400780c */ /* 0x000fc80003f24270 */
[----:B-1----:R-:W-:-:S10]  /*14e0*/  DADD R12, R12, R2 ;  /* 0x000000000c0c7229 */ /* 0x002fd40000000002 */
[----:B------:R-:W-:Y:S02]  /*14f0*/  FSEL R2, R12, R2, P1 ;  /* 0x000000020c027208 */ /* 0x000fe40000800000 */
[----:B------:R-:W-:Y:S02]  /*1500*/  FSEL R3, R13, R3, P1 ;  /* 0x000000030d037208 */ /* 0x000fe40000800000 */
[----:B------:R-:W-:-:S04]  /*1510*/  ISETP.GT.AND P1, PT, R4, 0x1e0, PT ;  /* 0x000001e00400780c */ /* 0x000fc80003f24270 */
[----:B------:R-:W-:-:S10]  /*1520*/  DADD R14, R2, R14 ;  /* 0x00000000020e7229 */ /* 0x000fd4000000000e */
[----:B------:R-:W-:Y:S02]  /*1530*/  FSEL R2, R14, R2, P1 ;  /* 0x000000020e027208 */ /* 0x000fe40000800000 */
[----:B------:R-:W-:Y:S01]  /*1540*/  FSEL R3, R15, R3, P1 ;  /* 0x000000030f037208 */ /* 0x000fe20000800000 */
[----:B------:R-:W-:Y:S06]  /*1550*/  BRA `(.L_x_16) ;  /* 0x0000000c00e87947 */ /* 0x000fec0003800000 */
.L_x_2:
[----:B------:R-:W0:Y:S01]  /*1560*/  S2R R41, SR_TID.X ;  /* 0x0000000000297919 */ /* 0x000e220000002100 */
[----:B------:R-:W1:Y:S02]  /*1570*/  LDCU.64 UR4, c[0x0][0x380] ;  /* 0x00007000ff0477ac */ /* 0x000e640008000a00 */
[----:B-1----:R-:W-:Y:S02]  /*1580*/  IMAD.U32 R2, RZ, RZ, UR4 ;  /* 0x00000004ff027e24 */ /* 0x002fe4000f8e00ff */
[----:B------:R-:W-:Y:S02]  /*1590*/  IMAD.U32 R3, RZ, RZ, UR5 ;  /* 0x00000005ff037e24 */ /* 0x000fe4000f8e00ff */
[----:B0-----:R-:W-:-:S05]  /*15a0*/  IMAD.WIDE.U32 R18, R41, 0x8, R2 ;  /* 0x0000000829127825 */ /* 0x001fca00078e0002 */
[----:B------:R-:W2:Y:S04]  /*15b0*/  LDG.E.64.CONSTANT R20, desc[UR6][R18.64] ;  /* 0x0000000612147981 */ /* 0x000ea8000c1e9b00 */
[----:B------:R-:W2:Y:S04]  /*15c0*/  LDG.E.64.CONSTANT R6, desc[UR6][R18.64+0x1000] ;  /* 0x0010000612067981 */ /* 0x000ea8000c1e9b00 */
[----:B------:R-:W3:Y:S04]  /*15d0*/  LDG.E.64.CONSTANT R8, desc[UR6][R18.64+0x2000] ;  /* 0x0020000612087981 */ /* 0x000ee8000c1e9b00 */
[----:B------:R-:W4:Y:S04]  /*15e0*/  LDG.E.64.CONSTANT R10, desc[UR6][R18.64+0x3000] ;  /* 0x00300006120a7981 */ /* 0x000f28000c1e9b00 */
[----:B------:R-:W5:Y:S04]  /*15f0*/  LDG.E.64.CONSTANT R12, desc[UR6][R18.64+0x4000] ;  /* 0x00400006120c7981 */ /* 0x000f68000c1e9b00 */
[----:B------:R-:W5:Y:S04]  /*1600*/  LDG.E.64.CONSTANT R14, desc[UR6][R18.64+0x5000] ;  /* 0x00500006120e7981 */ /* 0x000f68000c1e9b00 */
[----:B------:R-:W5:Y:S01]  /*1610*/  LDG.E.64.CONSTANT R16, desc[UR6][R18.64+0x6000] ;  /* 0x0060000612107981 */ /* 0x000f62000c1e9b00 */
[----:B------:R-:W-:Y:S01]  /*1620*/  ISETP.GE.U32.AND P0, PT, R4, 0x1c00, PT ;  /* 0x00001c000400780c */ /* 0x000fe20003f06070 */
[----:B------:R-:W-:Y:S01]  /*1630*/  UMOV UR4, 0xe00 ;  /* 0x00000e0000047882 */ /* 0x000fe20000000000 */
[----:B--2---:R-:W-:-:S08]  /*1640*/  DADD R6, R20, R6 ;  /* 0x0000000014067229 */ /* 0x004fd00000000006 */
[----:B---3--:R-:W-:-:S08]  /*1650*/  DADD R6, R8, R6 ;  /* 0x0000000008067229 */ /* 0x008fd00000000006 */
[----:B----4-:R-:W-:-:S08]  /*1660*/  DADD R6, R10, R6 ;  /* 0x000000000a067229 */ /* 0x010fd00000000006 */
[----:B-----5:R-:W-:-:S08]  /*1670*/  DADD R6, R12, R6 ;  /* 0x000000000c067229 */ /* 0x020fd00000000006 */
[----:B------:R-:W-:-:S08]  /*1680*/  DADD R6, R14, R6 ;  /* 0x000000000e067229 */ /* 0x000fd00000000006 */
[----:B------:R-:W-:Y:S01]  /*1690*/  DADD R6, R16, R6 ;  /* 0x0000000010067229 */ /* 0x000fe20000000006 */
[----:B------:R-:W-:Y:S10]  /*16a0*/  @!P0 BRA `(.L_x_17) ;  /* 0x00000000006c8947 */ /* 0x000ff40003800000 */
[----:B------:R-:W0:Y:S01]  /*16b0*/  LDC R22, c[0x0][0x390] ;  /* 0x0000e400ff167b82 */ /* 0x000e220000000800 */
[----:B------:R-:W-:Y:S01]  /*16c0*/  VIADD R23, R4, 0xfffff200 ;  /* 0xfffff20004177836 */ /* 0x000fe20000000000 */
[----:B------:R-:W-:-:S06]  /*16d0*/  UMOV UR4, 0xe00 ;  /* 0x00000e0000047882 */ /* 0x000fcc0000000000 */
[----:B------:R-:W1:Y:S02]  /*16e0*/  LDC.64 R2, c[0x0][0x380] ;  /* 0x0000e000ff027b82 */ /* 0x000e640000000a00 */
.L_x_19:
[----:B------:R-:W-:-:S04]  /*16f0*/  VIADD R9, R41, UR4 ;  /* 0x0000000429097c36 */ /* 0x000fc80008000000 */
[----:B-1----:R-:W-:-:S05]  /*1700*/  IMAD.WIDE.U32 R8, R9, 0x8, R2 ;  /* 0x0000000809087825 */ /* 0x002fca00078e0002 */
[----:B------:R-:W2:Y:S04]  /*1710*/  LDG.E.64.CONSTANT R4, desc[UR6][R8.64] ;  /* 0x0000000608047981 */ /* 0x000ea8000c1e9b00 */
[----:B------:R-:W3:Y:S04]  /*1720*/  LDG.E.64.CONSTANT R10, desc[UR6][R8.64+0x1000] ;  /* 0x00100006080a7981 */ /* 0x000ee8000c1e9b00 */
[----:B------:R-:W4:Y:S04]  /*1730*/  LDG.E.64.CONSTANT R12, desc[UR6][R8.64+0x2000] ;  /* 0x00200006080c7981 */ /* 0x000f28000c1e9b00 */
[----:B------:R-:W5:Y:S04]  /*1740*/  LDG.E.64.CONSTANT R14, desc[UR6][R8.64+0x3000] ;  /* 0x00300006080e7981 */ /* 0x000f68000c1e9b00 */
[----:B------:R-:W5:Y:S04]  /*1750*/  LDG.E.64.CONSTANT R16, desc[UR6][R8.64+0x4000] ;  /* 0x0040000608107981 */ /* 0x000f68000c1e9b00 */
[----:B------:R-:W5:Y:S04]  /*1760*/  LDG.E.64.CONSTANT R18, desc[UR6][R8.64+0x5000] ;  /* 0x0050000608127981 */ /* 0x000f68000c1e9b00 */
[----:B------:R-:W5:Y:S01]  /*1770*/  LDG.E.64.CONSTANT R20, desc[UR6][R8.64+0x6000] ;  /* 0x0060000608147981 */ /* 0x000f62000c1e9b00 */
[----:B--2---:R-:W-:-:S08]  /*1780*/  DADD R4, R4, R6 ;  /* 0x0000000004047229 */ /* 0x004fd00000000006 */
[----:B---3--:R-:W-:-:S08]  /*1790*/  DADD R4, R10, R4 ;  /* 0x000000000a047229 */ /* 0x008fd00000000004 */
[----:B----4-:R-:W-:-:S08]  /*17a0*/  DADD R4, R12, R4 ;  /* 0x000000000c047229 */ /* 0x010fd00000000004 */
[----:B-----5:R-:W-:-:S08]  /*17b0*/  DADD R4, R14, R4 ;  /* 0x000000000e047229 */ /* 0x020fd00000000004 */
[----:B------:R-:W-:Y:S01]  /*17c0*/  DADD R16, R16, R4 ;  /* 0x0000000010107229 */ /* 0x000fe20000000004 */
[----:B0-----:R-:W-:-:S04]  /*17d0*/  IMAD.MOV.U32 R4, RZ, RZ, R22 ;  /* 0x000000ffff047224 */ /* 0x001fc800078e0016 */
[----:B------:R-:W-:-:S03]  /*17e0*/  VIADD R0, R4, -UR4 ;  /* 0x8000000404007c36 */ /* 0x000fc60008000000 */
[----:B------:R-:W-:Y:S02]  /*17f0*/  DADD R16, R18, R16 ;  /* 0x0000000012107229 */ /* 0x000fe40000000010 */
[----:B------:R-:W-:-:S06]  /*1800*/  ISETP.GE.AND P0, PT, R0, 0xe00, PT ;  /* 0x00000e000000780c */ /* 0x000fcc0003f06270 */
[----:B------:R-:W-:-:S07]  /*1810*/  DADD R6, R20, R16 ;  /* 0x0000000014067229 */ /* 0x000fce0000000010 */
[----:B------:R-:W-:Y:S05]  /*1820*/  @!P0 BRA `(.L_x_18) ;  /* 0x00000008001c8947 */ /* 0x000fea0003800000 */
[----:B------:R-:W-:-:S06]  /*1830*/  UIADD3 UR4, UPT, UPT, UR4, 0xe00, URZ ;  /* 0x00000e0004047890 */ /* 0x000fcc000fffe0ff */
[----:B------:R-:W-:-:S13]  /*1840*/  ISETP.LT.AND P0, PT, R23, UR4, PT ;  /* 0x0000000417007c0c */ /* 0x000fda000bf01270 */
[----:B------:R-:W-:Y:S05]  /*1850*/  @!P0 BRA `(.L_x_19) ;  /* 0xfffffffc00a48947 */ /* 0x000fea000383ffff */
.L_x_17:
[----:B------:R-:W-:-:S13]  /*1860*/  ISETP.LE.AND P0, PT, R4, UR4, PT ;  /* 0x0000000404007c0c */ /* 0x000fda000bf03270 */
[----:B------:R-:W-:Y:S05]  /*1870*/  @P0 BRA `(.L_x_18) ;  /* 0x0000000800080947 */ /* 0x000fea0003800000 */
[----:B------:R-:W-:Y:S01]  /*1880*/  VIADD R0, R4, -UR4 ;  /* 0x8000000404007c36 */ /* 0x000fe20008000000 */
[----:B------:R-:W-:Y:S04]  /*1890*/  BSSY.RECONVERGENT B1, `(.L_x_18) ;  /* 0x0000080000017945 */ /* 0x000fe80003800200 */
[----:B------:R-:W-:-:S13]  /*18a0*/  ISETP.GE.AND P0, PT, R41, R0, PT ;  /* 0x000000002900720c */ /* 0x000fda0003f06270 */
[----:B------:R-:W-:Y:S05]  /*18b0*/  @P0 BRA `(.L_x_20) ;  /* 0x0000000400f40947 */ /* 0x000fea0003800000 */
[----:B------:R-:W-:Y:S01]  /*18c0*/  LOP3.LUT R5, RZ, R41, RZ, 0x33, !PT ;  /* 0x00000029ff057212 */ /* 0x000fe200078e33ff */
[----:B------:R-:W-:Y:S01]  /*18d0*/  BSSY.RECONVERGENT B2, `(.L_x_21) ;  /* 0x0000014000027945 */ /* 0x000fe20003800200 */
[----:B------:R-:W-:Y:S02]  /*18e0*/  IMAD.MOV.U32 R45, RZ, RZ, R41 ;  /* 0x000000ffff2d7224 */ /* 0x000fe400078e0029 */
[----:B------:R-:W-:-:S04]  /*18f0*/  IADD3 R4, PT, PT, R4, -UR4, R5 ;  /* 0x8000000404047c10 */ /* 0x000fc8000fffe005 */
[C---:B------:R-:W-:Y:S02]  /*1900*/  LOP3.LUT R5, R4.reuse, 0x600, RZ, 0xc0, !PT ;  /* 0x0000060004057812 */ /* 0x040fe400078ec0ff */
[----:B------:R-:W-:Y:S02]  /*1910*/  ISETP.GE.U32.AND P1, PT, R4, 0x600, PT ;  /* 0x000006000400780c */ /* 0x000fe40003f26070 */
[----:B------:R-:W-:-:S13]  /*1920*/  ISETP.NE.AND P0, PT, R5, 0x600, PT ;  /* 0x000006000500780c */ /* 0x000fda0003f05270 */
[----:B------:R-:W-:Y:S05]  /*1930*/  @!P0 BRA `(.L_x_22) ;  /* 0x0000000000348947 */ /* 0x000fea0003800000 */
[----:B------:R-:W-:Y:S01]  /*1940*/  LEA.HI R4, R4, 0x1, RZ, 0x17 ;  /* 0x0000000104047811 */ /* 0x000fe200078fb8ff */
[----:B------:R-:W-:Y:S02]  /*1950*/  VIADD R9, R41, UR4 ;  /* 0x0000000429097c36 */ /* 0x000fe40008000000 */
[----:B------:R-:W-:Y:S01]  /*1960*/  IMAD.MOV.U32 R45, RZ, RZ, R41 ;  /* 0x000000ffff2d7224 */ /* 0x000fe200078e0029 */
[----:B------:R-:W-:-:S05]  /*1970*/  LOP3.LUT R4, R4, 0x3, RZ, 0xc0, !PT ;  /* 0x0000000304047812 */ /* 0x000fca00078ec0ff */
[----:B------:R-:W-:-:S07]  /*1980*/  IMAD.MOV R8, RZ, RZ, -R4 ;  /* 0x000000ffff087224 */ /* 0x000fce00078e0a04 */
.L_x_23:
[----:B------:R-:W-:-:S06]  /*1990*/  IMAD.WIDE.U32 R4, R9, 0x8, R2 ;  /* 0x0000000809047825 */ /* 0x000fcc00078e0002 */
[----:B------:R-:W2:Y:S01]  /*19a0*/  LDG.E.64.CONSTANT R4, desc[UR6][R4.64] ;  /* 0x0000000604047981 */ /* 0x000ea2000c1e9b00 */
[----:B------:R-:W-:Y:S02]  /*19b0*/  VIADD R8, R8, 0x1 ;  /* 0x0000000108087836 */ /* 0x000fe40000000000 */
[----:B------:R-:W-:Y:S02]  /*19c0*/  VIADD R45, R45, 0x200 ;  /* 0x000002002d2d7836 */ /* 0x000fe40000000000 */
[----:B------:R-:W-:Y:S01]  /*19d0*/  VIADD R9, R9, 0x200 ;  /* 0x0000020009097836 */ /* 0x000fe20000000000 */
[----:B------:R-:W-:Y:S01]  /*19e0*/  ISETP.NE.AND P0, PT, R8, RZ, PT ;  /* 0x000000ff0800720c */ /* 0x000fe20003f05270 */
[----:B--2---:R-:W-:-:S12]  /*19f0*/  DADD R6, R4, R6 ;  /* 0x0000000004067229 */ /* 0x004fd80000000006 */
[----:B------:R-:W-:Y:S05]  /*1a00*/  @P0 BRA `(.L_x_23) ;  /* 0xfffffffc00e00947 */ /* 0x000fea000383ffff */
.L_x_22:
[----:B------:R-:W-:Y:S05]  /*1a10*/  BSYNC.RECONVERGENT B2 ;  /* 0x0000000000027941 */ /* 0x000fea0003800200 */
.L_x_21:
[----:B------:R-:W-:Y:S05]  /*1a20*/  @!P1 BRA `(.L_x_20) ;  /* 0x0000000400989947 */ /* 0x000fea0003800000 */
[----:B------:R-:W0:Y:S01]  /*1a30*/  LDCU.64 UR8, c[0x0][0x380] ;  /* 0x00007000ff0877ac */ /* 0x000e220008000a00 */
[----:B------:R-:W-:Y:S01]  /*1a40*/  IMAD.IADD R9, R0, 0x1, -R45 ;  /* 0x0000000100097824 */ /* 0x000fe200078e0a2d */
[C---:B------:R-:W-:Y:S01]  /*1a50*/  IADD3 R5, P0, PT, R45.reuse, UR4, RZ ;  /* 0x000000042d057c10 */ /* 0x040fe2000ff1e0ff */
[----:B------:R-:W-:Y:S01]  /*1a60*/  BSSY.RECONVERGENT B2, `(.L_x_24) ;  /* 0x0000039000027945 */ /* 0x000fe20003800200 */
[----:B------:R-:W-:Y:S02]  /*1a70*/  VIADD R43, R45, UR4 ;  /* 0x000000042d2b7c36 */ /* 0x000fe40008000000 */
[----:B------:R-:W-:Y:S01]  /*1a80*/  ISETP.GT.AND P1, PT, R9, 0x1800, PT ;  /* 0x000018000900780c */ /* 0x000fe20003f24270 */
[----:B------:R-:W-:Y:S01]  /*1a90*/  IMAD.X R8, RZ, RZ, RZ, P0 ;  /* 0x000000ffff087224 */ /* 0x000fe200000e06ff */
[----:B0-----:R-:W-:-:S04]  /*1aa0*/  LEA R4, P0, R5, UR8, 0x3 ;  /* 0x0000000805047c11 */ /* 0x001fc8000f8018ff */
[----:B------:R-:W-:Y:S02]  /*1ab0*/  LEA.HI.X R5, R5, UR9, R8, 0x3, P0 ;  /* 0x0000000905057c11 */ /* 0x000fe400080f1c08 */
[----:B------:R-:W-:-:S05]  /*1ac0*/  IADD3 R4, P0, PT, R4, 0x2000, RZ ;  /* 0x0000200004047810 */ /* 0x000fca0007f1e0ff */
[----:B------:R-:W-:Y:S01]  /*1ad0*/  IMAD.X R5, RZ, RZ, R5, P0 ;  /* 0x000000ffff057224 */ /* 0x000fe200000e0605 */
[----:B------:R-:W-:Y:S01]  /*1ae0*/  PLOP3.LUT P0, PT, PT, PT, PT, 0x80, 0x8 ;  /* 0x000000000008781c */ /* 0x000fe20003f0f070 */
[----:B------:R-:W-:-:S12]  /*1af0*/  @!P1 BRA `(.L_x_25) ;  /* 0x0000000000bc9947 */ /* 0x000fd80003800000 */
[----:B------:R-:W-:Y:S01]  /*1b00*/  PLOP3.LUT P0, PT, PT, PT, PT, 0x8, 0x80 ;  /* 0x000000000080781c */ /* 0x000fe20003f0e170 */
[----:B------:R-:W-:-:S12]  /*1b10*/  VIADD R40, R0, 0xffffe800 ;  /* 0xffffe80000287836 */ /* 0x000fd80000000000 */
.L_x_26:
[C---:B------:R-:W-:Y:S01]  /*1b20*/  IMAD.WIDE.U32 R38, R43.reuse, 0x8, R2 ;  /* 0x000000082b267825 */ /* 0x040fe200078e0002 */
[----:B------:R-:W2:Y:S04]  /*1b30*/  LDG.E.64.CONSTANT R8, desc[UR6][R4.64+-0x1000] ;  /* 0xfff0000604087981 */ /* 0x000ea8000c1e9b00 */
[----:B------:R-:W3:Y:S04]  /*1b40*/  LDG.E.64.CONSTANT R10, desc[UR6][R4.64] ;  /* 0x00000006040a7981 */ /* 0x000ee8000c1e9b00 */
[----:B------:R-:W4:Y:S01]  /*1b50*/  LDG.E.64.CONSTANT R38, desc[UR6][R38.64] ;  /* 0x0000000626267981 */ /* 0x000f22000c1e9b00 */
[----:B------:R-:W-:-:S03]  /*1b60*/  VIADD R15, R43, 0x800 ;  /* 0x000008002b0f7836 */ /* 0x000fc60000000000 */
[----:B------:R-:W5:Y:S01]  /*1b70*/  LDG.E.64.CONSTANT R12, desc[UR6][R4.64+0x1000] ;  /* 0x00100006040c7981 */ /* 0x000f62000c1e9b00 */
[----:B------:R-:W-:-:S03]  /*1b80*/  IMAD.WIDE.U32 R14, R15, 0x8, R2 ;  /* 0x000000080f0e7825 */ /* 0x000fc600078e0002 */
[----:B------:R-:W5:Y:S04]  /*1b90*/  LDG.E.64.CONSTANT R16, desc[UR6][R4.64+0x3000] ;  /* 0x0030000604107981 */ /* 0x000f68000c1e9b00 */
[----:B------:R-:W5:Y:S04]  /*1ba0*/  LDG.E.64.CONSTANT R14, desc[UR6][R14.64] ;  /* 0x000000060e0e7981 */ /* 0x000f68000c1e9b00 */
[----:B------:R-:W5:Y:S01]  /*1bb0*/  LDG.E.64.CONSTANT R18, desc[UR6][R4.64+0x4000] ;  /* 0x0040000604127981 */ /* 0x000f62000c1e9b00 */
        /* <DEDUP_REMOVED lines=11> */
[----:B------:R-:W5:Y:S04]  /*1c70*/  LDG.E.64.CONSTANT R34, desc[UR6][R4.64+0xc000] ;  /* 0x00c0000604227981 */ /* 0x000f68000c1e9b00 */
[----:B------:R0:W5:Y:S01]  /*1c80*/  LDG.E.64.CONSTANT R36, desc[UR6][R4.64+0xd000] ;  /* 0x00d0000604247981 */ /* 0x000162000c1e9b00 */
[----:B------:R-:W-:-:S05]  /*1c90*/  VIADD R45, R45, 0x2000 ;  /* 0x000020002d2d7836 */ /* 0x000fca0000000000 */
[----:B------:R-:W-:Y:S02]  /*1ca0*/  ISETP.GE.AND P1, PT, R45, R40, PT ;  /* 0x000000282d00720c */ /* 0x000fe40003f26270 */
[----:B0-----:R-:W-:Y:S01]  /*1cb0*/  IADD3 R4, P2, PT, R4, 0x10000, RZ ;  /* 0x0001000004047810 */ /* 0x001fe20007f5e0ff */
[----:B------:R-:W-:-:S04]  /*1cc0*/  VIADD R43, R43, 0x2000 ;  /* 0x000020002b2b7836 */ /* 0x000fc80000000000 */
[----:B------:R-:W-:Y:S01]  /*1cd0*/  IMAD.X R5, RZ, RZ, R5, P2 ;  /* 0x000000ffff057224 */ /* 0x000fe200010e0605 */
[----:B----4-:R-:W-:-:S08]  /*1ce0*/  DADD R38, R38, R6 ;  /* 0x0000000026267229 */ /* 0x010fd00000000006 */
[----:B--2---:R-:W-:-:S08]  /*1cf0*/  DADD R8, R38, R8 ;  /* 0x0000000026087229 */ /* 0x004fd00000000008 */
[----:B---3--:R-:W-:-:S08]  /*1d00*/  DADD R8, R8, R10 ;  /* 0x0000000008087229 */ /* 0x008fd0000000000a */
[----:B-----5:R-:W-:-:S08]  /*1d10*/  DADD R8, R8, R12 ;  /* 0x0000000008087229 */ /* 0x020fd0000000000c */
        /* <DEDUP_REMOVED lines=13> */
.L_x_25:
[----:B------:R-:W-:Y:S05]  /*1df0*/  BSYNC.RECONVERGENT B2 ;  /* 0x0000000000027941 */ /* 0x000fea0003800200 */
.L_x_24:
[----:B------:R-:W-:Y:S01]  /*1e00*/  IMAD.IADD R8, R0, 0x1, -R45 ;  /* 0x0000000100087824 */ /* 0x000fe200078e0a2d */
[----:B------:R-:W-:Y:S04]  /*1e10*/  BSSY.RECONVERGENT B2, `(.L_x_27) ;  /* 0x000001c000027945 */ /* 0x000fe80003800200 */
[----:B------:R-:W-:-:S13]  /*1e20*/  ISETP.GT.AND P1, PT, R8, 0x800, PT ;  /* 0x000008000800780c */ /* 0x000fda0003f24270 */
[----:B------:R-:W-:Y:S05]  /*1e30*/  @!P1 BRA `(.L_x_28) ;  /* 0x0000000000649947 */ /* 0x000fea0003800000 */
        /* <DEDUP_REMOVED lines=9> */
[----:B------:R-:W5:Y:S04]  /*1ed0*/  LDG.E.64.CONSTANT R22, desc[UR6][R4.64+0x4000] ;  /* 0x0040000604167981 */ /* 0x000f68000c1e9b00 */
[----:B------:R0:W5:Y:S01]  /*1ee0*/  LDG.E.64.CONSTANT R8, desc[UR6][R4.64+0x5000] ;  /* 0x0050000604087981 */ /* 0x000162000c1e9b00 */
[----:B------:R-:W-:Y:S01]  /*1ef0*/  PLOP3.LUT P0, PT, PT, PT, PT, 0x8, 0x80 ;  /* 0x000000000080781c */ /* 0x000fe20003f0e170 */
[----:B------:R-:W-:-:S02]  /*1f00*/  VIADD R45, R45, 0x1000 ;  /* 0x000010002d2d7836 */ /* 0x000fc40000000000 */
[----:B------:R-:W-:Y:S01]  /*1f10*/  VIADD R43, R43, 0x1000 ;  /* 0x000010002b2b7836 */ /* 0x000fe20000000000 */
[----:B----4-:R-:W-:-:S08]  /*1f20*/  DADD R6, R6, R10 ;  /* 0x0000000006067229 */ /* 0x010fd0000000000a */
[----:B--2---:R-:W-:-:S08]  /*1f30*/  DADD R6, R6, R12 ;  /* 0x0000000006067229 */ /* 0x004fd0000000000c */
[----:B---3--:R-:W-:-:S08]  /*1f40*/  DADD R6, R6, R14 ;  /* 0x0000000006067229 */ /* 0x008fd0000000000e */
[----:B-----5:R-:W-:-:S08]  /*1f50*/  DADD R6, R6, R16 ;  /* 0x0000000006067229 */ /* 0x020fd00000000010 */
[----:B------:R-:W-:-:S08]  /*1f60*/  DADD R6, R6, R18 ;  /* 0x0000000006067229 */ /* 0x000fd00000000012 */
[----:B------:R-:W-:Y:S01]  /*1f70*/  DADD R6, R6, R20 ;  /* 0x0000000006067229 */ /* 0x000fe20000000014 */
[----:B------:R-:W-:-:S07]  /*1f80*/  IADD3 R10, P1, PT, R4, 0x8000, RZ ;  /* 0x00008000040a7810 */ /* 0x000fce0007f3e0ff */
[----:B------:R-:W-:Y:S01]  /*1f90*/  DADD R6, R6, R22 ;  /* 0x0000000006067229 */ /* 0x000fe20000000016 */
[----:B0-----:R-:W-:Y:S02]  /*1fa0*/  IMAD.X R5, RZ, RZ, R5, P1 ;  /* 0x000000ffff057224 */ /* 0x001fe400008e0605 */
[----:B------:R-:W-:-:S05]  /*1fb0*/  IMAD.MOV.U32 R4, RZ, RZ, R10 ;  /* 0x000000ffff047224 */ /* 0x000fca00078e000a */
[----:B------:R-:W-:-:S11]  /*1fc0*/  DADD R6, R6, R8 ;  /* 0x0000000006067229 */ /* 0x000fd60000000008 */
.L_x_28:
[----:B------:R-:W-:Y:S05]  /*1fd0*/  BSYNC.RECONVERGENT B2 ;  /* 0x0000000000027941 */ /* 0x000fea0003800200 */
.L_x_27:
[----:B------:R-:W-:-:S13]  /*1fe0*/  ISETP.LT.OR P0, PT, R45, R0, P0 ;  /* 0x000000002d00720c */ /* 0x000fda0000701670 */
[----:B------:R-:W-:Y:S05]  /*1ff0*/  @!P0 BRA `(.L_x_20) ;  /* 0x0000000000248947 */ /* 0x000fea0003800000 */
[----:B------:R-:W-:Y:S01]  /*2000*/  IMAD.WIDE.U32 R2, R43, 0x8, R2 ;  /* 0x000000082b027825 */ /* 0x000fe200078e0002 */
[----:B------:R-:W2:Y:S04]  /*2010*/  LDG.E.64.CONSTANT R8, desc[UR6][R4.64+-0x1000] ;  /* 0xfff0000604087981 */ /* 0x000ea8000c1e9b00 */
[----:B------:R-:W3:Y:S04]  /*2020*/  LDG.E.64.CONSTANT R10, desc[UR6][R4.64] ;  /* 0x00000006040a7981 */ /* 0x000ee8000c1e9b00 */
[----:B------:R-:W4:Y:S04]  /*2030*/  LDG.E.64.CONSTANT R2, desc[UR6][R2.64] ;  /* 0x0000000602027981 */ /* 0x000f28000c1e9b00 */
[----:B------:R-:W5:Y:S01]  /*2040*/  LDG.E.64.CONSTANT R12, desc[UR6][R4.64+0x1000] ;  /* 0x00100006040c7981 */ /* 0x000f62000c1e9b00 */
[----:B----4-:R-:W-:-:S08]  /*2050*/  DADD R6, R6, R2 ;  /* 0x0000000006067229 */ /* 0x010fd00000000002 */
[----:B--2---:R-:W-:-:S08]  /*2060*/  DADD R6, R6, R8 ;  /* 0x0000000006067229 */ /* 0x004fd00000000008 */
[----:B---3--:R-:W-:-:S08]  /*2070*/  DADD R6, R6, R10 ;  /* 0x0000000006067229 */ /* 0x008fd0000000000a */
[----:B-----5:R-:W-:-:S11]  /*2080*/  DADD R6, R6, R12 ;  /* 0x0000000006067229 */ /* 0x020fd6000000000c */
.L_x_20:
[----:B------:R-:W-:Y:S05]  /*2090*/  BSYNC.RECONVERGENT B1 ;  /* 0x0000000000017941 */ /* 0x000fea0003800200 */
.L_x_18:
[----:B------:R-:W0:Y:S01]  /*20a0*/  S2R R0, SR_LANEID ;  /* 0x0000000000007919 */ /* 0x000e220000000000 */
[----:B------:R-:W-:Y:S04]  /*20b0*/  SHFL.DOWN PT, R2, R6, 0x1, 0x1f ;  /* 0x08201f0006027f89 */ /* 0x000fe800000e0000 */
[----:B------:R-:W1:Y:S02]  /*20c0*/  SHFL.DOWN PT, R3, R7, 0x1, 0x1f ;  /* 0x08201f0007037f89 */ /* 0x000e6400000e0000 */
[----:B-1----:R-:W-:Y:S01]  /*20d0*/  DADD R2, R2, R6 ;  /* 0x0000000002027229 */ /* 0x002fe20000000006 */
[C---:B0-----:R-:W-:Y:S02]  /*20e0*/  ISETP.GT.AND P0, PT, R0.reuse, 0x1e, PT ;  /* 0x0000001e0000780c */ /* 0x041fe40003f04270 */
[----:B------:R-:W-:-:S07]  /*20f0*/  ISETP.NE.AND P1, PT, R0, RZ, PT ;  /* 0x000000ff0000720c */ /* 0x000fce0003f25270 */
        /* <DEDUP_REMOVED lines=15> */
[----:B------:R-:W-:Y:S01]  /*21f0*/  ISETP.GT.AND P0, PT, R0, 0x17, PT ;  /* 0x000000170000780c */ /* 0x000fe20003f04270 */
[----:B------:R-:W-:Y:S01]  /*2200*/  SHFL.DOWN PT, R2, R6, 0x8, 0x1f ;  /* 0x09001f0006027f89 */ /* 0x000fe200000e0000 */
[----:B------:R-:W-:-:S03]  /*2210*/  @!P1 MOV R8, 0x400 ;  /* 0x0000040000089802 */ /* 0x000fc60000000f00 */
[----:B------:R-:W0:Y:S01]  /*2220*/  SHFL.DOWN PT, R3, R7, 0x8, 0x1f ;  /* 0x09001f0007037f89 */ /* 0x000e2200000e0000 */
[----:B-1----:R-:W-:Y:S01]  /*2230*/  @!P1 LEA R11, R11, R8, 0x18 ;  /* 0x000000080b0b9211 */ /* 0x002fe200078ec0ff */
[----:B0-----:R-:W-:-:S10]  /*2240*/  DADD R2, R2, R6 ;  /* 0x0000000002027229 */ /* 0x001fd40000000006 */
[----:B------:R-:W-:Y:S02]  /*2250*/  FSEL R4, R6, R2, P0 ;  /* 0x0000000206047208 */ /* 0x000fe40000000000 */
[----:B------:R-:W-:Y:S02]  /*2260*/  FSEL R5, R7, R3, P0 ;  /* 0x0000000307057208 */ /* 0x000fe40000000000 */
[----:B------:R-:W-:Y:S01]  /*2270*/  @!P1 SHF.R.U32.HI R6, RZ, 0x2, R41 ;  /* 0x00000002ff069819 */ /* 0x000fe20000011629 */
[----:B------:R-:W-:Y:S01]  /*2280*/  SHFL.DOWN PT, R2, R4, 0x10, 0x1f ;  /* 0x0a001f0004027f89 */ /* 0x000fe200000e0000 */
[----:B------:R-:W-:Y:S02]  /*2290*/  ISETP.NE.AND P0, PT, R41, RZ, PT ;  /* 0x000000ff2900720c */ /* 0x000fe40003f05270 */
[----:B------:R-:W-:Y:S01]  /*22a0*/  @!P1 LOP3.LUT R6, R6, 0xf8, RZ, 0xc0, !PT ;  /* 0x000000f806069812 */ /* 0x000fe200078ec0ff */
[----:B------:R-:W0:Y:S04]  /*22b0*/  SHFL.DOWN PT, R3, R5, 0x10, 0x1f ;  /* 0x0a001f0005037f89 */ /* 0x000e2800000e0000 */
[----:B------:R-:W-:Y:S01]  /*22c0*/  @!P1 IMAD.IADD R11, R6, 0x1, R11 ;  /* 0x00000001060b9824 */ /* 0x000fe200078e020b */
[----:B0-----:R-:W-:-:S07]  /*22d0*/  DADD R2, R2, R4 ;  /* 0x0000000002027229 */ /* 0x001fce0000000004 */
[----:B------:R0:W-:Y:S01]  /*22e0*/  @!P1 STS.64 [R11+0x10], R2 ;  /* 0x000010020b009388 */ /* 0x0001e20000000a00 */
[----:B------:R-:W-:Y:S01]  /*22f0*/  BAR.SYNC.DEFER_BLOCKING 0x0 ;  /* 0x0000000000007b1d */ /* 0x000fe20000010000 */
[----:B------:R-:W-:-:S04]  /*2300*/  ISETP.GT.AND P1, PT, R0, 0xf, PT ;  /* 0x0000000f0000780c */ /* 0x000fc80003f24270 */
[----:B------:R-:W-:Y:S02]  /*2310*/  FSEL R0, R4, R2, P1 ;  /* 0x0000000204007208 */ /* 0x000fe40000800000 */
[----:B------:R-:W-:-:S03]  /*2320*/  FSEL R5, R5, R3, P1 ;  /* 0x0000000305057208 */ /* 0x000fc60000800000 */
[----:B0-----:R-:W-:Y:S02]  /*2330*/  IMAD.MOV.U32 R2, RZ, RZ, R0 ;  /* 0x000000ffff027224 */ /* 0x001fe400078e0000 */
[----:B------:R-:W-:Y:S01]  /*2340*/  IMAD.MOV.U32 R3, RZ, RZ, R5 ;  /* 0x000000ffff037224 */ /* 0x000fe200078e0005 */
[----:B------:R-:W-:Y:S06]  /*2350*/  @P0 BRA `(.L_x_16) ;  /* 0x0000000000680947 */ /* 0x000fec0003800000 */
[----:B------:R-:W0:Y:S01]  /*2360*/  S2UR UR5, SR_CgaCtaId ;  /* 0x00000000000579c3 */ /* 0x000e220000008800 */
[----:B------:R-:W-:Y:S02]  /*2370*/  UMOV UR4, 0x400 ;  /* 0x0000040000047882 */ /* 0x000fe40000000000 */
[----:B0-----:R-:W-:-:S09]  /*2380*/  ULEA UR4, UR5, UR4, 0x18 ;  /* 0x0000000405047291 */ /* 0x001fd2000f8ec0ff */
[----:B------:R-:W0:Y:S04]  /*2390*/  LDS.64 R4, [UR4+0x18] ;  /* 0x00001804ff047984 */ /* 0x000e280008000a00 */
[----:B------:R-:W1:Y:S04]  /*23a0*/  LDS.128 R8, [UR4+0x20] ;  /* 0x00002004ff087984 */ /* 0x000e680008000c00 */
        /* <DEDUP_REMOVED lines=20> */
[----:B------:R-:W-:-:S11]  /*24f0*/  DADD R2, R2, R10 ;  /* 0x0000000002027229 */ /* 0x000fd6000000000a */
.L_x_16:
[----:B------:R-:W-:Y:S05]  /*2500*/  BSYNC.RECONVERGENT B0 ;  /* 0x0000000000007941 */ /* 0x000fea0003800200 */
.L_x_1:
[----:B------:R-:W-:Y:S05]  /*2510*/  @P0 EXIT ;  /* 0x000000000000094d */ /* 0x000fea0003800000 */
[----:B------:R-:W0:Y:S01]  /*2520*/  LDCU.64 UR4, c[0x0][0x398] ;  /* 0x00007300ff0477ac */ /* 0x000e220008000a00 */
[----:B------:R-:W2:Y:S01]  /*2530*/  LDC.64 R4, c[0x0][0x388] ;  /* 0x0000e200ff047b82 */ /* 0x000ea20000000a00 */
[----:B0-----:R-:W-:-:S07]  /*2540*/  DADD R2, R2, UR4 ;  /* 0x0000000402027e29 */ /* 0x001fce0008000000 */
[----:B--2---:R-:W-:Y:S01]  /*2550*/  STG.E.64 desc[UR6][R4.64], R2 ;  /* 0x0000000204007986 */ /* 0x004fe2000c101b06 */
[----:B------:R-:W-:Y:S05]  /*2560*/  EXIT ;  /* 0x000000000000794d */ /* 0x000fea0003800000 */
.L_x_29:
[----:B------:R-:W-:-:S00]  /*2570*/  BRA `(.L_x_29) ;  /* 0xfffffffc00fc7947 */ /* 0x000fc0000383ffff */
[----:B------:R-:W-:-:S00]  /*2580*/  NOP ;  /* 0x0000000000007918 */ /* 0x000fc00000000000 */
[----:B------:R-:W-:-:S00]  /*2590*/  NOP ;  /* 0x0000000000007918 */ /* 0x000fc00000000000 */
[----:B------:R-:W-:-:S00]  /*25a0*/  NOP ;  /* 0x0000000000007918 */ /* 0x000fc00000000000 */
[----:B------:R-:W-:-:S00]  /*25b0*/  NOP ;  /* 0x0000000000007918 */ /* 0x000fc00000000000 */
[----:B------:R-:W-:-:S00]  /*25c0*/  NOP ;  /* 0x0000000000007918 */ /* 0x000fc00000000000 */
[----:B------:R-:W-:-:S00]  /*25d0*/  NOP ;  /* 0x0000000000007918 */ /* 0x000fc00000000000 */
[----:B------:R-:W-:-:S00]  /*25e0*/  NOP ;  /* 0x0000000000007918 */ /* 0x000fc00000000000 */
[----:B------:R-:W-:-:S00]  /*25f0*/  NOP ;  /* 0x0000000000007918 */ /* 0x000fc00000000000 */
.L_x_192:


//--------------------- .text._ZN3cub18CUB_300001_SM_10006detail6reduce18DeviceReduceKernelINS2_10policy_hubIdyN4cuda3std3__44plusIdEEE10Policy1000EN6thrust24THRUST_300001_SM_1000_NS6detail15normal_iteratorINSD_10device_ptrIdEEEEyS9_dNS7_10__identityEEEvT0_PT3_T1_NS0_13GridEvenShareISN_EET2_T4_ --------------------------
	.section	.text._ZN3cub18CUB_300001_SM_10006detail6reduce18DeviceReduceKernelINS2_10policy_hubIdyN4cuda3std3__44plusIdEEE10Policy1000EN6thrust24THRUST_300001_SM_1000_NS6detail15normal_iteratorINSD_10device_ptrIdEEEEyS9_dNS7_10__identityEEEvT0_PT3_T1_NS0_13GridEvenShareISN_EET2_T4_,"ax",@progbits
	.align	128
        .global         _ZN3cub18CUB_300001_SM_10006detail6reduce18DeviceReduceKernelINS2_10policy_hubIdyN4cuda3std3__44plusIdEEE10Policy1000EN6thrust24THRUST_300001_SM_1000_NS6detail15normal_iteratorINSD_10device_ptrIdEEEEyS9_dNS7_10__identityEEEvT0_PT3_T1_NS0_13GridEvenShareISN_EET2_T4_
        .type           _ZN3cub18CUB_300001_SM_10006detail6reduce18DeviceReduceKernelINS2_10policy_hubIdyN4cuda3std3__44plusIdEEE10Policy1000EN6thrust24THRUST_300001_SM_1000_NS6detail15normal_iteratorINSD_10device_ptrIdEEEEyS9_dNS7_10__identityEEEvT0_PT3_T1_NS0_13GridEvenShareISN_EET2_T4_,@function
        .size           _ZN3cub18CUB_300001_SM_10006detail6reduce18DeviceReduceKernelINS2_10policy_hubIdyN4cuda3std3__44plusIdEEE10Policy1000EN6thrust24THRUST_300001_SM_1000_NS6detail15normal_iteratorINSD_10device_ptrIdEEEEyS9_dNS7_10__identityEEEvT0_PT3_T1_NS0_13GridEvenShareISN_EET2_T4_,(.L_x_193 - _ZN3cub18CUB_300001_SM_10006detail6reduce18DeviceReduceKernelINS2_10policy_hubIdyN4cuda3std3__44plusIdEEE10Policy1000EN6thrust24THRUST_300001_SM_1000_NS6detail15normal_iteratorINSD_10device_ptrIdEEEEyS9_dNS7_10__identityEEEvT0_PT3_T1_NS0_13GridEvenShareISN_EET2_T4_)
        .other          _ZN3cub18CUB_300001_SM_10006detail6reduce18DeviceReduceKernelINS2_10policy_hubIdyN4cuda3std3__44plusIdEEE10Policy1000EN6thrust24THRUST_300001_SM_1000_NS6detail15normal_iteratorINSD_10device_ptrIdEEEEyS9_dNS7_10__identityEEEvT0_PT3_T1_NS0_13GridEvenShareISN_EET2_T4_,@"STO_CUDA_ENTRY STV_DEFAULT"
_ZN3cub18CUB_300001_SM_10006detail6reduce18DeviceReduceKernelINS2_10policy_hubIdyN4cuda3std3__44plusIdEEE10Policy1000EN6thrust24THRUST_300001_SM_1000_NS6detail15normal_iteratorINSD_10device_ptrIdEEEEyS9_dNS7_10__identityEEEvT0_PT3_T1_NS0_13GridEvenShareISN_EET2_T4_:
.text._ZN3cub18CUB_300001_SM_10006detail6reduce18DeviceReduceKernelINS2_10policy_hubIdyN4cuda3std3__44plusIdEEE10Policy1000EN6thrust24THRUST_300001_SM_1000_NS6detail15normal_iteratorINSD_10device_ptrIdEEEEyS9_dNS7_10__identityEEEvT0_PT3_T1_NS0_13GridEvenShareISN_EET2_T4_:
[----:B------:R-:W-:Y:S08]  /*0000*/  LDC R1, c[0x0][0x37c] ;  /* 0x0000df00ff017b82 */ /* 0x000ff00000000800 */
[----:B------:R-:W0:Y:S01]  /*0010*/  S2UR UR18, SR_CTAID.X ;  /* 0x00000000001279c3 */ /* 0x000e220000002500 */
[----:B------:R-:W1:Y:S01]  /*0020*/  LDCU.64 UR4, c[0x0][0x3b8] ;  /* 0x00007700ff0477ac */ /* 0x000e620008000a00 */
[----:B------:R-:W-:Y:S01]  /*0030*/  BSSY.RECONVERGENT B0, `(.L_x_30) ;  /* 0x0000277000007945 */ /* 0x000fe20003800200 */
[----:B------:R-:W2:Y:S01]  /*0040*/  LDCU UR11, c[0x0][0x3c0] ;  /* 0x00007800ff0b77ac */ /* 0x000ea20008000800 */
[----:B------:R-:W3:Y:S01]  /*0050*/  LDCU.64 UR16, c[0x0][0x358] ;  /* 0x00006b00ff1077ac */ /* 0x000ee20008000a00 */
[----:B-1----:R-:W-:-:S02]  /*0060*/  IMAD.U32 R12, RZ, RZ, UR4 ;  /* 0x00000004ff0c7e24 */ /* 0x002fc4000f8e00ff */
[----:B------:R-:W-:Y:S01]  /*0070*/  IMAD.U32 R3, RZ, RZ, UR5 ;  /* 0x00000005ff037e24 */ /* 0x000fe2000f8e00ff */
[----:B--2---:R-:W-:Y:S02]  /*0080*/  UIMAD UR5, UR11, 0xe00, URZ ;  /* 0x00000e000b0578a4 */ /* 0x004fe4000f8e02ff */
[----:B0-----:R-:W-:Y:S02]  /*0090*/  UIMAD UR9, UR18, 0xe00, URZ ;  /* 0x00000e00120978a4 */ /* 0x001fe4000f8e02ff */
[----:B------:R-:W-:-:S04]  /*00a0*/  USHF.R.S32.HI UR4, URZ, 0x1f, UR5 ;  /* 0x0000001fff047899 */ /* 0x000fc80008011405 */
[----:B------:R-:W-:-:S04]  /*00b0*/  IADD3 R13, P1, PT, R12, -UR9, RZ ;  /* 0x800000090c0d7c10 */ /* 0x000fc8000ff3e0ff */
[----:B------:R-:W-:Y:S02]  /*00c0*/  ISETP.GT.U32.AND P0, PT, R13, 0xdff, PT ;  /* 0x00000dff0d00780c */ /* 0x000fe40003f04070 */
[----:B------:R-:W-:-:S04]  /*00d0*/  IADD3.X R2, PT, PT, R3, -0x1, RZ, P1, !PT ;  /* 0xffffffff03027810 */ /* 0x000fc80000ffe4ff */
[----:B------:R-:W-:-:S13]  /*00e0*/  ISETP.GT.U32.AND.EX P0, PT, R2, RZ, PT, P0 ;  /* 0x000000ff0200720c */ /* 0x000fda0003f04100 */
[----:B---3--:R-:W-:Y:S05]  /*00f0*/  @P0 BRA `(.L_x_31) ;  /* 0x0000001400280947 */ /* 0x008fea0003800000 */
[----:B------:R-:W0:Y:S01]  /*0100*/  S2R R0, SR_TID.X ;  /* 0x0000000000007919 */ /* 0x000e220000002100 */
[----:B------:R-:W-:Y:S01]  /*0110*/  VIADD R3, R12, -UR9 ;  /* 0x800000090c037c36 */ /* 0x000fe20008000000 */
[----:B------:R-:W-:Y:S01]  /*0120*/  BSSY.RECONVERGENT B1, `(.L_x_32) ;  /* 0x000000a000017945 */ /* 0x000fe20003800200 */
[----:B------:R-:W-:-:S03]  /*0130*/  CS2R R8, SRZ ;  /* 0x0000000000087805 */ /* 0x000fc6000001ff00 */
[----:B0-----:R-:W-:Y:S01]  /*0140*/  ISETP.GE.AND P0, PT, R0, R3, PT ;  /* 0x000000030000720c */ /* 0x001fe20003f06270 */
[----:B------:R-:W-:-:S12]  /*0150*/  IMAD.MOV.U32 R2, RZ, RZ, R0 ;  /* 0x000000ffff027224 */ /* 0x000fd800078e0000 */
[----:B------:R-:W-:Y:S05]  /*0160*/  @P0 BRA `(.L_x_33) ;  /* 0x0000000000140947 */ /* 0x000fea0003800000 */
[----:B------:R-:W0:Y:S01]  /*0170*/  LDC.64 R8, c[0x0][0x380] ;  /* 0x0000e000ff087b82 */ /* 0x000e220000000a00 */
[----:B------:R-:W-:-:S04]  /*0180*/  VIADD R5, R0, UR9 ;  /* 0x0000000900057c36 */ /* 0x000fc80008000000 */
[----:B0-----:R-:W-:-:S06]  /*0190*/  IMAD.WIDE.U32 R8, R5, 0x8, R8 ;  /* 0x0000000805087825 */ /* 0x001fcc00078e0008 */
[----:B------:R-:W5:Y:S01]  /*01a0*/  LDG.E.64 R8, desc[UR16][R8.64] ;  /* 0x0000001008087981 */ /* 0x000f62000c1e1b00 */
[----:B------:R-:W-:-:S07]  /*01b0*/  VIADD R2, R0, 0x200 ;  /* 0x0000020000027836 */ /* 0x000fce0000000000 */
.L_x_33:
[----:B------:R-:W-:Y:S05]  /*01c0*/  BSYNC.RECONVERGENT B1 ;  /* 0x0000000000017941 */ /* 0x000fea0003800200 */
.L_x_32:
[----:B------:R-:W-:Y:S01]  /*01d0*/  ISETP.GE.AND P0, PT, R2, R3, PT ;  /* 0x000000030200720c */ /* 0x000fe20003f06270 */
[----:B------:R-:W-:-:S12]  /*01e0*/  BSSY.RECONVERGENT B1, `(.L_x_34) ;  /* 0x0000078000017945 */ /* 0x000fd80003800200 */
[----:B------:R-:W-:Y:S05]  /*01f0*/  @P0 BRA `(.L_x_35) ;  /* 0x0000000400d80947 */ /* 0x000fea0003800000 */
[----:B------:R-:W-:Y:S01]  /*0200*/  LOP3.LUT R5, RZ, R2, RZ, 0x33, !PT ;  /* 0x00000002ff057212 */ /* 0x000fe200078e33ff */
[----:B------:R-:W-:Y:S03]  /*0210*/  BSSY.RECONVERGENT B2, `(.L_x_36) ;  /* 0x0000036000027945 */ /* 0x000fe60003800200 */
[----:B------:R-:W-:-:S04]  /*0220*/  IADD3 R12, PT, PT, R12, -UR9, R5 ;  /* 0x800000090c0c7c10 */ /* 0x000fc8000fffe005 */
[C---:B------:R-:W-:Y:S02]  /*0230*/  ISETP.GE.U32.AND P1, PT, R12.reuse, 0x1e00, PT ;  /* 0x00001e000c00780c */ /* 0x040fe40003f26070 */
[----:B------:R-:W-:-:S04]  /*0240*/  LEA.HI R4, R12, 0x1, RZ, 0x17 ;  /* 0x000000010c047811 */ /* 0x000fc800078fb8ff */
[----:B------:R-:W-:-:S04]  /*0250*/  LOP3.LUT R5, R4, 0xf, RZ, 0xc0, !PT ;  /* 0x0000000f04057812 */ /* 0x000fc800078ec0ff */
[----:B------:R-:W-:-:S03]  /*0260*/  ISETP.NE.AND P0, PT, R5, RZ, PT ;  /* 0x000000ff0500720c */ /* 0x000fc60003f05270 */
[----:B------:R-:W-:Y:S10]  /*0270*/  @!P1 BRA `(.L_x_37) ;  /* 0x0000000000bc9947 */ /* 0x000ff40003800000 */
[----:B------:R-:W0:Y:S01]  /*0280*/  LDCU.64 UR4, c[0x0][0x380] ;  /* 0x00007000ff0477ac */ /* 0x000e220008000a00 */
[----:B------:R-:W-:Y:S01]  /*0290*/  IMAD.WIDE.U32 R6, R2, 0x8, RZ ;  /* 0x0000000802067825 */ /* 0x000fe200078e00ff */
[----:B------:R-:W-:-:S03]  /*02a0*/  LOP3.LUT R26, R4, 0xfffff0, RZ, 0xc0, !PT ;  /* 0x00fffff0041a7812 */ /* 0x000fc600078ec0ff */
[----:B------:R-:W-:Y:S02]  /*02b0*/  IMAD.U32 R11, RZ, RZ, UR18 ;  /* 0x00000012ff0b7e24 */ /* 0x000fe4000f8e00ff */
[----:B------:R-:W-:Y:S02]  /*02c0*/  IMAD.MOV R26, RZ, RZ, -R26 ;  /* 0x000000ffff1a7224 */ /* 0x000fe400078e0a1a */
[----:B------:R-:W-:-:S03]  /*02d0*/  IMAD.WIDE.U32 R6, R11, 0x7000, R6 ;  /* 0x000070000b067825 */ /* 0x000fc600078e0006 */
[----:B0-----:R-:W-:-:S04]  /*02e0*/  IADD3 R6, P1, PT, R6, UR4, RZ ;  /* 0x0000000406067c10 */ /* 0x001fc8000ff3e0ff */
[----:B------:R-:W-:-:S04]  /*02f0*/  IADD3 R6, P2, PT, R6, 0x8000, RZ ;  /* 0x0000800006067810 */ /* 0x000fc80007f5e0ff */
[----:B------:R-:W-:-:S09]  /*0300*/  IADD3.X R7, PT, PT, RZ, UR5, R7, P2, P1 ;  /* 0x00000005ff077c10 */ /* 0x000fd200097e2407 */
.L_x_38:
[----:B------:R-:W2:Y:S04]  /*0310*/  LDG.E.64 R10, desc[UR16][R6.64+-0x8000] ;  /* 0xff800010060a7981 */ /* 0x000ea8000c1e1b00 */
[----:B------:R-:W3:Y:S04]  /*0320*/  LDG.E.64 R12, desc[UR16][R6.64+-0x7000] ;  /* 0xff900010060c7981 */ /* 0x000ee8000c1e1b00 */
[----:B------:R-:W4:Y:S04]  /*0330*/  LDG.E.64 R14, desc[UR16][R6.64+-0x6000] ;  /* 0xffa00010060e7981 */ /* 0x000f28000c1e1b00 */
[----:B------:R-:W4:Y:S04]  /*0340*/  LDG.E.64 R16, desc[UR16][R6.64+-0x5000] ;  /* 0xffb0001006107981 */ /* 0x000f28000c1e1b00 */
[----:B------:R-:W4:Y:S04]  /*0350*/  LDG.E.64 R18, desc[UR16][R6.64+-0x4000] ;  /* 0xffc0001006127981 */ /* 0x000f28000c1e1b00 */
[----:B------:R-:W4:Y:S04]  /*0360*/  LDG.E.64 R20, desc[UR16][R6.64+-0x3000] ;  /* 0xffd0001006147981 */ /* 0x000f28000c1e1b00 */
[----:B------:R-:W4:Y:S04]  /*0370*/  LDG.E.64 R24, desc[UR16][R6.64+-0x2000] ;  /* 0xffe0001006187981 */ /* 0x000f28000c1e1b00 */
[----:B------:R-:W4:Y:S01]  /*0380*/  LDG.E.64 R22, desc[UR16][R6.64+-0x1000] ;  /* 0xfff0001006167981 */ /* 0x000f22000c1e1b00 */
[----:B--2--5:R-:W-:-:S03]  /*0390*/  DADD R10, R10, R8 ;  /* 0x000000000a0a7229 */ /* 0x024fc60000000008 */
[----:B------:R-:W2:Y:S05]  /*03a0*/  LDG.E.64 R8, desc[UR16][R6.64] ;  /* 0x0000001006087981 */ /* 0x000eaa000c1e1b00 */
[----:B---3--:R-:W-:Y:S02]  /*03b0*/  DADD R12, R10, R12 ;  /* 0x000000000a0c7229 */ /* 0x008fe4000000000c */
[----:B------:R-:W3:Y:S06]  /*03c0*/  LDG.E.64 R10, desc[UR16][R6.64+0x1000] ;  /* 0x00100010060a7981 */ /* 0x000eec000c1e1b00 */
[----:B----4-:R-:W-:-:S02]  /*03d0*/  DADD R14, R12, R14 ;  /* 0x000000000c0e7229 */ /* 0x010fc4000000000e */
[----:B------:R-:W4:Y:S06]  /*03e0*/  LDG.E.64 R12, desc[UR16][R6.64+0x2000] ;  /* 0x00200010060c7981 */ /* 0x000f2c000c1e1b00 */
[----:B------:R-:W-:Y:S02]  /*03f0*/  DADD R16, R14, R16 ;  /* 0x000000000e107229 */ /* 0x000fe40000000010 */
[----:B------:R-:W4:Y:S06]  /*0400*/  LDG.E.64 R14, desc[UR16][R6.64+0x3000] ;  /* 0x00300010060e7981 */ /* 0x000f2c000c1e1b00 */
[----:B------:R-:W-:-:S02]  /*0410*/  DADD R18, R16, R18 ;  /* 0x0000000010127229 */ /* 0x000fc40000000012 */
[----:B------:R-:W4:Y:S06]  /*0420*/  LDG.E.64 R16, desc[UR16][R6.64+0x4000] ;  /* 0x0040001006107981 */ /* 0x000f2c000c1e1b00 */
[----:B------:R-:W-:Y:S02]  /*0430*/  DADD R20, R18, R20 ;  /* 0x0000000012147229 */ /* 0x000fe40000000014 */
[----:B------:R-:W4:Y:S06]  /*0440*/  LDG.E.64 R18, desc[UR16][R6.64+0x5000] ;  /* 0x0050001006127981 */ /* 0x000f2c000c1e1b00 */
[----:B------:R-:W-:-:S02]  /*0450*/  DADD R24, R20, R24 ;  /* 0x0000000014187229 */ /* 0x000fc40000000018 */
[----:B------:R-:W4:Y:S06]  /*0460*/  LDG.E.64 R20, desc[UR16][R6.64+0x6000] ;  /* 0x0060001006147981 */ /* 0x000f2c000c1e1b00 */
[----:B------:R-:W-:Y:S02]  /*0470*/  DADD R22, R24, R22 ;  /* 0x0000000018167229 */ /* 0x000fe40000000016 */
[----:B------:R0:W4:Y:S01]  /*0480*/  LDG.E.64 R24, desc[UR16][R6.64+0x7000] ;  /* 0x0070001006187981 */ /* 0x000122000c1e1b00 */
[----:B------:R-:W-:Y:S02]  /*0490*/  VIADD R26, R26, 0x10 ;  /* 0x000000101a1a7836 */ /* 0x000fe40000000000 */
[----:B------:R-:W-:-:S03]  /*04a0*/  VIADD R2, R2, 0x2000 ;  /* 0x0000200002027836 */ /* 0x000fc60000000000 */
[----:B------:R-:W-:Y:S02]  /*04b0*/  ISETP.NE.AND P1, PT, R26, RZ, PT ;  /* 0x000000ff1a00720c */ /* 0x000fe40003f25270 */
[----:B0-----:R-:W-:-:S05]  /*04c0*/  IADD3 R6, P2, PT, R6, 0x10000, RZ ;  /* 0x0001000006067810 */ /* 0x001fca0007f5e0ff */
[----:B------:R-:W-:Y:S01]  /*04d0*/  IMAD.X R7, RZ, RZ, R7, P2 ;  /* 0x000000ffff077224 */ /* 0x000fe200010e0607 */
[----:B--2---:R-:W-:-:S08]  /*04e0*/  DADD R8, R22, R8 ;  /* 0x0000000016087229 */ /* 0x004fd00000000008 */
[----:B---3--:R-:W-:-:S08]  /*04f0*/  DADD R8, R8, R10 ;  /* 0x0000000008087229 */ /* 0x008fd0000000000a */
[----:B----4-:R-:W-:-:S08]  /*0500*/  DADD R8, R8, R12 ;  /* 0x0000000008087229 */ /* 0x010fd0000000000c */
[----:B------:R-:W-:-:S08]  /*0510*/  DADD R8, R8, R14 ;  /* 0x0000000008087229 */ /* 0x000fd0000000000e */
[----:B------:R-:W-:-:S08]  /*0520*/  DADD R8, R8, R16 ;  /* 0x0000000008087229 */ /* 0x000fd00000000010 */
[----:B------:R-:W-:-:S08]  /*0530*/  DADD R8, R8, R18 ;  /* 0x0000000008087229 */ /* 0x000fd00000000012 */
[----:B------:R-:W-:-:S08]  /*0540*/  DADD R8, R8, R20 ;  /* 0x0000000008087229 */ /* 0x000fd00000000014 */
[----:B------:R-:W-:Y:S01]  /*0550*/  DADD R8, R8, R24 ;  /* 0x0000000008087229 */ /* 0x000fe20000000018 */
[----:B------:R-:W-:Y:S10]  /*0560*/  @P1 BRA `(.L_x_38) ;  /* 0xfffffffc00681947 */ /* 0x000ff4000383ffff */
.L_x_37:
[----:B------:R-:W-:Y:S05]  /*0570*/  BSYNC.RECONVERGENT B2 ;  /* 0x0000000000027941 */ /* 0x000fea0003800200 */
.L_x_36:
[----:B------:R-:W-:Y:S05]  /*0580*/  @!P0 BRA `(.L_x_35) ;  /* 0x0000000000f48947 */ /* 0x000fea0003800000 */
[----:B------:R-:W-:Y:S01]  /*0590*/  ISETP.GE.U32.AND P1, PT, R5, 0x8, PT ;  /* 0x000000080500780c */ /* 0x000fe20003f26070 */
[----:B------:R-:W-:Y:S01]  /*05a0*/  BSSY.RECONVERGENT B2, `(.L_x_39) ;  /* 0x000001a000027945 */ /* 0x000fe20003800200 */
[----:B------:R-:W-:-:S04]  /*05b0*/  LOP3.LUT R26, R4, 0x7, RZ, 0xc0, !PT ;  /* 0x00000007041a7812 */ /* 0x000fc800078ec0ff */
[----:B------:R-:W-:-:S07]  /*05c0*/  ISETP.NE.AND P0, PT, R26, RZ, PT ;  /* 0x000000ff1a00720c */ /* 0x000fce0003f05270 */
[----:B------:R-:W-:Y:S06]  /*05d0*/  @!P1 BRA `(.L_x_40) ;  /* 0x0000000000589947 */ /* 0x000fec0003800000 */
[----:B------:R-:W0:Y:S01]  /*05e0*/  LDCU.64 UR4, c[0x0][0x380] ;  /* 0x00007000ff0477ac */ /* 0x000e220008000a00 */
[----:B------:R-:W-:-:S04]  /*05f0*/  IADD3 R5, P1, PT, R2, UR9, RZ ;  /* 0x0000000902057c10 */ /* 0x000fc8000ff3e0ff */
[----:B------:R-:W-:Y:S02]  /*0600*/  LEA.HI.X.SX32 R6, R2, RZ, 0x1, P1 ;  /* 0x000000ff02067211 */ /* 0x000fe400008f0eff */
[----:B0-----:R-:W-:-:S04]  /*0610*/  LEA R24, P1, R5, UR4, 0x3 ;  /* 0x0000000405187c11 */ /* 0x001fc8000f8218ff */
[----:B------:R-:W-:-:S05]  /*0620*/  LEA.HI.X R25, R5, UR5, R6, 0x3, P1 ;  /* 0x0000000505197c11 */ /* 0x000fca00088f1c06 */
        /* <DEDUP_REMOVED lines=17> */
.L_x_40:
[----:B------:R-:W-:Y:S05]  /*0740*/  BSYNC.RECONVERGENT B2 ;  /* 0x0000000000027941 */ /* 0x000fea0003800200 */
.L_x_39:
        /* <DEDUP_REMOVED lines=14> */
[----:B------:R-:W4:Y:S01]  /*0830*/  LDG.E.64 R14, desc[UR16][R4.64+0x3000] ;  /* 0x00300010040e7981 */ /* 0x000f22000c1e1b00 */
[----:B------:R-:W-:Y:S01]  /*0840*/  VIADD R2, R2, 0x800 ;  /* 0x0000080002027836 */ /* 0x000fe20000000000 */
[----:B--2--5:R-:W-:-:S08]  /*0850*/  DADD R6, R8, R6 ;  /* 0x0000000008067229 */ /* 0x024fd00000000006 */
[----:B---3--:R-:W-:-:S08]  /*0860*/  DADD R6, R6, R10 ;  /* 0x0000000006067229 */ /* 0x008fd0000000000a */
[----:B----4-:R-:W-:-:S08]  /*0870*/  DADD R6, R6, R12 ;  /* 0x0000000006067229 */ /* 0x010fd0000000000c */
[----:B------:R-:W-:-:S11]  /*0880*/  DADD R8, R6, R14 ;  /* 0x0000000006087229 */ /* 0x000fd6000000000e */
.L_x_42:
[----:B------:R-:W-:Y:S05]  /*0890*/  BSYNC.RECONVERGENT B2 ;  /* 0x0000000000027941 */ /* 0x000fea0003800200 */
.L_x_41:
[----:B------:R-:W-:Y:S05]  /*08a0*/  @!P0 BRA `(.L_x_35) ;  /* 0x00000000002c8947 */ /* 0x000fea0003800000 */
[----:B------:R-:W0:Y:S01]  /*08b0*/  LDC.64 R4, c[0x0][0x380] ;  /* 0x0000e000ff047b82 */ /* 0x000e220000000a00 */
[----:B------:R-:W-:Y:S02]  /*08c0*/  IMAD.U32 R7, RZ, RZ, UR18 ;  /* 0x00000012ff077e24 */ /* 0x000fe4000f8e00ff */
[----:B------:R-:W-:Y:S02]  /*08d0*/  IMAD.MOV R10, RZ, RZ, -R16 ;  /* 0x000000ffff0a7224 */ /* 0x000fe400078e0a10 */
[----:B0-----:R-:W-:-:S07]  /*08e0*/  IMAD.WIDE.U32 R4, R7, 0x7000, R4 ;  /* 0x0000700007047825 */ /* 0x001fce00078e0004 */
.L_x_43:
[----:B------:R-:W-:-:S06]  /*08f0*/  IMAD.WIDE R6, R2, 0x8, R4 ;  /* 0x0000000802067825 */ /* 0x000fcc00078e0204 */
[----:B------:R-:W2:Y:S01]  /*0900*/  LDG.E.64 R6, desc[UR16][R6.64] ;  /* 0x0000001006067981 */ /* 0x000ea2000c1e1b00 */
[----:B------:R-:W-:Y:S02]  /*0910*/  VIADD R10, R10, 0x1 ;  /* 0x000000010a0a7836 */ /* 0x000fe40000000000 */
[----:B------:R-:W-:-:S03]  /*0920*/  VIADD R2, R2, 0x200 ;  /* 0x0000020002027836 */ /* 0x000fc60000000000 */
[----:B------:R-:W-:Y:S01]  /*0930*/  ISETP.NE.AND P0, PT, R10, RZ, PT ;  /* 0x000000ff0a00720c */ /* 0x000fe20003f05270 */
[----:B--2--5:R-:W-:-:S12]  /*0940*/  DADD R8, R6, R8 ;  /* 0x0000000006087229 */ /* 0x024fd80000000008 */
[----:B------:R-:W-:Y:S05]  /*0950*/  @P0 BRA `(.L_x_43) ;  /* 0xfffffffc00e40947 */ /* 0x000fea000383ffff */
.L_x_35:
[----:B------:R-:W-:Y:S05]  /*0960*/  BSYNC.RECONVERGENT B1 ;  /* 0x0000000000017941 */ /* 0x000fea0003800200 */
.L_x_34:
        /* <DEDUP_REMOVED lines=12> */
[----:B------:R-:W-:-:S03]  /*0a30*/  @!P1 SHF.R.U32.HI R3, RZ, 0x2, R0 ;  /* 0x00000002ff039819 */ /* 0x000fc60000011600 */
[----:B------:R-:W0:Y:S01]  /*0a40*/  SHFL.DOWN PT, R5, R7, 0x2, 0x1f ;  /* 0x08401f0007057f89 */ /* 0x000e2200000e0000 */
[----:B------:R-:W-:Y:S01]  /*0a50*/  @!P1 LOP3.LUT R3, R3, 0xf8, RZ, 0xc0, !PT ;  /* 0x000000f803039812 */ /* 0x000fe200078ec0ff */
        /* <DEDUP_REMOVED lines=14> */
[----:B-1----:R-:W-:-:S05]  /*0b40*/  @!P1 LEA R10, R13, R10, 0x18 ;  /* 0x0000000a0d0a9211 */ /* 0x002fca00078ec0ff */
[----:B------:R-:W-:Y:S01]  /*0b50*/  @!P1 IMAD.IADD R3, R3, 0x1, R10 ;  /* 0x0000000103039824 */ /* 0x000fe200078e020a */
[----:B0-----:R-:W-:-:S10]  /*0b60*/  DADD R4, R4, R8 ;  /* 0x0000000004047229 */ /* 0x001fd40000000008 */
[----:B------:R-:W-:Y:S02]  /*0b70*/  FSEL R6, R8, R4, P0 ;  /* 0x0000000408067208 */ /* 0x000fe40000000000 */
[----:B------:R-:W-:Y:S02]  /*0b80*/  FSEL R7, R9, R5, P0 ;  /* 0x0000000509077208 */ /* 0x000fe40000000000 */
[----:B------:R-:W-:Y:S01]  /*0b90*/  ISETP.NE.AND P0, PT, R0, RZ, PT ;  /* 0x000000ff0000720c */ /* 0x000fe20003f05270 */
[----:B------:R-:W-:Y:S04]  /*0ba0*/  SHFL.DOWN PT, R4, R6, 0x10, 0x1f ;  /* 0x0a001f0006047f89 */ /* 0x000fe800000e0000 */
[----:B------:R-:W0:Y:S02]  /*0bb0*/  SHFL.DOWN PT, R5, R7, 0x10, 0x1f ;  /* 0x0a001f0007057f89 */ /* 0x000e2400000e0000 */
        /* <DEDUP_REMOVED lines=10> */
[----:B--2---:R-:W0:Y:S04]  /*0c60*/  LDS.64 R2, [UR4+0x18] ;  /* 0x00001804ff027984 */ /* 0x004e280008000a00 */
        /* <DEDUP_REMOVED lines=23> */
.L_x_44:
[----:B------:R-:W-:-:S05]  /*0de0*/  LOP3.LUT R2, R0, 0x3e0, RZ, 0xc0, !PT ;  /* 0x000003e000027812 */ /* 0x000fca00078ec0ff */
[----:B------:R-:W-:Y:S01]  /*0df0*/  VIADD R4, R2, 0x20 ;  /* 0x0000002002047836 */ /* 0x000fe20000000000 */
[----:B------:R-:W-:-:S04]  /*0e00*/  LOP3.LUT R2, RZ, R2, RZ, 0x33, !PT ;  /* 0x00000002ff027212 */ /* 0x000fc800078e33ff */
[----:B------:R-:W-:Y:S01]  /*0e10*/  ISETP.GT.AND P0, PT, R4, R3, PT ;  /* 0x000000030400720c */ /* 0x000fe20003f04270 */
[----:B------:R-:W-:-:S05]  /*0e20*/  IMAD.IADD R2, R3, 0x1, R2 ;  /* 0x0000000103027824 */ /* 0x000fca00078e0202 */
[----:B------:R-:W-:Y:S02]  /*0e30*/  SEL R5, R2, 0x1f, P0 ;  /* 0x0000001f02057807 */ /* 0x000fe40000000000 */
[----:B------:R-:W0:Y:S03]  /*0e40*/  S2R R2, SR_LANEID ;  /* 0x0000000000027919 */ /* 0x000e260000000000 */
[----:B-----5:R-:W-:Y:S04]  /*0e50*/  SHFL.DOWN PT, R6, R8, 0x1, R5 ;  /* 0x0820000008067989 */ /* 0x020fe800000e0005 */
[----:B------:R-:W1:Y:S02]  /*0e60*/  SHFL.DOWN PT, R7, R9, 0x1, R5 ;  /* 0x0820000009077989 */ /* 0x000e6400000e0005 */
[----:B-1----:R-:W-:Y:S01]  /*0e70*/  DADD R6, R6, R8 ;  /* 0x0000000006067229 */ /* 0x002fe20000000008 */
[C---:B0-----:R-:W-:Y:S01]  /*0e80*/  ISETP.GE.AND P0, PT, R2.reuse, R5, PT ;  /* 0x000000050200720c */ /* 0x041fe20003f06270 */
[C---:B------:R-:W-:Y:S01]  /*0e90*/  VIADD R4, R2.reuse, 0x2 ;  /* 0x0000000202047836 */ /* 0x040fe20000000000 */
[----:B------:R-:W-:-:S07]  /*0ea0*/  ISETP.NE.AND P1, PT, R2, RZ, PT ;  /* 0x000000ff0200720c */ /* 0x000fce0003f25270 */
[----:B------:R-:W-:Y:S02]  /*0eb0*/  FSEL R10, R6, R8, !P0 ;  /* 0x00000008060a7208 */ /* 0x000fe40004000000 */
[----:B------:R-:W-:Y:S02]  /*0ec0*/  FSEL R11, R7, R9, !P0 ;  /* 0x00000009070b7208 */ /* 0x000fe40004000000 */
[----:B------:R-:W-:Y:S01]  /*0ed0*/  ISETP.GT.AND P0, PT, R4, R5, PT ;  /* 0x000000050400720c */ /* 0x000fe20003f04270 */
[----:B------:R-:W-:Y:S01]  /*0ee0*/  SHFL.DOWN PT, R6, R10, 0x2, R5 ;  /* 0x084000000a067989 */ /* 0x000fe200000e0005 */
[----:B------:R-:W-:-:S03]  /*0ef0*/  VIADD R4, R2, 0x4 ;  /* 0x0000000402047836 */ /* 0x000fc60000000000 */
[----:B------:R-:W0:Y:S02]  /*0f00*/  SHFL.DOWN PT, R7, R11, 0x2, R5 ;  /* 0x084000000b077989 */ /* 0x000e2400000e0005 */
[----:B0-----:R-:W-:-:S10]  /*0f10*/  DADD R6, R6, R10 ;  /* 0x0000000006067229 */ /* 0x001fd4000000000a */
[----:B------:R-:W-:Y:S02]  /*0f20*/  FSEL R12, R10, R6, P0 ;  /* 0x000000060a0c7208 */ /* 0x000fe40000000000 */
[----:B------:R-:W-:Y:S02]  /*0f30*/  FSEL R13, R11, R7, P0 ;  /* 0x000000070b0d7208 */ /* 0x000fe40000000000 */
[----:B------:R-:W-:Y:S01]  /*0f40*/  ISETP.GT.AND P0, PT, R4, R5, PT ;  /* 0x000000050400720c */ /* 0x000fe20003f04270 */
[----:B------:R-:W-:Y:S01]  /*0f50*/  SHFL.DOWN PT, R6, R12, 0x4, R5 ;  /* 0x088000000c067989 */ /* 0x000fe200000e0005 */
[C---:B------:R-:W-:Y:S02]  /*0f60*/  VIADD R4, R2.reuse, 0x8 ;  /* 0x0000000802047836 */ /* 0x040fe40000000000 */
[----:B------:R-:W-:Y:S01]  /*0f70*/  VIADD R2, R2, 0x10 ;  /* 0x0000001002027836 */ /* 0x000fe20000000000 */
[----:B------:R-:W0:Y:S02]  /*0f80*/  SHFL.DOWN PT, R7, R13, 0x4, R5 ;  /* 0x088000000d077989 */ /* 0x000e2400000e0005 */
[----:B0-----:R-:W-:-:S10]  /*0f90*/  DADD R6, R6, R12 ;  /* 0x0000000006067229 */ /* 0x001fd4000000000c */
[----:B------:R-:W-:Y:S02]  /*0fa0*/  FSEL R8, R12, R6, P0 ;  /* 0x000000060c087208 */ /* 0x000fe40000000000 */
[----:B------:R-:W-:Y:S02]  /*0fb0*/  FSEL R9, R13, R7, P0 ;  /* 0x000000070d097208 */ /* 0x000fe40000000000 */
[----:B------:R-:W-:Y:S01]  /*0fc0*/  ISETP.GT.AND P0, PT, R4, R5, PT ;  /* 0x000000050400720c */ /* 0x000fe20003f04270 */
[----:B------:R-:W-:Y:S01]  /*0fd0*/  SHFL.DOWN PT, R6, R8, 0x8, R5 ;  /* 0x0900000008067989 */ /* 0x000fe200000e0005 */
[----:B------:R-:W-:-:S03]  /*0fe0*/  @!P1 SHF.R.U32.HI R4, RZ, 0x2, R0 ;  /* 0x00000002ff049819 */ /* 0x000fc60000011600 */
[----:B------:R-:W0:Y:S01]  /*0ff0*/  SHFL.DOWN PT, R7, R9, 0x8, R5 ;  /* 0x0900000009077989 */ /* 0x000e2200000e0005 */
[----:B------:R-:W-:Y:S01]  /*1000*/  @!P1 LOP3.LUT R4, R4, 0xf8, RZ, 0xc0, !PT ;  /* 0x000000f804049812 */ /* 0x000fe200078ec0ff */
[----:B------:R-:W1:Y:S01]  /*1010*/  @!P1 S2R R13, SR_CgaCtaId ;  /* 0x00000000000d9919 */ /* 0x000e620000008800 */
[----:B0-----:R-:W-:-:S10]  /*1020*/  DADD R6, R6, R8 ;  /* 0x0000000006067229 */ /* 0x001fd40000000008 */
[----:B------:R-:W-:Y:S02]  /*1030*/  FSEL R10, R8, R6, P0 ;  /* 0x00000006080a7208 */ /* 0x000fe40000000000 */
[----:B------:R-:W-:Y:S02]  /*1040*/  FSEL R11, R9, R7, P0 ;  /* 0x00000007090b7208 */ /* 0x000fe40000000000 */
[----:B------:R-:W-:Y:S01]  /*1050*/  @!P1 MOV R8, 0x400 ;  /* 0x0000040000089802 */ /* 0x000fe20000000f00 */
[----:B------:R-:W-:Y:S01]  /*1060*/  SHFL.DOWN PT, R6, R10, 0x10, R5 ;  /* 0x0a0000000a067989 */ /* 0x000fe200000e0005 */
[----:B------:R-:W-:Y:S02]  /*1070*/  ISETP.GT.AND P0, PT, R2, R5, PT ;  /* 0x000000050200720c */ /* 0x000fe40003f04270 */
[----:B-1----:R-:W-:Y:S01]  /*1080*/  @!P1 LEA R13, R13, R8, 0x18 ;  /* 0x000000080d0d9211 */ /* 0x002fe200078ec0ff */
[----:B------:R-:W0:Y:S04]  /*1090*/  SHFL.DOWN PT, R7, R11, 0x10, R5 ;  /* 0x0a0000000b077989 */ /* 0x000e2800000e0005 */
[----:B------:R-:W-:Y:S01]  /*10a0*/  @!P1 IMAD.IADD R13, R4, 0x1, R13 ;  /* 0x00000001040d9824 */ /* 0x000fe200078e020d */
[----:B0-----:R-:W-:-:S10]  /*10b0*/  DADD R6, R6, R10 ;  /* 0x0000000006067229 */ /* 0x001fd4000000000a */
[----:B------:R-:W-:Y:S02]  /*10c0*/  FSEL R8, R10, R6, P0 ;  /* 0x000000060a087208 */ /* 0x000fe40000000000 */
[----:B------:R-:W-:Y:S02]  /*10d0*/  FSEL R9, R11, R7, P0 ;  /* 0x000000070b097208 */ /* 0x000fe40000000000 */
[----:B------:R-:W-:-:S03]  /*10e0*/  ISETP.NE.AND P0, PT, R0, RZ, PT ;  /* 0x000000ff0000720c */ /* 0x000fc60003f05270 */
[----:B------:R1:W-:Y:S01]  /*10f0*/  @!P1 STS.64 [R13+0x10], R8 ;  /* 0x000010080d009388 */ /* 0x0003e20000000a00 */
[----:B------:R-:W-:Y:S09]  /*1100*/  BAR.SYNC.DEFER_BLOCKING 0x0 ;  /* 0x0000000000007b1d */ /* 0x000ff20000010000 */
[----:B------:R-:W-:Y:S05]  /*1110*/  @P0 BRA `(.L_x_45) ;  /* 0x0000001400a00947 */ /* 0x000fea0003800000 */
[----:B------:R-:W0:Y:S01]  /*1120*/  S2UR UR5, SR_CgaCtaId ;  /* 0x00000000000579c3 */ /* 0x000e220000008800 */
[----:B------:R-:W-:Y:S01]  /*1130*/  UMOV UR4, 0x400 ;  /* 0x0000040000047882 */ /* 0x000fe20000000000 */
[----:B------:R-:W-:Y:S01]  /*1140*/  ISETP.GT.AND P1, PT, R3, 0x20, PT ;  /* 0x000000200300780c */ /* 0x000fe20003f24270 */
[----:B0-----:R-:W-:-:S09]  /*1150*/  ULEA UR4, UR5, UR4, 0x18 ;  /* 0x0000000405047291 */ /* 0x001fd2000f8ec0ff */
[----:B------:R-:W0:Y:S04]  /*1160*/  LDS.64 R10, [UR4+0x18] ;  /* 0x00001804ff0a7984 */ /* 0x000e280008000a00 */
[----:B------:R-:W2:Y:S01]  /*1170*/  LDS.128 R4, [UR4+0x20] ;  /* 0x00002004ff047984 */ /* 0x000ea20008000c00 */
[----:B0-----:R-:W-:-:S10]  /*1180*/  DADD R10, R8, R10 ;  /* 0x00000000080a7229 */ /* 0x001fd4000000000a */
[----:B------:R-:W-:Y:S02]  /*1190*/  FSEL R12, R10, R8, P1 ;  /* 0x000000080a0c7208 */ /* 0x000fe40000800000 */
[----:B-1----:R-:W-:Y:S02]  /*11a0*/  FSEL R13, R11, R9, P1 ;  /* 0x000000090b0d7208 */ /* 0x002fe40000800000 */
[----:B------:R-:W0:Y:S01]  /*11b0*/  LDS.128 R8, [UR4+0x30] ;  /* 0x00003004ff087984 */ /* 0x000e220008000c00 */
[----:B------:R-:W-:-:S03]  /*11c0*/  ISETP.GT.AND P1, PT, R3, 0x40, PT ;  /* 0x000000400300780c */ /* 0x000fc60003f24270 */
        /* <DEDUP_REMOVED lines=61> */
.L_x_31:
[----:B------:R-:W0:Y:S01]  /*15a0*/  S2R R0, SR_TID.X ;  /* 0x0000000000007919 */ /* 0x000e220000002100 */
[----:B------:R-:W1:Y:S01]  /*15b0*/  LDC.64 R4, c[0x0][0x380] ;  /* 0x0000e000ff047b82 */ /* 0x000e620000000a00 */
[----:B0-----:R-:W-:-:S04]  /*15c0*/  VIADD R21, R0, UR9 ;  /* 0x0000000900157c36 */ /* 0x001fc80008000000 */
[----:B-1----:R-:W-:-:S05]  /*15d0*/  IMAD.WIDE.U32 R20, R21, 0x8, R4 ;  /* 0x0000000815147825 */ /* 0x002fca00078e0004 */
[----:B------:R-:W2:Y:S04]  /*15e0*/  LDG.E.64 R14, desc[UR16][R20.64] ;  /* 0x00000010140e7981 */ /* 0x000ea8000c1e1b00 */
[----:B------:R-:W2:Y:S04]  /*15f0*/  LDG.E.64 R16, desc[UR16][R20.64+0x1000] ;  /* 0x0010001014107981 */ /* 0x000ea8000c1e1b00 */
[----:B------:R-:W3:Y:S04]  /*1600*/  LDG.E.64 R18, desc[UR16][R20.64+0x2000] ;  /* 0x0020001014127981 */ /* 0x000ee8000c1e1b00 */
[----:B------:R-:W4:Y:S04]  /*1610*/  LDG.E.64 R10, desc[UR16][R20.64+0x3000] ;  /* 0x00300010140a7981 */ /* 0x000f28000c1e1b00 */
[----:B------:R-:W5:Y:S04]  /*1620*/  LDG.E.64 R6, desc[UR16][R20.64+0x4000] ;  /* 0x0040001014067981 */ /* 0x000f68000c1e1b00 */
[----:B------:R-:W5:Y:S04]  /*1630*/  LDG.E.64 R4, desc[UR16][R20.64+0x5000] ;  /* 0x0050001014047981 */ /* 0x000f68000c1e1b00 */
[----:B------:R-:W5:Y:S01]  /*1640*/  LDG.E.64 R8, desc[UR16][R20.64+0x6000] ;  /* 0x0060001014087981 */ /* 0x000f62000c1e1b00 */
[----:B------:R-:W-:-:S04]  /*1650*/  ISETP.GE.U32.AND P0, PT, R13, UR5, PT ;  /* 0x000000050d007c0c */ /* 0x000fc8000bf06070 */
[----:B------:R-:W-:Y:S01]  /*1660*/  ISETP.GE.U32.AND.EX P0, PT, R2, UR4, PT, P0 ;  /* 0x0000000402007c0c */ /* 0x000fe2000bf06100 */
[----:B--2---:R-:W-:-:S08]  /*1670*/  DADD R14, R14, R16 ;  /* 0x000000000e0e7229 */ /* 0x004fd00000000010 */
[----:B---3--:R-:W-:-:S08]  /*1680*/  DADD R14, R18, R14 ;  /* 0x00000000120e7229 */ /* 0x008fd0000000000e */
[----:B----4-:R-:W-:-:S08]  /*1690*/  DADD R10, R10, R14 ;  /* 0x000000000a0a7229 */ /* 0x010fd0000000000e */
[----:B-----5:R-:W-:-:S08]  /*16a0*/  DADD R6, R6, R10 ;  /* 0x0000000006067229 */ /* 0x020fd0000000000a */
[----:B------:R-:W-:-:S08]  /*16b0*/  DADD R4, R4, R6 ;  /* 0x0000000004047229 */ /* 0x000fd00000000006 */
[----:B------:R-:W-:Y:S01]  /*16c0*/  DADD R8, R8, R4 ;  /* 0x0000000008087229 */ /* 0x000fe20000000004 */
[----:B------:R-:W-:Y:S10]  /*16d0*/  @!P0 BRA `(.L_x_46) ;  /* 0x0000000c001c8947 */ /* 0x000ff40003800000 */
[----:B------:R-:W-:Y:S01]  /*16e0*/  UIADD3 UR7, UP0, UPT, UR5, UR9, URZ ;  /* 0x0000000905077290 */ /* 0x000fe2000ff1e0ff */
[----:B------:R-:W-:Y:S01]  /*16f0*/  IADD3 R23, P1, PT, R12, -0xe00, RZ ;  /* 0xfffff2000c177810 */ /* 0x000fe20007f3e0ff */
[----:B------:R-:W0:Y:S01]  /*1700*/  LDCU.64 UR12, c[0x0][0x380] ;  /* 0x00007000ff0c77ac */ /* 0x000e220008000a00 */
[----:B------:R-:W-:Y:S02]  /*1710*/  LOP3.LUT R5, RZ, R0, RZ, 0x33, !PT ;  /* 0x00000000ff057212 */ /* 0x000fe400078e33ff */
[----:B------:R-:W-:Y:S01]  /*1720*/  IADD3.X R22, PT, PT, R3, -0x1, RZ, P1, !PT ;  /* 0xffffffff03167810 */ /* 0x000fe20000ffe4ff */
[----:B------:R-:W-:Y:S01]  /*1730*/  UIADD3.X UR8, UPT, UPT, URZ, UR4, URZ, UP0, !UPT ;  /* 0x00000004ff087290 */ /* 0x000fe200087fe4ff */
[----:B------:R-:W-:Y:S01]  /*1740*/  ISETP.LT.U32.AND P0, PT, R23, UR7, PT ;  /* 0x0000000717007c0c */ /* 0x000fe2000bf01070 */
[----:B------:R-:W-:Y:S01]  /*1750*/  UMOV UR6, UR5 ;  /* 0x0000000500067c82 */ /* 0x000fe20008000000 */
[----:B------:R-:W-:Y:S01]  /*1760*/  IADD3 R7, P2, PT, R0, UR7, RZ ;  /* 0x0000000700077c10 */ /* 0x000fe2000ff5e0ff */
[----:B------:R-:W-:Y:S01]  /*1770*/  UMOV UR4, URZ ;  /* 0x000000ff00047c82 */ /* 0x000fe20008000000 */
[----:B------:R-:W-:Y:S01]  /*1780*/  IADD3 R5, PT, PT, R12, -UR5, R5 ;  /* 0x800000050c057c10 */ /* 0x000fe2000fffe005 */
[----:B------:R-:W-:Y:S01]  /*1790*/  IMAD.U32 R11, RZ, RZ, UR8 ;  /* 0x00000008ff0b7e24 */ /* 0x000fe2000f8e00ff */
[----:B------:R-:W-:Y:S01]  /*17a0*/  UMOV UR10, UR8 ;  /* 0x00000008000a7c82 */ /* 0x000fe20008000000 */
[----:B------:R-:W-:-:S03]  /*17b0*/  IMAD.X R0, RZ, RZ, UR8, P2 ;  /* 0x00000008ff007e24 */ /* 0x000fc600090e06ff */
[----:B------:R-:W-:Y:S02]  /*17c0*/  ISETP.GT.U32.AND.EX P0, PT, R11, R22, PT, P0 ;  /* 0x000000160b00720c */ /* 0x000fe40003f04100 */
[----:B0-----:R-:W-:-:S04]  /*17d0*/  LEA R6, P1, R7, UR12, 0x3 ;  /* 0x0000000c07067c11 */ /* 0x001fc8000f8218ff */
[----:B------:R-:W-:Y:S02]  /*17e0*/  IADD3 R6, P2, PT, R6, 0x8000, RZ ;  /* 0x0000800006067810 */ /* 0x000fe40007f5e0ff */
[----:B------:R-:W-:Y:S01]  /*17f0*/  LEA.HI.X R7, R7, UR13, R0, 0x3, P1 ;  /* 0x0000000d07077c11 */ /* 0x000fe200088f1c00 */
[----:B------:R-:W-:Y:S01]  /*1800*/  VIADD R0, R5, -UR9 ;  /* 0x8000000905007c36 */ /* 0x000fe20008000000 */
[----:B------:R-:W-:-:S03]  /*1810*/  UMOV UR9, UR7 ;  /* 0x0000000700097c82 */ /* 0x000fc60008000000 */
[----:B------:R-:W-:Y:S01]  /*1820*/  IMAD.X R7, RZ, RZ, R7, P2 ;  /* 0x000000ffff077224 */ /* 0x000fe200010e0607 */
[----:B------:R-:W-:Y:S06]  /*1830*/  @P0 BRA `(.L_x_47) ;  /* 0x0000000000b80947 */ /* 0x000fec0003800000 */
[----:B------:R-:W0:Y:S01]  /*1840*/  LDC.64 R2, c[0x0][0x3b8] ;  /* 0x0000ee00ff027b82 */ /* 0x000e220000000a00 */
[----:B------:R-:W1:Y:S01]  /*1850*/  LDCU UR11, c[0x0][0x3c0] ;  /* 0x00007800ff0b77ac */ /* 0x000e620008000800 */
[----:B------:R-:W2:Y:S01]  /*1860*/  LDCU.64 UR12, c[0x0][0x380] ;  /* 0x00007000ff0c77ac */ /* 0x000ea20008000a00 */
[----:B------:R-:W-:Y:S01]  /*1870*/  NOP ;  /* 0x0000000000007918 */ /* 0x000fe20000000000 */
.L_x_48:
[----:B------:R-:W3:Y:S02]  /*1880*/  S2R R4, SR_TID.X ;  /* 0x0000000000047919 */ /* 0x000ee40000002100 */
[----:B---3--:R-:W-:-:S05]  /*1890*/  IADD3 R4, P0, PT, R4, UR7, RZ ;  /* 0x0000000704047c10 */ /* 0x008fca000ff1e0ff */
[----:B------:R-:W-:Y:S01]  /*18a0*/  IMAD.X R5, RZ, RZ, UR8, P0 ;  /* 0x00000008ff057e24 */ /* 0x000fe200080e06ff */
[----:B--2---:R-:W-:-:S04]  /*18b0*/  LEA R24, P0, R4, UR12, 0x3 ;  /* 0x0000000c04187c11 */ /* 0x004fc8000f8018ff */
[----:B------:R-:W-:-:S05]  /*18c0*/  LEA.HI.X R25, R4, UR13, R5, 0x3, P0 ;  /* 0x0000000d04197c11 */ /* 0x000fca00080f1c05 */
[----:B------:R-:W2:Y:S04]  /*18d0*/  LDG.E.64 R12, desc[UR16][R24.64] ;  /* 0x00000010180c7981 */ /* 0x000ea8000c1e1b00 */
[----:B------:R-:W3:Y:S04]  /*18e0*/  LDG.E.64 R14, desc[UR16][R24.64+0x1000] ;  /* 0x00100010180e7981 */ /* 0x000ee8000c1e1b00 */
[----:B------:R-:W4:Y:S04]  /*18f0*/  LDG.E.64 R16, desc[UR16][R24.64+0x2000] ;  /* 0x0020001018107981 */ /* 0x000f28000c1e1b00 */
[----:B------:R-:W5:Y:S04]  /*1900*/  LDG.E.64 R18, desc[UR16][R24.64+0x3000] ;  /* 0x0030001018127981 */ /* 0x000f68000c1e1b00 */
[----:B------:R-:W5:Y:S04]  /*1910*/  LDG.E.64 R20, desc[UR16][R24.64+0x4000] ;  /* 0x0040001018147981 */ /* 0x000f68000c1e1b00 */
[----:B------:R-:W5:Y:S04]  /*1920*/  LDG.E.64 R4, desc[UR16][R24.64+0x5000] ;  /* 0x0050001018047981 */ /* 0x000f68000c1e1b00 */
[----:B------:R-:W5:Y:S01]  /*1930*/  LDG.E.64 R10, desc[UR16][R24.64+0x6000] ;  /* 0x00600010180a7981 */ /* 0x000f62000c1e1b00 */
[----:B-1----:R-:W-:-:S04]  /*1940*/  UIMAD UR14, UR11, 0xe00, URZ ;  /* 0x00000e000b0e78a4 */ /* 0x002fc8000f8e02ff */
[----:B------:R-:W-:Y:S02]  /*1950*/  USHF.R.S32.HI UR15, URZ, 0x1f, UR14 ;  /* 0x0000001fff0f7899 */ /* 0x000fe4000801140e */
[----:B------:R-:W-:-:S04]  /*1960*/  UIADD3 UR5, UP0, UPT, UR14, UR9, URZ ;  /* 0x000000090e057290 */ /* 0x000fc8000ff1e0ff */
[----:B------:R-:W-:Y:S01]  /*1970*/  UIADD3.X UR6, UPT, UPT, UR15, UR10, URZ, UP0, !UPT ;  /* 0x0000000a0f067290 */ /* 0x000fe200087fe4ff */
[----:B--2---:R-:W-:-:S08]  /*1980*/  DADD R12, R12, R8 ;  /* 0x000000000c0c7229 */ /* 0x004fd00000000008 */
[----:B---3--:R-:W-:-:S08]  /*1990*/  DADD R12, R14, R12 ;  /* 0x000000000e0c7229 */ /* 0x008fd0000000000c */
[----:B----4-:R-:W-:-:S08]  /*19a0*/  DADD R12, R16, R12 ;  /* 0x00000000100c7229 */ /* 0x010fd0000000000c */
[----:B-----5:R-:W-:-:S08]  /*19b0*/  DADD R12, R18, R12 ;  /* 0x00000000120c7229 */ /* 0x020fd0000000000c */
[----:B------:R-:W-:Y:S01]  /*19c0*/  DADD R20, R20, R12 ;  /* 0x0000000014147229 */ /* 0x000fe2000000000c */
[----:B0-----:R-:W-:-:S05]  /*19d0*/  IMAD.MOV.U32 R12, RZ, RZ, R2 ;  /* 0x000000ffff0c7224 */ /* 0x001fca00078e0002 */
[----:B------:R-:W-:Y:S02]  /*19e0*/  IADD3 R8, P1, PT, R12, -UR7, RZ ;  /* 0x800000070c087c10 */ /* 0x000fe4000ff3e0ff */
[----:B------:R-:W-:Y:S02]  /*19f0*/  DADD R4, R4, R20 ;  /* 0x0000000004047229 */ /* 0x000fe40000000014 */
[----:B------:R-:W-:Y:S02]  /*1a00*/  ISETP.GE.U32.AND P0, PT, R8, UR14, PT ;  /* 0x0000000e08007c0c */ /* 0x000fe4000bf06070 */
[----:B------:R-:W-:-:S04]  /*1a10*/  IADD3.X R8, PT, PT, R3, ~UR8, RZ, P1, !PT ;  /* 0x8000000803087c10 */ /* 0x000fc80008ffe4ff */
[----:B------:R-:W-:Y:S01]  /*1a20*/  ISETP.GE.U32.AND.EX P0, PT, R8, UR15, PT, P0 ;  /* 0x0000000f08007c0c */ /* 0x000fe2000bf06100 */
[----:B------:R-:W-:-:S12]  /*1a30*/  DADD R8, R10, R4 ;  /* 0x000000000a087229 */ /* 0x000fd80000000004 */
[----:B------:R-:W-:Y:S05]  /*1a40*/  @!P0 BRA `(.L_x_46) ;  /* 0x0000000800408947 */ /* 0x000fea0003800000 */
[----:B------:R-:W-:Y:S02]  /*1a50*/  UIADD3 UR7, UP0, UPT, UR14, UR7, URZ ;  /* 0x000000070e077290 */ /* 0x000fe4000ff1e0ff */
[----:B------:R-:W-:Y:S01]  /*1a60*/  IMAD.U32 R5, RZ, RZ, UR14 ;  /* 0x0000000eff057e24 */ /* 0x000fe2000f8e00ff */
[----:B------:R-:W-:Y:S01]  /*1a70*/  UIADD3 UR4, UPT, UPT, UR4, 0x1, URZ ;  /* 0x0000000104047890 */ /* 0x000fe2000fffe0ff */
[----:B------:R-:W-:Y:S01]  /*1a80*/  VIADD R0, R0, -UR14 ;  /* 0x8000000e00007c36 */ /* 0x000fe20008000000 */
[----:B------:R-:W-:Y:S01]  /*1a90*/  UIADD3.X UR8, UPT, UPT, UR15, UR8, URZ, UP0, !UPT ;  /* 0x000000080f087290 */ /* 0x000fe200087fe4ff */
[----:B------:R-:W-:Y:S01]  /*1aa0*/  IMAD.WIDE R6, R5, 0x8, R6 ;  /* 0x0000000805067825 */ /* 0x000fe200078e0206 */
[----:B------:R-:W-:Y:S01]  /*1ab0*/  ISETP.LT.U32.AND P0, PT, R23, UR7, PT ;  /* 0x0000000717007c0c */ /* 0x000fe2000bf01070 */
[----:B------:R-:W-:Y:S01]  /*1ac0*/  UMOV UR9, UR5 ;  /* 0x0000000500097c82 */ /* 0x000fe20008000000 */
[----:B------:R-:W-:Y:S02]  /*1ad0*/  UMOV UR10, UR6 ;  /* 0x00000006000a7c82 */ /* 0x000fe40008000000 */
[----:B------:R-:W-:-:S05]  /*1ae0*/  IMAD.U32 R11, RZ, RZ, UR8 ;  /* 0x00000008ff0b7e24 */ /* 0x000fca000f8e00ff */
[----:B------:R-:W-:-:S13]  /*1af0*/  ISETP.GT.U32.AND.EX P0, PT, R11, R22, PT, P0 ;  /* 0x000000160b00720c */ /* 0x000fda0003f04100 */
[----:B------:R-:W-:Y:S05]  /*1b00*/  @!P0 BRA `(.L_x_48) ;  /* 0xfffffffc005c8947 */ /* 0x000fea000383ffff */
[----:B------:R-:W-:-:S05]  /*1b10*/  UMOV UR6, UR14 ;  /* 0x0000000e00067c82 */ /* 0x000fca0008000000 */
.L_x_47:
[----:B------:R-:W0:Y:S01]  /*1b20*/  S2R R11, SR_TID.X ;  /* 0x00000000000b7919 */ /* 0x000e220000002100 */
[C---:B------:R-:W-:Y:S01]  /*1b30*/  VIADD R2, R12.reuse, -UR7 ;  /* 0x800000070c027c36 */ /* 0x040fe20008000000 */
[----:B------:R-:W-:Y:S01]  /*1b40*/  ISETP.LE.U32.AND P1, PT, R12, UR7, PT ;  /* 0x000000070c007c0c */ /* 0x000fe2000bf23070 */
[----:B------:R-:W-:Y:S01]  /*1b50*/  IMAD.U32 R4, RZ, RZ, UR8 ;  /* 0x00000008ff047e24 */ /* 0x000fe2000f8e00ff */
[----:B------:R-:W-:Y:S02]  /*1b60*/  BSSY.RECONVERGENT B1, `(.L_x_46) ;  /* 0x000007e000017945 */ /* 0x000fe40003800200 */
[----:B0-----:R-:W-:-:S04]  /*1b70*/  ISETP.GE.AND P0, PT, R11, R2, PT ;  /* 0x000000020b00720c */ /* 0x001fc80003f06270 */
[----:B------:R-:W-:-:S13]  /*1b80*/  ISETP.GE.U32.OR.EX P0, PT, R4, R3, P0, P1 ;  /* 0x000000030400720c */ /* 0x000fda0000706510 */
[----:B------:R-:W-:Y:S05]  /*1b90*/  @P0 BRA `(.L_x_49) ;  /* 0x0000000400e80947 */ /* 0x000fea0003800000 */
[----:B------:R-:W-:Y:S01]  /*1ba0*/  UIMAD UR5, UR18, 0xe00, URZ ;  /* 0x00000e00120578a4 */ /* 0x000fe2000f8e02ff */
[----:B------:R-:W-:Y:S01]  /*1bb0*/  LOP3.LUT R3, RZ, R11, RZ, 0x33, !PT ;  /* 0x0000000bff037212 */ /* 0x000fe200078e33ff */
[----:B------:R-:W-:Y:S01]  /*1bc0*/  UIMAD UR14, UR4, UR11, URZ ;  /* 0x0000000b040e72a4 */ /* 0x000fe2000f8e02ff */
[----:B------:R-:W-:Y:S01]  /*1bd0*/  BSSY.RECONVERGENT B2, `(.L_x_50) ;  /* 0x0000035000027945 */ /* 0x000fe20003800200 */
[----:B------:R-:W-:Y:S01]  /*1be0*/  UIADD3 UR5, UPT, UPT, UR5, UR6, URZ ;  /* 0x0000000605057290 */ /* 0x000fe2000fffe0ff */
[----:B------:R-:W-:-:S03]  /*1bf0*/  IMAD.MOV.U32 R2, RZ, RZ, R11 ;  /* 0x000000ffff027224 */ /* 0x000fc600078e000b */
[----:B------:R-:W-:Y:S02]  /*1c00*/  IMAD.U32 R5, RZ, RZ, UR14 ;  /* 0x0000000eff057e24 */ /* 0x000fe4000f8e00ff */
[----:B------:R-:W-:-:S05]  /*1c10*/  IADD3 R12, PT, PT, R12, -UR5, R3 ;  /* 0x800000050c0c7c10 */ /* 0x000fca000fffe003 */
[----:B------:R-:W-:-:S05]  /*1c20*/  IMAD R12, R5, -0xe00, R12 ;  /* 0xfffff200050c7824 */ /* 0x000fca00078e020c */
[C---:B------:R-:W-:Y:S02]  /*1c30*/  ISETP.GE.U32.AND P1, PT, R12.reuse, 0x1e00, PT ;  /* 0x00001e000c00780c */ /* 0x040fe40003f26070 */
[----:B------:R-:W-:-:S04]  /*1c40*/  LEA.HI R3, R12, 0x1, RZ, 0x17 ;  /* 0x000000010c037811 */ /* 0x000fc800078fb8ff */
[----:B------:R-:W-:-:S04]  /*1c50*/  LOP3.LUT R4, R3, 0xf, RZ, 0xc0, !PT ;  /* 0x0000000f03047812 */ /* 0x000fc800078ec0ff */
[----:B------:R-:W-:-:S03]  /*1c60*/  ISETP.NE.AND P0, PT, R4, RZ, PT ;  /* 0x000000ff0400720c */ /* 0x000fc60003f05270 */
[----:B------:R-:W-:Y:S10]  /*1c70*/  @!P1 BRA `(.L_x_51) ;  /* 0x0000000000a89947 */ /* 0x000ff40003800000 */
[----:B------:R-:W-:-:S04]  /*1c80*/  LEA.HI R2, R0, 0x1, RZ, 0x17 ;  /* 0x0000000100027811 */ /* 0x000fc800078fb8ff */
[----:B------:R-:W-:Y:S01]  /*1c90*/  LOP3.LUT R5, R2, 0xfffff0, RZ, 0xc0, !PT ;  /* 0x00fffff002057812 */ /* 0x000fe200078ec0ff */
[----:B------:R-:W-:-:S04]  /*1ca0*/  IMAD.MOV.U32 R2, RZ, RZ, R11 ;  /* 0x000000ffff027224 */ /* 0x000fc800078e000b */
[----:B------:R-:W-:-:S07]  /*1cb0*/  IMAD.MOV R5, RZ, RZ, -R5 ;  /* 0x000000ffff057224 */ /* 0x000fce00078e0a05 */
.L_x_52:
[----:B------:R-:W2:Y:S04]  /*1cc0*/  LDG.E.64 R20, desc[UR16][R6.64+-0x8000] ;  /* 0xff80001006147981 */ /* 0x000ea8000c1e1b00 */
[----:B------:R-:W3:Y:S04]  /*1cd0*/  LDG.E.64 R18, desc[UR16][R6.64+-0x7000] ;  /* 0xff90001006127981 */ /* 0x000ee8000c1e1b00 */
[----:B------:R-:W4:Y:S04]  /*1ce0*/  LDG.E.64 R16, desc[UR16][R6.64+-0x6000] ;  /* 0xffa0001006107981 */ /* 0x000f28000c1e1b00 */
[----:B------:R-:W5:Y:S04]  /*1cf0*/  LDG.E.64 R14, desc[UR16][R6.64+-0x5000] ;  /* 0xffb00010060e7981 */ /* 0x000f68000c1e1b00 */
[----:B------:R-:W5:Y:S04]  /*1d00*/  LDG.E.64 R12, desc[UR16][R6.64+-0x4000] ;  /* 0xffc00010060c7981 */ /* 0x000f68000c1e1b00 */
[----:B------:R-:W5:Y:S04]  /*1d10*/  LDG.E.64 R10, desc[UR16][R6.64+-0x3000] ;  /* 0xffd00010060a7981 */ /* 0x000f68000c1e1b00 */
[----:B------:R-:W5:Y:S04]  /*1d20*/  LDG.E.64 R24, desc[UR16][R6.64+-0x2000] ;  /* 0xffe0001006187981 */ /* 0x000f68000c1e1b00 */
[----:B------:R-:W5:Y:S01]  /*1d30*/  LDG.E.64 R22, desc[UR16][R6.64+-0x1000] ;  /* 0xfff0001006167981 */ /* 0x000f62000c1e1b00 */
[----:B--2---:R-:W-:-:S03]  /*1d40*/  DADD R20, R20, R8 ;  /* 0x0000000014147229 */ /* 0x004fc60000000008 */
[----:B------:R-:W2:Y:S05]  /*1d50*/  LDG.E.64 R8, desc[UR16][R6.64] ;  /* 0x0000001006087981 */ /* 0x000eaa000c1e1b00 */
[----:B---3--:R-:W-:Y:S02]  /*1d60*/  DADD R18, R20, R18 ;  /* 0x0000000014127229 */ /* 0x008fe40000000012 */
[----:B------:R-:W3:Y:S06]  /*1d70*/  LDG.E.64 R20, desc[UR16][R6.64+0x1000] ;  /* 0x0010001006147981 */ /* 0x000eec000c1e1b00 */
[----:B----4-:R-:W-:-:S02]  /*1d80*/  DADD R16, R18, R16 ;  /* 0x0000000012107229 */ /* 0x010fc40000000010 */
[----:B------:R-:W4:Y:S06]  /*1d90*/  LDG.E.64 R18, desc[UR16][R6.64+0x2000] ;  /* 0x0020001006127981 */ /* 0x000f2c000c1e1b00 */
[----:B-----5:R-:W-:Y:S02]  /*1da0*/  DADD R14, R16, R14 ;  /* 0x00000000100e7229 */ /* 0x020fe4000000000e */
[----:B------:R-:W5:Y:S06]  /*1db0*/  LDG.E.64 R16, desc[UR16][R6.64+0x3000] ;  /* 0x0030001006107981 */ /* 0x000f6c000c1e1b00 */
[----:B------:R-:W-:-:S02]  /*1dc0*/  DADD R12, R14, R12 ;  /* 0x000000000e0c7229 */ /* 0x000fc4000000000c */
[----:B------:R-:W5:Y:S06]  /*1dd0*/  LDG.E.64 R14, desc[UR16][R6.64+0x4000] ;  /* 0x00400010060e7981 */ /* 0x000f6c000c1e1b00 */
[----:B------:R-:W-:Y:S02]  /*1de0*/  DADD R10, R12, R10 ;  /* 0x000000000c0a7229 */ /* 0x000fe4000000000a */
[----:B------:R-:W5:Y:S06]  /*1df0*/  LDG.E.64 R12, desc[UR16][R6.64+0x5000] ;  /* 0x00500010060c7981 */ /* 0x000f6c000c1e1b00 */
[----:B------:R-:W-:-:S02]  /*1e00*/  DADD R24, R10, R24 ;  /* 0x000000000a187229 */ /* 0x000fc40000000018 */
[----:B------:R-:W5:Y:S06]  /*1e10*/  LDG.E.64 R10, desc[UR16][R6.64+0x6000] ;  /* 0x00600010060a7981 */ /* 0x000f6c000c1e1b00 */
[----:B------:R-:W-:Y:S02]  /*1e20*/  DADD R22, R24, R22 ;  /* 0x0000000018167229 */ /* 0x000fe40000000016 */
[----:B------:R0:W5:Y:S01]  /*1e30*/  LDG.E.64 R24, desc[UR16][R6.64+0x7000] ;  /* 0x0070001006187981 */ /* 0x000162000c1e1b00 */
        /* <DEDUP_REMOVED lines=8> */
[----:B-----5:R-:W-:-:S08]  /*1ec0*/  DADD R8, R8, R16 ;  /* 0x0000000008087229 */ /* 0x020fd00000000010 */
[----:B------:R-:W-:-:S08]  /*1ed0*/  DADD R8, R8, R14 ;  /* 0x0000000008087229 */ /* 0x000fd0000000000e */
[----:B------:R-:W-:-:S08]  /*1ee0*/  DADD R8, R8, R12 ;  /* 0x0000000008087229 */ /* 0x000fd0000000000c */
[----:B------:R-:W-:-:S08]  /*1ef0*/  DADD R8, R8, R10 ;  /* 0x0000000008087229 */ /* 0x000fd0000000000a */
[----:B------:R-:W-:Y:S01]  /*1f00*/  DADD R8, R8, R24 ;  /* 0x0000000008087229 */ /* 0x000fe20000000018 */
[----:B------:R-:W-:Y:S10]  /*1f10*/  @P1 BRA `(.L_x_52) ;  /* 0xfffffffc00681947 */ /* 0x000ff4000383ffff */
.L_x_51:
[----:B------:R-:W-:Y:S05]  /*1f20*/  BSYNC.RECONVERGENT B2 ;  /* 0x0000000000027941 */ /* 0x000fea0003800200 */
.L_x_50:
[----:B------:R-:W-:Y:S05]  /*1f30*/  @!P0 BRA `(.L_x_49) ;  /* 0x0000000400008947 */ /* 0x000fea0003800000 */
[----:B------:R-:W-:Y:S01]  /*1f40*/  ISETP.GE.U32.AND P1, PT, R4, 0x8, PT ;  /* 0x000000080400780c */ /* 0x000fe20003f26070 */
[----:B------:R-:W-:Y:S01]  /*1f50*/  BSSY.RECONVERGENT B2, `(.L_x_53) ;  /* 0x0000019000027945 */ /* 0x000fe20003800200 */
[----:B------:R-:W-:-:S04]  /*1f60*/  LOP3.LUT R24, R3, 0x7, RZ, 0xc0, !PT ;  /* 0x0000000703187812 */ /* 0x000fc800078ec0ff */
[----:B------:R-:W-:-:S07]  /*1f70*/  ISETP.NE.AND P0, PT, R24, RZ, PT ;  /* 0x000000ff1800720c */ /* 0x000fce0003f05270 */
[----:B------:R-:W-:Y:S06]  /*1f80*/  @!P1 BRA `(.L_x_54) ;  /* 0x0000000000549947 */ /* 0x000fec0003800000 */
[----:B------:R-:W-:-:S05]  /*1f90*/  IADD3 R4, P1, PT, R2, UR7, RZ ;  /* 0x0000000702047c10 */ /* 0x000fca000ff3e0ff */
[----:B------:R-:W-:Y:S01]  /*1fa0*/  IMAD.X R5, RZ, RZ, UR8, P1 ;  /* 0x00000008ff057e24 */ /* 0x000fe200088e06ff */
[----:B------:R-:W-:-:S04]  /*1fb0*/  LEA R20, P1, R4, UR12, 0x3 ;  /* 0x0000000c04147c11 */ /* 0x000fc8000f8218ff */
[----:B------:R-:W-:-:S05]  /*1fc0*/  LEA.HI.X R21, R4, UR13, R5, 0x3, P1 ;  /* 0x0000000d04157c11 */ /* 0x000fca00088f1c05 */
        /* <DEDUP_REMOVED lines=8> */
[----:B------:R-:W-:Y:S01]  /*2050*/  VIADD R2, R2, 0x1000 ;  /* 0x0000100002027836 */ /* 0x000fe20000000000 */
[----:B--2---:R-:W-:-:S08]  /*2060*/  DADD R22, R8, R22 ;  /* 0x0000000008167229 */ /* 0x004fd00000000016 */
[----:B---3--:R-:W-:-:S08]  /*2070*/  DADD R16, R22, R16 ;  /* 0x0000000016107229 */ /* 0x008fd00000000010 */
[----:B----4-:R-:W-:-:S08]  /*2080*/  DADD R14, R16, R14 ;  /* 0x00000000100e7229 */ /* 0x010fd0000000000e */
[----:B-----5:R-:W-:-:S08]  /*2090*/  DADD R12, R14, R12 ;  /* 0x000000000e0c7229 */ /* 0x020fd0000000000c */
[----:B------:R-:W-:-:S08]  /*20a0*/  DADD R10, R12, R10 ;  /* 0x000000000c0a7229 */ /* 0x000fd0000000000a */
[----:B------:R-:W-:-:S08]  /*20b0*/  DADD R6, R10, R6 ;  /* 0x000000000a067229 */ /* 0x000fd00000000006 */
[----:B------:R-:W-:-:S08]  /*20c0*/  DADD R4, R6, R4 ;  /* 0x0000000006047229 */ /* 0x000fd00000000004 */
[----:B------:R-:W-:-:S11]  /*20d0*/  DADD R8, R4, R18 ;  /* 0x0000000004087229 */ /* 0x000fd60000000012 */
.L_x_54:
[----:B------:R-:W-:Y:S05]  /*20e0*/  BSYNC.RECONVERGENT B2 ;  /* 0x0000000000027941 */ /* 0x000fea0003800200 */
.L_x_53:
[----:B------:R-:W-:Y:S05]  /*20f0*/  @!P0 BRA `(.L_x_49) ;  /* 0x0000000000908947 */ /* 0x000fea0003800000 */
[----:B------:R-:W-:Y:S01]  /*2100*/  ISETP.GE.U32.AND P1, PT, R24, 0x4, PT ;  /* 0x000000041800780c */ /* 0x000fe20003f26070 */
[----:B------:R-:W-:Y:S01]  /*2110*/  BSSY.RECONVERGENT B2, `(.L_x_55) ;  /* 0x0000010000027945 */ /* 0x000fe20003800200 */
[----:B------:R-:W-:-:S11]  /*2120*/  LOP3.LUT P0, RZ, R3, 0x3, RZ, 0xc0, !PT ;  /* 0x0000000303ff7812 */ /* 0x000fd6000780c0ff */
[----:B------:R-:W-:Y:S05]  /*2130*/  @!P1 BRA `(.L_x_56) ;  /* 0x0000000000349947 */ /* 0x000fea0003800000 */
[----:B------:R-:W-:-:S05]  /*2140*/  IADD3 R3, P1, PT, R2, UR7, RZ ;  /* 0x0000000702037c10 */ /* 0x000fca000ff3e0ff */
[----:B------:R-:W-:Y:S01]  /*2150*/  IMAD.X R6, RZ, RZ, UR8, P1 ;  /* 0x00000008ff067e24 */ /* 0x000fe200088e06ff */
[----:B------:R-:W-:-:S04]  /*2160*/  LEA R4, P1, R3, UR12, 0x3 ;  /* 0x0000000c03047c11 */ /* 0x000fc8000f8218ff */
[----:B------:R-:W-:-:S05]  /*2170*/  LEA.HI.X R5, R3, UR13, R6, 0x3, P1 ;  /* 0x0000000d03057c11 */ /* 0x000fca00088f1c06 */
[----:B------:R-:W2:Y:S04]  /*2180*/  LDG.E.64 R6, desc[UR16][R4.64] ;  /* 0x0000001004067981 */ /* 0x000ea8000c1e1b00 */
[----:B------:R-:W3:Y:S04]  /*2190*/  LDG.E.64 R10, desc[UR16][R4.64+0x1000] ;  /* 0x00100010040a7981 */ /* 0x000ee8000c1e1b00 */
[----:B------:R-:W4:Y:S04]  /*21a0*/  LDG.E.64 R12, desc[UR16][R4.64+0x2000] ;  /* 0x00200010040c7981 */ /* 0x000f28000c1e1b00 */
[----:B------:R-:W5:Y:S01]  /*21b0*/  LDG.E.64 R14, desc[UR16][R4.64+0x3000] ;  /* 0x00300010040e7981 */ /* 0x000f62000c1e1b00 */
[----:B------:R-:W-:Y:S01]  /*21c0*/  VIADD R2, R2, 0x800 ;  /* 0x0000080002027836 */ /* 0x000fe20000000000 */
[----:B--2---:R-:W-:-:S08]  /*21d0*/  DADD R6, R8, R6 ;  /* 0x0000000008067229 */ /* 0x004fd00000000006 */
[----:B---3--:R-:W-:-:S08]  /*21e0*/  DADD R6, R6, R10 ;  /* 0x0000000006067229 */ /* 0x008fd0000000000a */
[----:B----4-:R-:W-:-:S08]  /*21f0*/  DADD R6, R6, R12 ;  /* 0x0000000006067229 */ /* 0x010fd0000000000c */
[----:B-----5:R-:W-:-:S11]  /*2200*/  DADD R8, R6, R14 ;  /* 0x0000000006087229 */ /* 0x020fd6000000000e */
.L_x_56:
[----:B------:R-:W-:Y:S05]  /*2210*/  BSYNC.RECONVERGENT B2 ;  /* 0x0000000000027941 */ /* 0x000fea0003800200 */
.L_x_55:
[----:B------:R-:W-:Y:S05]  /*2220*/  @!P0 BRA `(.L_x_49) ;  /* 0x0000000000448947 */ /* 0x000fea0003800000 */
[----:B------:R-:W-:Y:S02]  /*2230*/  LOP3.LUT R0, R0, 0xffff, RZ, 0xc0, !PT ;  /* 0x0000ffff00007812 */ /* 0x000fe400078ec0ff */
[----:B------:R-:W-:Y:S02]  /*2240*/  IADD3 R2, P0, PT, R2, UR9, RZ ;  /* 0x0000000902027c10 */ /* 0x000fe4000ff1e0ff */
[----:B------:R-:W-:Y:S02]  /*2250*/  LEA.HI R0, R0, 0x1, RZ, 0x17 ;  /* 0x0000000100007811 */ /* 0x000fe400078fb8ff */
[----:B------:R-:W-:Y:S01]  /*2260*/  LEA R4, P1, R2, UR12, 0x3 ;  /* 0x0000000c02047c11 */ /* 0x000fe2000f8218ff */
[----:B------:R-:W-:Y:S01]  /*2270*/  IMAD.X R5, RZ, RZ, UR10, P0 ;  /* 0x0000000aff057e24 */ /* 0x000fe200080e06ff */
[----:B------:R-:W-:-:S04]  /*2280*/  LOP3.LUT R0, R0, 0x3, RZ, 0xc0, !PT ;  /* 0x0000000300007812 */ /* 0x000fc800078ec0ff */
[----:B------:R-:W-:Y:S01]  /*2290*/  LEA.HI.X R5, R2, UR13, R5, 0x3, P1 ;  /* 0x0000000d02057c11 */ /* 0x000fe200088f1c05 */
[----:B------:R-:W-:-:S07]  /*22a0*/  IMAD.MOV R0, RZ, RZ, -R0 ;  /* 0x000000ffff007224 */ /* 0x000fce00078e0a00 */
.L_x_57:
[----:B------:R-:W-:Y:S02]  /*22b0*/  IMAD.MOV.U32 R2, RZ, RZ, R4 ;  /* 0x000000ffff027224 */ /* 0x000fe400078e0004 */
[----:B------:R-:W-:-:S06]  /*22c0*/  IMAD.MOV.U32 R3, RZ, RZ, R5 ;  /* 0x000000ffff037224 */ /* 0x000fcc00078e0005 */
[----:B------:R-:W2:Y:S01]  /*22d0*/  LDG.E.64 R2, desc[UR16][R2.64] ;  /* 0x0000001002027981 */ /* 0x000ea2000c1e1b00 */
[----:B------:R-:W-:Y:S01]  /*22e0*/  VIADD R0, R0, 0x1 ;  /* 0x0000000100007836 */ /* 0x000fe20000000000 */
[----:B------:R-:W-:-:S04]  /*22f0*/  IADD3 R4, P1, PT, R4, 0x1000, RZ ;  /* 0x0000100004047810 */ /* 0x000fc80007f3e0ff */
[----:B------:R-:W-:Y:S01]  /*2300*/  ISETP.NE.AND P0, PT, R0, RZ, PT ;  /* 0x000000ff0000720c */ /* 0x000fe20003f05270 */
[----:B------:R-:W-:Y:S01]  /*2310*/  IMAD.X R5, RZ, RZ, R5, P1 ;  /* 0x000000ffff057224 */ /* 0x000fe200008e0605 */
[----:B--2---:R-:W-:-:S11]  /*2320*/  DADD R8, R2, R8 ;  /* 0x0000000002087229 */ /* 0x004fd60000000008 */
[----:B------:R-:W-:Y:S05]  /*2330*/  @P0 BRA `(.L_x_57) ;  /* 0xfffffffc00dc0947 */ /* 0x000fea000383ffff */
.L_x_49:
[----:B------:R-:W-:Y:S05]  /*2340*/  BSYNC.RECONVERGENT B1 ;  /* 0x0000000000017941 */ /* 0x000fea0003800200 */
.L_x_46:
[----:B------:R-:W0:Y:S01]  /*2350*/  S2R R0, SR_LANEID ;  /* 0x0000000000007919 */ /* 0x000e220000000000 */
[----:B------:R-:W-:Y:S04]  /*2360*/  SHFL.DOWN PT, R2, R8, 0x1, 0x1f ;  /* 0x08201f0008027f89 */ /* 0x000fe800000e0000 */
[----:B------:R-:W1:Y:S01]  /*2370*/  SHFL.DOWN PT, R3, R9, 0x1, 0x1f ;  /* 0x08201f0009037f89 */ /* 0x000e6200000e0000 */
[----:B------:R-:W2:Y:S01]  /*2380*/  S2R R11, SR_TID.X ;  /* 0x00000000000b7919 */ /* 0x000ea20000002100 */
        /* <DEDUP_REMOVED lines=20> */
[----:B------:R-:W-:Y:S02]  /*24d0*/  @!P1 MOV R7, 0x400 ;  /* 0x0000040000079802 */ /* 0x000fe40000000f00 */
[----:B--2---:R-:W-:Y:S01]  /*24e0*/  @!P1 SHF.R.U32.HI R6, RZ, 0x2, R11 ;  /* 0x00000002ff069819 */ /* 0x004fe2000001160b */
[----:B------:R-:W0:Y:S01]  /*24f0*/  SHFL.DOWN PT, R3, R9, 0x8, 0x1f ;  /* 0x09001f0009037f89 */ /* 0x000e2200000e0000 */
[----:B-1----:R-:W-:-:S02]  /*2500*/  @!P1 LEA R7, R10, R7, 0x18 ;  /* 0x000000070a079211 */ /* 0x002fc400078ec0ff */
[----:B------:R-:W-:-:S05]  /*2510*/  @!P1 LOP3.LUT R6, R6, 0xf8, RZ, 0xc0, !PT ;  /* 0x000000f806069812 */ /* 0x000fca00078ec0ff */
        /* <DEDUP_REMOVED lines=14> */
[----:B------:R-:W1:Y:S01]  /*2600*/  S2UR UR5, SR_CgaCtaId ;  /* 0x00000000000579c3 */ /* 0x000e620000008800 */
[----:B------:R-:W-:Y:S02]  /*2610*/  UMOV UR4, 0x400 ;  /* 0x0000040000047882 */ /* 0x000fe40000000000 */
[----:B-1----:R-:W-:-:S09]  /*2620*/  ULEA UR4, UR5, UR4, 0x18 ;  /* 0x0000000405047291 */ /* 0x002fd2000f8ec0ff */
[----:B0-----:R-:W0:Y:S04]  /*2630*/  LDS.64 R2, [UR4+0x18] ;  /* 0x00001804ff027984 */ /* 0x001e280008000a00 */
        /* <DEDUP_REMOVED lines=22> */
.L_x_45:
[----:B------:R-:W-:Y:S05]  /*27a0*/  BSYNC.RECONVERGENT B0 ;  /* 0x0000000000007941 */ /* 0x000fea0003800200 */
.L_x_30:
[----:B------:R-:W-:Y:S05]  /*27b0*/  @P0 EXIT ;  /* 0x000000000000094d */ /* 0x000fea0003800000 */
[----:B------:R-:W3:Y:S02]  /*27c0*/  LDCU.64 UR4, c[0x0][0x388] ;  /* 0x00007100ff0477ac */ /* 0x000ee40008000a00 */
[----:B---3--:R-:W-:-:S06]  /*27d0*/  UIMAD.WIDE.U32 UR4, UR18, 0x8, UR4 ;  /* 0x00000008120478a5 */ /* 0x008fcc000f8e0004 */
[----:B0-----:R-:W-:Y:S02]  /*27e0*/  IMAD.U32 R2, RZ, RZ, UR4 ;  /* 0x00000004ff027e24 */ /* 0x001fe4000f8e00ff */
[----:B--2---:R-:W-:-:S05]  /*27f0*/  IMAD.U32 R3, RZ, RZ, UR5 ;  /* 0x00000005ff037e24 */ /* 0x004fca000f8e00ff */
[----:B------:R-:W-:Y:S01]  /*2800*/  STG.E.64 desc[UR16][R2.64], R8 ;  /* 0x0000000802007986 */ /* 0x000fe2000c101b10 */
[----:B------:R-:W-:Y:S05]  /*2810*/  EXIT ;  /* 0x000000000000794d */ /* 0x000fea0003800000 */
.L_x_58:
        /* <DEDUP_REMOVED lines=14> */
.L_x_193:


//--------------------- .text._ZN3cub18CUB_300001_SM_10006detail6reduce28DeviceReduceSingleTileKernelINS2_10policy_hubIdyN4cuda3std3__44plusIdEEE10Policy1000EN6thrust24THRUST_300001_SM_1000_NS6detail15normal_iteratorINSD_10device_ptrIdEEEEPdyS9_ddNS7_10__identityEEEvT0_T1_T2_T3_T4_T6_ --------------------------
	.section	.text._ZN3cub18CUB_300001_SM_10006detail6reduce28DeviceReduceSingleTileKernelINS2_10policy_hubIdyN4cuda3std3__44plusIdEEE10Policy1000EN6thrust24THRUST_300001_SM_1000_NS6detail15normal_iteratorINSD_10device_ptrIdEEEEPdyS9_ddNS7_10__identityEEEvT0_T1_T2_T3_T4_T6_,"ax",@progbits
	.align	128
        .global         _ZN3cub18CUB_300001_SM_10006detail6reduce28DeviceReduceSingleTileKernelINS2_10policy_hubIdyN4cuda3std3__44plusIdEEE10Policy1000EN6thrust24THRUST_300001_SM_1000_NS6detail15normal_iteratorINSD_10device_ptrIdEEEEPdyS9_ddNS7_10__identityEEEvT0_T1_T2_T3_T4_T6_
        .type           _ZN3cub18CUB_300001_SM_10006detail6reduce28DeviceReduceSingleTileKernelINS2_10policy_hubIdyN4cuda3std3__44plusIdEEE10Policy1000EN6thrust24THRUST_300001_SM_1000_NS6detail15normal_iteratorINSD_10device_ptrIdEEEEPdyS9_ddNS7_10__identityEEEvT0_T1_T2_T3_T4_T6_,@function
        .size           _ZN3cub18CUB_300001_SM_10006detail6reduce28DeviceReduceSingleTileKernelINS2_10policy_hubIdyN4cuda3std3__44plusIdEEE10Policy1000EN6thrust24THRUST_300001_SM_1000_NS6detail15normal_iteratorINSD_10device_ptrIdEEEEPdyS9_ddNS7_10__identityEEEvT0_T1_T2_T3_T4_T6_,(.L_x_194 - _ZN3cub18CUB_300001_SM_10006detail6reduce28DeviceReduceSingleTileKernelINS2_10policy_hubIdyN4cuda3std3__44plusIdEEE10Policy1000EN6thrust24THRUST_300001_SM_1000_NS6detail15normal_iteratorINSD_10device_ptrIdEEEEPdyS9_ddNS7_10__identityEEEvT0_T1_T2_T3_T4_T6_)
        .other          _ZN3cub18CUB_300001_SM_10006detail6reduce28DeviceReduceSingleTileKernelINS2_10policy_hubIdyN4cuda3std3__44plusIdEEE10Policy1000EN6thrust24THRUST_300001_SM_1000_NS6detail15normal_iteratorINSD_10device_ptrIdEEEEPdyS9_ddNS7_10__identityEEEvT0_T1_T2_T3_T4_T6_,@"STO_CUDA_ENTRY STV_DEFAULT"
_ZN3cub18CUB_300001_SM_10006detail6reduce28DeviceReduceSingleTileKernelINS2_10policy_hubIdyN4cuda3std3__44plusIdEEE10Policy1000EN6thrust24THRUST_300001_SM_1000_NS6detail15normal_iteratorINSD_10device_ptrIdEEEEPdyS9_ddNS7_10__identityEEEvT0_T1_T2_T3_T4_T6_:
.text._ZN3cub18CUB_300001_SM_10006detail6reduce28DeviceReduceSingleTileKernelINS2_10policy_hubIdyN4cuda3std3__44plusIdEEE10Policy1000EN6thrust24THRUST_300001_SM_1000_NS6detail15normal_iteratorINSD_10device_ptrIdEEEEPdyS9_ddNS7_10__identityEEEvT0_T1_T2_T3_T4_T6_:
[----:B------:R-:W-:Y:S01]  /*0000*/  LDC R1, c[0x0][0x37c] ;  /* 0x0000df00ff017b82 */ /* 0x000fe20000000800 */
[----:B------:R-:W0:Y:S01]  /*0010*/  LDCU.64 UR4, c[0x0][0x390] ;  /* 0x00007200ff0477ac */ /* 0x000e220008000a00 */
[----:B------:R-:W1:Y:S01]  /*0020*/  LDCU.64 UR6, c[0x0][0x358] ;  /* 0x00006b00ff0677ac */ /* 0x000e620008000a00 */
[----:B0-----:R-:W-:Y:S02]  /*0030*/  IMAD.U32 R8, RZ, RZ, UR4 ;  /* 0x00000004ff087e24 */ /* 0x001fe4000f8e00ff */
[----:B------:R-:W-:-:S03]  /*0040*/  IMAD.U32 R9, RZ, RZ, UR5 ;  /* 0x00000005ff097e24 */ /* 0x000fc6000f8e00ff */
[----:B------:R-:W-:-:S04]  /*0050*/  ISETP.NE.U32.AND P0, PT, R8, RZ, PT ;  /* 0x000000ff0800720c */ /* 0x000fc80003f05070 */
[----:B------:R-:W-:-:S13]  /*0060*/  ISETP.NE.AND.EX P0, PT, R9, RZ, PT, P0 ;  /* 0x000000ff0900720c */ /* 0x000fda0003f05300 */
        /* <DEDUP_REMOVED lines=8> */
.L_x_59:
[----:B------:R-:W-:Y:S01]  /*00f0*/  ISETP.GT.U32.AND P0, PT, R8, 0xdff, PT ;  /* 0x00000dff0800780c */ /* 0x000fe20003f04070 */
[----:B------:R-:W-:Y:S03]  /*0100*/  BSSY.RECONVERGENT B0, `(.L_x_60) ;  /* 0x000024d000007945 */ /* 0x000fe60003800200 */
[----:B------:R-:W-:-:S13]  /*0110*/  ISETP.GT.U32.AND.EX P0, PT, R9, RZ, PT, P0 ;  /* 0x000000ff0900720c */ /* 0x000fda0003f04100 */
[----:B------:R-:W-:Y:S05]  /*0120*/  @P0 BRA `(.L_x_61) ;  /* 0x0000001400340947 */ /* 0x000fea0003800000 */
[----:B------:R-:W0:Y:S01]  /*0130*/  S2R R0, SR_TID.X ;  /* 0x0000000000007919 */ /* 0x000e220000002100 */
[----:B------:R-:W-:Y:S01]  /*0140*/  BSSY.RECONVERGENT B1, `(.L_x_62) ;  /* 0x0000009000017945 */ /* 0x000fe20003800200 */
[----:B------:R-:W-:Y:S02]  /*0150*/  CS2R R4, SRZ ;  /* 0x0000000000047805 */ /* 0x000fe4000001ff00 */
[----:B0-----:R-:W-:Y:S01]  /*0160*/  ISETP.GE.U32.AND P0, PT, R0, R8, PT ;  /* 0x000000080000720c */ /* 0x001fe20003f06070 */
[----:B------:R-:W-:-:S12]  /*0170*/  IMAD.MOV.U32 R2, RZ, RZ, R0 ;  /* 0x000000ffff027224 */ /* 0x000fd800078e0000 */
[----:B------:R-:W-:Y:S05]  /*0180*/  @P0 BRA `(.L_x_63) ;  /* 0x0000000000100947 */ /* 0x000fea0003800000 */
[----:B------:R-:W0:Y:S02]  /*0190*/  LDC.64 R4, c[0x0][0x380] ;  /* 0x0000e000ff047b82 */ /* 0x000e240000000a00 */
[----:B0-----:R-:W-:-:S06]  /*01a0*/  IMAD.WIDE.U32 R4, R0, 0x8, R4 ;  /* 0x0000000800047825 */ /* 0x001fcc00078e0004 */
[----:B------:R-:W5:Y:S01]  /*01b0*/  LDG.E.64 R4, desc[UR6][R4.64] ;  /* 0x0000000604047981 */ /* 0x000f62000c1e1b00 */
[----:B------:R-:W-:-:S07]  /*01c0*/  VIADD R2, R0, 0x200 ;  /* 0x0000020000027836 */ /* 0x000fce0000000000 */
.L_x_63:
[----:B------:R-:W-:Y:S05]  /*01d0*/  BSYNC.RECONVERGENT B1 ;  /* 0x0000000000017941 */ /* 0x000fea0003800200 */
.L_x_62:
[----:B------:R-:W-:Y:S01]  /*01e0*/  ISETP.GE.U32.AND P0, PT, R2, R8, PT ;  /* 0x000000080200720c */ /* 0x000fe20003f06070 */
[----:B------:R-:W-:-:S12]  /*01f0*/  BSSY.RECONVERGENT B1, `(.L_x_64) ;  /* 0x000006d000017945 */ /* 0x000fd80003800200 */
[----:B------:R-:W-:Y:S05]  /*0200*/  @P0 BRA `(.L_x_65) ;  /* 0x0000000400ac0947 */ /* 0x000fea0003800000 */
[----:B------:R-:W-:Y:S01]  /*0210*/  LOP3.LUT R3, RZ, R2, RZ, 0x33, !PT ;  /* 0x00000002ff037212 */ /* 0x000fe200078e33ff */
[----:B------:R-:W-:Y:S04]  /*0220*/  BSSY.RECONVERGENT B2, `(.L_x_66) ;  /* 0x0000033000027945 */ /* 0x000fe80003800200 */
[----:B------:R-:W-:-:S05]  /*0230*/  IMAD.IADD R6, R3, 0x1, R8 ;  /* 0x0000000103067824 */ /* 0x000fca00078e0208 */
[C---:B------:R-:W-:Y:S02]  /*0240*/  ISETP.GE.U32.AND P1, PT, R6.reuse, 0x1e00, PT ;  /* 0x00001e000600780c */ /* 0x040fe40003f26070 */
[----:B------:R-:W-:-:S04]  /*0250*/  LEA.HI R3, R6, 0x1, RZ, 0x17 ;  /* 0x0000000106037811 */ /* 0x000fc800078fb8ff */
[----:B------:R-:W-:-:S04]  /*0260*/  LOP3.LUT R43, R3, 0xf, RZ, 0xc0, !PT ;  /* 0x0000000f032b7812 */ /* 0x000fc800078ec0ff */
[----:B------:R-:W-:-:S03]  /*0270*/  ISETP.NE.AND P0, PT, R43, RZ, PT ;  /* 0x000000ff2b00720c */ /* 0x000fc60003f05270 */
[----:B------:R-:W-:Y:S10]  /*0280*/  @!P1 BRA `(.L_x_67) ;  /* 0x0000000000b09947 */ /* 0x000ff40003800000 */
[----:B------:R-:W0:Y:S01]  /*0290*/  LDC.64 R6, c[0x0][0x380] ;  /* 0x0000e000ff067b82 */ /* 0x000e220000000a00 */
[----:B------:R-:W-:-:S05]  /*02a0*/  LOP3.LUT R42, R3, 0xfffff0, RZ, 0xc0, !PT ;  /* 0x00fffff0032a7812 */ /* 0x000fca00078ec0ff */
[----:B------:R-:W-:Y:S02]  /*02b0*/  IMAD.MOV R42, RZ, RZ, -R42 ;  /* 0x000000ffff2a7224 */ /* 0x000fe400078e0a2a */
[----:B0-----:R-:W-:-:S03]  /*02c0*/  IMAD.WIDE.U32 R6, R2, 0x8, R6 ;  /* 0x0000000802067825 */ /* 0x001fc600078e0006 */
[----:B------:R-:W-:-:S05]  /*02d0*/  IADD3 R6, P1, PT, R6, 0x8000, RZ ;  /* 0x0000800006067810 */ /* 0x000fca0007f3e0ff */
[----:B------:R-:W-:-:S08]  /*02e0*/  IMAD.X R7, RZ, RZ, R7, P1 ;  /* 0x000000ffff077224 */ /* 0x000fd000008e0607 */
.L_x_68:
[----:B------:R-:W2:Y:S04]  /*02f0*/  LDG.E.64 R10, desc[UR6][R6.64+-0x8000] ;  /* 0xff800006060a7981 */ /* 0x000ea8000c1e1b00 */
[----:B------:R-:W3:Y:S04]  /*0300*/  LDG.E.64 R12, desc[UR6][R6.64+-0x7000] ;  /* 0xff900006060c7981 */ /* 0x000ee8000c1e1b00 */
[----:B------:R-:W4:Y:S04]  /*0310*/  LDG.E.64 R14, desc[UR6][R6.64+-0x6000] ;  /* 0xffa00006060e7981 */ /* 0x000f28000c1e1b00 */
        /* <DEDUP_REMOVED lines=12> */
[----:B------:R0:W4:Y:S01]  /*03e0*/  LDG.E.64 R40, desc[UR6][R6.64+0x7000] ;  /* 0x0070000606287981 */ /* 0x000122000c1e1b00 */
[----:B------:R-:W-:-:S02]  /*03f0*/  VIADD R42, R42, 0x10 ;  /* 0x000000102a2a7836 */ /* 0x000fc40000000000 */
[----:B------:R-:W-:-:S03]  /*0400*/  VIADD R2, R2, 0x2000 ;  /* 0x0000200002027836 */ /* 0x000fc60000000000 */
[----:B------:R-:W-:Y:S02]  /*0410*/  ISETP.NE.AND P1, PT, R42, RZ, PT ;  /* 0x000000ff2a00720c */ /* 0x000fe40003f25270 */
[----:B0-----:R-:W-:-:S05]  /*0420*/  IADD3 R6, P2, PT, R6, 0x10000, RZ ;  /* 0x0001000006067810 */ /* 0x001fca0007f5e0ff */
[----:B------:R-:W-:Y:S01]  /*0430*/  IMAD.X R7, RZ, RZ, R7, P2 ;  /* 0x000000ffff077224 */ /* 0x000fe200010e0607 */
        /* <DEDUP_REMOVED lines=16> */
[----:B------:R-:W-:Y:S10]  /*0540*/  @P1 BRA `(.L_x_68) ;  /* 0xfffffffc00681947 */ /* 0x000ff4000383ffff */
.L_x_67:
[----:B------:R-:W-:Y:S05]  /*0550*/  BSYNC.RECONVERGENT B2 ;  /* 0x0000000000027941 */ /* 0x000fea0003800200 */
.L_x_66:
[----:B------:R-:W-:Y:S05]  /*0560*/  @!P0 BRA `(.L_x_65) ;  /* 0x0000000000d48947 */ /* 0x000fea0003800000 */
[----:B------:R-:W-:Y:S01]  /*0570*/  ISETP.GE.U32.AND P0, PT, R43, 0x8, PT ;  /* 0x000000082b00780c */ /* 0x000fe20003f06070 */
[----:B------:R-:W-:Y:S01]  /*0580*/  BSSY.RECONVERGENT B2, `(.L_x_69) ;  /* 0x0000017000027945 */ /* 0x000fe20003800200 */
[----:B------:R-:W-:-:S04]  /*0590*/  LOP3.LUT R26, R3, 0x7, RZ, 0xc0, !PT ;  /* 0x00000007031a7812 */ /* 0x000fc800078ec0ff */
[----:B------:R-:W-:-:S07]  /*05a0*/  ISETP.NE.AND P1, PT, R26, RZ, PT ;  /* 0x000000ff1a00720c */ /* 0x000fce0003f25270 */
[----:B------:R-:W-:Y:S06]  /*05b0*/  @!P0 BRA `(.L_x_70) ;  /* 0x00000000004c8947 */ /* 0x000fec0003800000 */
[----:B------:R-:W0:Y:S02]  /*05c0*/  LDC.64 R6, c[0x0][0x380] ;  /* 0x0000e000ff067b82 */ /* 0x000e240000000a00 */
[----:B0-----:R-:W-:-:S05]  /*05d0*/  IMAD.WIDE R6, R2, 0x8, R6 ;  /* 0x0000000802067825 */ /* 0x001fca00078e0206 */
        /* <DEDUP_REMOVED lines=17> */
.L_x_70:
[----:B------:R-:W-:Y:S05]  /*06f0*/  BSYNC.RECONVERGENT B2 ;  /* 0x0000000000027941 */ /* 0x000fea0003800200 */
.L_x_69:
        /* <DEDUP_REMOVED lines=17> */
.L_x_72:
[----:B------:R-:W-:Y:S05]  /*0810*/  BSYNC.RECONVERGENT B2 ;  /* 0x0000000000027941 */ /* 0x000fea0003800200 */
.L_x_71:
[----:B------:R-:W-:Y:S05]  /*0820*/  @!P1 BRA `(.L_x_65) ;  /* 0x0000000000249947 */ /* 0x000fea0003800000 */
[----:B------:R-:W0:Y:S01]  /*0830*/  LDC.64 R10, c[0x0][0x380] ;  /* 0x0000e000ff0a7b82 */ /* 0x000e220000000a00 */
[----:B------:R-:W-:-:S07]  /*0840*/  IMAD.MOV R3, RZ, RZ, -R3 ;  /* 0x000000ffff037224 */ /* 0x000fce00078e0a03 */
.L_x_73:
[----:B0-----:R-:W-:-:S06]  /*0850*/  IMAD.WIDE R6, R2, 0x8, R10 ;  /* 0x0000000802067825 */ /* 0x001fcc00078e020a */
[----:B------:R-:W2:Y:S01]  /*0860*/  LDG.E.64 R6, desc[UR6][R6.64] ;  /* 0x0000000606067981 */ /* 0x000ea2000c1e1b00 */
[----:B------:R-:W-:Y:S02]  /*0870*/  VIADD R3, R3, 0x1 ;  /* 0x0000000103037836 */ /* 0x000fe40000000000 */
[----:B------:R-:W-:-:S03]  /*0880*/  VIADD R2, R2, 0x200 ;  /* 0x0000020002027836 */ /* 0x000fc60000000000 */
[----:B------:R-:W-:Y:S01]  /*0890*/  ISETP.NE.AND P0, PT, R3, RZ, PT ;  /* 0x000000ff0300720c */ /* 0x000fe20003f05270 */
[----:B--2--5:R-:W-:-:S12]  /*08a0*/  DADD R4, R6, R4 ;  /* 0x0000000006047229 */ /* 0x024fd80000000004 */
[----:B------:R-:W-:Y:S05]  /*08b0*/  @P0 BRA `(.L_x_73) ;  /* 0xfffffffc00e40947 */ /* 0x000fea000383ffff */
.L_x_65:
[----:B------:R-:W-:Y:S05]  /*08c0*/  BSYNC.RECONVERGENT B1 ;  /* 0x0000000000017941 */ /* 0x000fea0003800200 */
.L_x_64:
[----:B------:R-:W-:-:S04]  /*08d0*/  ISETP.GE.U32.AND P0, PT, R8, 0x200, PT ;  /* 0x000002000800780c */ /* 0x000fc80003f06070 */
[----:B------:R-:W-:-:S13]  /*08e0*/  ISETP.GE.U32.AND.EX P0, PT, R9, RZ, PT, P0 ;  /* 0x000000ff0900720c */ /* 0x000fda0003f06100 */
        /* <DEDUP_REMOVED lines=32> */
[----:B------:R-:W-:Y:S02]  /*0af0*/  ISETP.GT.AND P0, PT, R10, 0xf, PT ;  /* 0x0000000f0a00780c */ /* 0x000fe40003f04270 */
[----:B------:R-:W-:Y:S01]  /*0b00*/  @!P1 LOP3.LUT R8, R4, 0xf8, RZ, 0xc0, !PT ;  /* 0x000000f804089812 */ /* 0x000fe200078ec0ff */
[----:B------:R-:W0:Y:S04]  /*0b10*/  SHFL.DOWN PT, R3, R7, 0x10, 0x1f ;  /* 0x0a001f0007037f89 */ /* 0x000e2800000e0000 */
[----:B------:R-:W-:Y:S01]  /*0b20*/  @!P1 IMAD.IADD R9, R8, 0x1, R9 ;  /* 0x0000000108099824 */ /* 0x000fe200078e0209 */
[----:B0-----:R-:W-:-:S07]  /*0b30*/  DADD R4, R2, R6 ;  /* 0x0000000002047229 */ /* 0x001fce0000000006 */
[----:B------:R0:W-:Y:S01]  /*0b40*/  @!P1 STS.64 [R9+0x10], R4 ;  /* 0x0000100409009388 */ /* 0x0001e20000000a00 */
[----:B------:R-:W-:Y:S01]  /*0b50*/  BAR.SYNC.DEFER_BLOCKING 0x0 ;  /* 0x0000000000007b1d */ /* 0x000fe20000010000 */
[----:B------:R-:W-:Y:S02]  /*0b60*/  ISETP.NE.AND P1, PT, R0, RZ, PT ;  /* 0x000000ff0000720c */ /* 0x000fe40003f25270 */
[----:B------:R-:W-:Y:S02]  /*0b70*/  FSEL R2, R6, R4, P0 ;  /* 0x0000000406027208 */ /* 0x000fe40000000000 */
[----:B------:R-:W-:-:S09]  /*0b80*/  FSEL R3, R7, R5, P0 ;  /* 0x0000000507037208 */ /* 0x000fd20000000000 */
[----:B0-----:R-:W-:Y:S05]  /*0b90*/  @P1 BRA `(.L_x_75) ;  /* 0x00000018008c1947 */ /* 0x001fea0003800000 */
        /* <DEDUP_REMOVED lines=27> */
.L_x_74:
[----:B------:R-:W-:Y:S01]  /*0d50*/  LOP3.LUT R2, R0, 0x3e0, RZ, 0xc0, !PT ;  /* 0x000003e000027812 */ /* 0x000fe200078ec0ff */
[----:B------:R-:W0:Y:S03]  /*0d60*/  S2R R12, SR_LANEID ;  /* 0x00000000000c7919 */ /* 0x000e260000000000 */
[----:B------:R-:W-:Y:S01]  /*0d70*/  LOP3.LUT R7, RZ, R2, RZ, 0x33, !PT ;  /* 0x00000002ff077212 */ /* 0x000fe200078e33ff */
[----:B------:R-:W-:-:S04]  /*0d80*/  VIADD R3, R2, 0x20 ;  /* 0x0000002002037836 */ /* 0x000fc80000000000 */
[----:B------:R-:W-:Y:S01]  /*0d90*/  IMAD.IADD R7, R7, 0x1, R8 ;  /* 0x0000000107077824 */ /* 0x000fe200078e0208 */
[----:B------:R-:W-:-:S04]  /*0da0*/  ISETP.GT.U32.AND P0, PT, R3, R8, PT ;  /* 0x000000080300720c */ /* 0x000fc80003f04070 */
[----:B------:R-:W-:-:S05]  /*0db0*/  SEL R13, R7, 0x1f, P0 ;  /* 0x0000001f070d7807 */ /* 0x000fca0000000000 */
[----:B-----5:R-:W-:Y:S04]  /*0dc0*/  SHFL.DOWN PT, R2, R4, 0x1, R13 ;  /* 0x0820000004027989 */ /* 0x020fe800000e000d */
[----:B------:R-:W1:Y:S01]  /*0dd0*/  SHFL.DOWN PT, R3, R5, 0x1, R13 ;  /* 0x0820000005037989 */ /* 0x000e6200000e000d */
[C---:B0-----:R-:W-:Y:S01]  /*0de0*/  ISETP.GE.AND P0, PT, R12.reuse, R13, PT ;  /* 0x0000000d0c00720c */ /* 0x041fe20003f06270 */
[C---:B------:R-:W-:Y:S01]  /*0df0*/  VIADD R10, R12.reuse, 0x2 ;  /* 0x000000020c0a7836 */ /* 0x040fe20000000000 */
[----:B------:R-:W-:Y:S01]  /*0e00*/  ISETP.NE.AND P1, PT, R12, RZ, PT ;  /* 0x000000ff0c00720c */ /* 0x000fe20003f25270 */
[----:B-1----:R-:W-:-:S10]  /*0e10*/  DADD R2, R2, R4 ;  /* 0x0000000002027229 */ /* 0x002fd40000000004 */
[----:B------:R-:W-:Y:S01]  /*0e20*/  FSEL R6, R2, R4, !P0 ;  /* 0x0000000402067208 */ /* 0x000fe20004000000 */
[----:B------:R-:W-:Y:S01]  /*0e30*/  VIADD R4, R12, 0x4 ;  /* 0x000000040c047836 */ /* 0x000fe20000000000 */
[----:B------:R-:W-:Y:S02]  /*0e40*/  FSEL R7, R3, R5, !P0 ;  /* 0x0000000503077208 */ /* 0x000fe40004000000 */
[----:B------:R-:W-:Y:S01]  /*0e50*/  ISETP.GT.AND P0, PT, R10, R13, PT ;  /* 0x0000000d0a00720c */ /* 0x000fe20003f04270 */
[----:B------:R-:W-:Y:S04]  /*0e60*/  SHFL.DOWN PT, R2, R6, 0x2, R13 ;  /* 0x0840000006027989 */ /* 0x000fe800000e000d */
[----:B------:R-:W0:Y:S02]  /*0e70*/  SHFL.DOWN PT, R3, R7, 0x2, R13 ;  /* 0x0840000007037989 */ /* 0x000e2400000e000d */
[----:B0-----:R-:W-:-:S10]  /*0e80*/  DADD R2, R2, R6 ;  /* 0x0000000002027229 */ /* 0x001fd40000000006 */
[----:B------:R-:W-:Y:S01]  /*0e90*/  FSEL R10, R6, R2, P0 ;  /* 0x00000002060a7208 */ /* 0x000fe20000000000 */
[----:B------:R-:W-:Y:S01]  /*0ea0*/  VIADD R6, R12, 0x8 ;  /* 0x000000080c067836 */ /* 0x000fe20000000000 */
[----:B------:R-:W-:Y:S02]  /*0eb0*/  FSEL R11, R7, R3, P0 ;  /* 0x00000003070b7208 */ /* 0x000fe40000000000 */
[----:B------:R-:W-:Y:S01]  /*0ec0*/  ISETP.GT.AND P0, PT, R4, R13, PT ;  /* 0x0000000d0400720c */ /* 0x000fe20003f04270 */
[----:B------:R-:W-:Y:S04]  /*0ed0*/  SHFL.DOWN PT, R2, R10, 0x4, R13 ;  /* 0x088000000a027989 */ /* 0x000fe800000e000d */
[----:B------:R-:W0:Y:S02]  /*0ee0*/  SHFL.DOWN PT, R3, R11, 0x4, R13 ;  /* 0x088000000b037989 */ /* 0x000e2400000e000d */
[----:B0-----:R-:W-:-:S10]  /*0ef0*/  DADD R2, R2, R10 ;  /* 0x0000000002027229 */ /* 0x001fd4000000000a */
[----:B------:R-:W-:Y:S02]  /*0f00*/  FSEL R4, R10, R2, P0 ;  /* 0x000000020a047208 */ /* 0x000fe40000000000 */
[----:B------:R-:W-:Y:S02]  /*0f10*/  FSEL R5, R11, R3, P0 ;  /* 0x000000030b057208 */ /* 0x000fe40000000000 */
[----:B------:R-:W-:Y:S01]  /*0f20*/  ISETP.GT.AND P0, PT, R6, R13, PT ;  /* 0x0000000d0600720c */ /* 0x000fe20003f04270 */
[----:B------:R-:W-:Y:S01]  /*0f30*/  SHFL.DOWN PT, R2, R4, 0x8, R13 ;  /* 0x0900000004027989 */ /* 0x000fe200000e000d */
[----:B------:R-:W-:-:S03]  /*0f40*/  @!P1 MOV R10, 0x400 ;  /* 0x00000400000a9802 */ /* 0x000fc60000000f00 */
[----:B------:R-:W0:Y:S01]  /*0f50*/  SHFL.DOWN PT, R3, R5, 0x8, R13 ;  /* 0x0900000005037989 */ /* 0x000e2200000e000d */
[----:B------:R-:W1:Y:S01]  /*0f60*/  @!P1 S2R R11, SR_CgaCtaId ;  /* 0x00000000000b9919 */ /* 0x000e620000008800 */
[----:B0-----:R-:W-:-:S10]  /*0f70*/  DADD R2, R2, R4 ;  /* 0x0000000002027229 */ /* 0x001fd40000000004 */
[----:B------:R-:W-:Y:S01]  /*0f80*/  FSEL R6, R4, R2, P0 ;  /* 0x0000000204067208 */ /* 0x000fe20000000000 */
[----:B------:R-:W-:Y:S01]  /*0f90*/  VIADD R4, R12, 0x10 ;  /* 0x000000100c047836 */ /* 0x000fe20000000000 */
[----:B------:R-:W-:Y:S02]  /*0fa0*/  FSEL R7, R5, R3, P0 ;  /* 0x0000000305077208 */ /* 0x000fe40000000000 */
[----:B------:R-:W-:Y:S01]  /*0fb0*/  @!P1 SHF.R.U32.HI R5, RZ, 0x2, R0 ;  /* 0x00000002ff059819 */ /* 0x000fe20000011600 */
[----:B------:R-:W-:Y:S01]  /*0fc0*/  SHFL.DOWN PT, R2, R6, 0x10, R13 ;  /* 0x0a00000006027989 */ /* 0x000fe200000e000d */
[----:B-1----:R-:W-:Y:S02]  /*0fd0*/  @!P1 LEA R10, R11, R10, 0x18 ;  /* 0x0000000a0b0a9211 */ /* 0x002fe400078ec0ff */
[----:B------:R-:W-:Y:S01]  /*0fe0*/  @!P1 LOP3.LUT R5, R5, 0xf8, RZ, 0xc0, !PT ;  /* 0x000000f805059812 */ /* 0x000fe200078ec0ff */
[----:B------:R-:W0:Y:S01]  /*0ff0*/  SHFL.DOWN PT, R3, R7, 0x10, R13 ;  /* 0x0a00000007037989 */ /* 0x000e2200000e000d */
[----:B------:R-:W-:-:S03]  /*1000*/  ISETP.GT.AND P0, PT, R4, R13, PT ;  /* 0x0000000d0400720c */ /* 0x000fc60003f04270 */
[----:B------:R-:W-:Y:S01]  /*1010*/  @!P1 IMAD.IADD R5, R5, 0x1, R10 ;  /* 0x0000000105059824 */ /* 0x000fe200078e020a */
[----:B0-----:R-:W-:-:S10]  /*1020*/  DADD R2, R2, R6 ;  /* 0x0000000002027229 */ /* 0x001fd40000000006 */
[----:B------:R-:W-:Y:S02]  /*1030*/  FSEL R2, R6, R2, P0 ;  /* 0x0000000206027208 */ /* 0x000fe40000000000 */
[----:B------:R-:W-:-:S05]  /*1040*/  FSEL R3, R7, R3, P0 ;  /* 0x0000000307037208 */ /* 0x000fca0000000000 */
[----:B------:R0:W-:Y:S01]  /*1050*/  @!P1 STS.64 [R5+0x10], R2 ;  /* 0x0000100205009388 */ /* 0x0001e20000000a00 */
[----:B------:R-:W-:Y:S01]  /*1060*/  BAR.SYNC.DEFER_BLOCKING 0x0 ;  /* 0x0000000000007b1d */ /* 0x000fe20000010000 */
[----:B------:R-:W-:-:S13]  /*1070*/  ISETP.NE.AND P1, PT, R0, RZ, PT ;  /* 0x000000ff0000720c */ /* 0x000fda0003f25270 */
[----:B0-----:R-:W-:Y:S05]  /*1080*/  @P1 BRA `(.L_x_75) ;  /* 0x0000001400501947 */ /* 0x001fea0003800000 */
[----:B------:R-:W0:Y:S01]  /*1090*/  S2UR UR5, SR_CgaCtaId ;  /* 0x00000000000579c3 */ /* 0x000e220000008800 */
[----:B------:R-:W-:Y:S01]  /*10a0*/  UMOV UR4, 0x400 ;  /* 0x0000040000047882 */ /* 0x000fe20000000000 */
[----:B------:R-:W-:-:S04]  /*10b0*/  ISETP.GT.U32.AND P0, PT, R8, 0x20, PT ;  /* 0x000000200800780c */ /* 0x000fc80003f04070 */
[----:B------:R-:W-:Y:S01]  /*10c0*/  ISETP.GT.U32.AND.EX P0, PT, R9, RZ, PT, P0 ;  /* 0x000000ff0900720c */ /* 0x000fe20003f04100 */
[----:B0-----:R-:W-:-:S09]  /*10d0*/  ULEA UR4, UR5, UR4, 0x18 ;  /* 0x0000000405047291 */ /* 0x001fd2000f8ec0ff */
[----:B------:R-:W0:Y:S04]  /*10e0*/  LDS.64 R4, [UR4+0x18] ;  /* 0x00001804ff047984 */ /* 0x000e280008000a00 */
[----:B------:R-:W1:Y:S01]  /*10f0*/  LDS.128 R12, [UR4+0x20] ;  /* 0x00002004ff0c7984 */ /* 0x000e620008000c00 */
[----:B0-----:R-:W-:-:S10]  /*1100*/  DADD R4, R2, R4 ;  /* 0x0000000002047229 */ /* 0x001fd40000000004 */
[----:B------:R-:W-:Y:S02]  /*1110*/  FSEL R2, R4, R2, P0 ;  /* 0x0000000204027208 */ /* 0x000fe40000000000 */
[----:B------:R-:W-:Y:S02]  /*1120*/  FSEL R3, R5, R3, P0 ;  /* 0x0000000305037208 */ /* 0x000fe40000000000 */
[----:B------:R-:W0:Y:S01]  /*1130*/  LDS.128 R4, [UR4+0x30] ;  /* 0x00003004ff047984 */ /* 0x000e220008000c00 */
[----:B------:R-:W-:-:S03]  /*1140*/  ISETP.GT.U32.AND P0, PT, R8, 0x40, PT ;  /* 0x000000400800780c */ /* 0x000fc60003f04070 */
[----:B-1----:R-:W-:Y:S01]  /*1150*/  DADD R12, R12, R2 ;  /* 0x000000000c0c7229 */ /* 0x002fe20000000002 */
[----:B------:R-:W-:-:S09]  /*1160*/  ISETP.GT.U32.AND.EX P0, PT, R9, RZ, PT, P0 ;  /* 0x000000ff0900720c */ /* 0x000fd20003f04100 */
[----:B------:R-:W-:Y:S02]  /*1170*/  FSEL R2, R12, R2, P0 ;  /* 0x000000020c027208 */ /* 0x000fe40000000000 */
[----:B------:R-:W-:Y:S02]  /*1180*/  FSEL R3, R13, R3, P0 ;  /* 0x000000030d037208 */ /* 0x000fe40000000000 */
[----:B------:R-:W-:-:S04]  /*1190*/  ISETP.GT.U32.AND P0, PT, R8, 0x60, PT ;  /* 0x000000600800780c */ /* 0x000fc80003f04070 */
[----:B------:R-:W-:Y:S01]  /*11a0*/  DADD R14, R2, R14 ;  /* 0x00000000020e7229 */ /* 0x000fe2000000000e */
[----:B------:R-:W-:-:S09]  /*11b0*/  ISETP.GT.U32.AND.EX P0, PT, R9, RZ, PT, P0 ;  /* 0x000000ff0900720c */ /* 0x000fd20003f04100 */
[----:B------:R-:W-:Y:S02]  /*11c0*/  FSEL R2, R14, R2, P0 ;  /* 0x000000020e027208 */ /* 0x000fe40000000000 */
[----:B------:R-:W-:Y:S02]  /*11d0*/  FSEL R3, R15, R3, P0 ;  /* 0x000000030f037208 */ /* 0x000fe40000000000 */
[----:B------:R-:W1:Y:S01]  /*11e0*/  LDS.128 R12, [UR4+0x40] ;  /* 0x00004004ff0c7984 */ /* 0x000e620008000c00 */
[----:B------:R-:W-:-:S03]  /*11f0*/  ISETP.GT.U32.AND P0, PT, R8, 0x80, PT ;  /* 0x000000800800780c */ /* 0x000fc60003f04070 */
[----:B0-----:R-:W-:Y:S01]  /*1200*/  DADD R4, R4, R2 ;  /* 0x0000000004047229 */ /* 0x001fe20000000002 */
        /* <DEDUP_REMOVED lines=52> */
[----:B------:R-:W-:-:S04]  /*1550*/  ISETP.GT.U32.AND P0, PT, R8, 0x1c0, PT ;  /* 0x000001c00800780c */ /* 0x000fc80003f04070 */
        /* <DEDUP_REMOVED lines=8> */
[----:B------:R-:W-:Y:S01]  /*15e0*/  FSEL R3, R15, R3, P0 ;  /* 0x000000030f037208 */ /* 0x000fe20000000000 */
[----:B------:R-:W-:Y:S06]  /*15f0*/  BRA `(.L_x_75) ;  /* 0x0000000c00f47947 */ /* 0x000fec0003800000 */
.L_x_61:
[----:B------:R-:W0:Y:S01]  /*1600*/  S2R R0, SR_TID.X ;  /* 0x0000000000007919 */ /* 0x000e220000002100 */
[----:B------:R-:W0:Y:S02]  /*1610*/  LDC.64 R4, c[0x0][0x380] ;  /* 0x0000e000ff047b82 */ /* 0x000e240000000a00 */
[----:B0-----:R-:W-:-:S05]  /*1620*/  IMAD.WIDE.U32 R4, R0, 0x8, R4 ;  /* 0x0000000800047825 */ /* 0x001fca00078e0004 */
[----:B------:R-:W2:Y:S04]  /*1630*/  LDG.E.64 R2, desc[UR6][R4.64] ;  /* 0x0000000604027981 */ /* 0x000ea8000c1e1b00 */
[----:B------:R-:W2:Y:S04]  /*1640*/  LDG.E.64 R6, desc[UR6][R4.64+0x1000] ;  /* 0x0010000604067981 */ /* 0x000ea8000c1e1b00 */
[----:B------:R-:W3:Y:S04]  /*1650*/  LDG.E.64 R10, desc[UR6][R4.64+0x2000] ;  /* 0x00200006040a7981 */ /* 0x000ee8000c1e1b00 */
[----:B------:R-:W4:Y:S04]  /*1660*/  LDG.E.64 R12, desc[UR6][R4.64+0x3000] ;  /* 0x00300006040c7981 */ /* 0x000f28000c1e1b00 */
[----:B------:R-:W5:Y:S04]  /*1670*/  LDG.E.64 R14, desc[UR6][R4.64+0x4000] ;  /* 0x00400006040e7981 */ /* 0x000f68000c1e1b00 */
[----:B------:R-:W5:Y:S04]  /*1680*/  LDG.E.64 R16, desc[UR6][R4.64+0x5000] ;  /* 0x0050000604107981 */ /* 0x000f68000c1e1b00 */
[----:B------:R-:W5:Y:S01]  /*1690*/  LDG.E.64 R18, desc[UR6][R4.64+0x6000] ;  /* 0x0060000604127981 */ /* 0x000f62000c1e1b00 */
[----:B--2---:R-:W-:-:S08]  /*16a0*/  DADD R2, R2, R6 ;  /* 0x0000000002027229 */ /* 0x004fd00000000006 */
[----:B---3--:R-:W-:-:S08]  /*16b0*/  DADD R2, R10, R2 ;  /* 0x000000000a027229 */ /* 0x008fd00000000002 */
[----:B----4-:R-:W-:Y:S01]  /*16c0*/  DADD R2, R12, R2 ;  /* 0x000000000c027229 */ /* 0x010fe20000000002 */
[----:B------:R-:W-:-:S04]  /*16d0*/  IADD3 R12, P1, PT, R8, -0xe00, RZ ;  /* 0xfffff200080c7810 */ /* 0x000fc80007f3e0ff */
[----:B------:R-:W-:Y:S02]  /*16e0*/  ISETP.GE.U32.AND P0, PT, R12, 0xe00, PT ;  /* 0x00000e000c00780c */ /* 0x000fe40003f06070 */
[----:B------:R-:W-:Y:S01]  /*16f0*/  IADD3.X R13, PT, PT, R9, -0x1, RZ, P1, !PT ;  /* 0xffffffff090d7810 */ /* 0x000fe20000ffe4ff */
[----:B-----5:R-:W-:-:S03]  /*1700*/  DADD R2, R14, R2 ;  /* 0x000000000e027229 */ /* 0x020fc60000000002 */
[----:B------:R-:W-:-:S05]  /*1710*/  ISETP.GE.U32.AND.EX P0, PT, R13, RZ, PT, P0 ;  /* 0x000000ff0d00720c */ /* 0x000fca0003f06100 */
[----:B------:R-:W-:-:S08]  /*1720*/  DADD R2, R16, R2 ;  /* 0x0000000010027229 */ /* 0x000fd00000000002 */
[----:B------:R-:W-:Y:S01]  /*1730*/  DADD R6, R18, R2 ;  /* 0x0000000012067229 */ /* 0x000fe20000000002 */
[----:B------:R-:W-:Y:S02]  /*1740*/  IMAD.MOV.U32 R3, RZ, RZ, 0xe00 ;  /* 0x00000e00ff037424 */ /* 0x000fe400078e00ff */
[----:B------:R-:W-:Y:S01]  /*1750*/  IMAD.MOV.U32 R2, RZ, RZ, RZ ;  /* 0x000000ffff027224 */ /* 0x000fe200078e00ff */
[----:B------:R-:W-:Y:S07]  /*1760*/  @!P0 BRA `(.L_x_76) ;  /* 0x0000000000748947 */ /* 0x000fee0003800000 */
[----:B------:R-:W0:Y:S01]  /*1770*/  LDC.64 R8, c[0x0][0x390] ;  /* 0x0000e400ff087b82 */ /* 0x000e220000000a00 */
[----:B------:R-:W-:Y:S02]  /*1780*/  IMAD.MOV.U32 R3, RZ, RZ, 0xe00 ;  /* 0x00000e00ff037424 */ /* 0x000fe400078e00ff */
[----:B------:R-:W-:-:S07]  /*1790*/  IMAD.MOV.U32 R2, RZ, RZ, RZ ;  /* 0x000000ffff027224 */ /* 0x000fce00078e00ff */
.L_x_78:
[----:B------:R-:W-:-:S04]  /*17a0*/  LEA R16, P0, R3, R4, 0x3 ;  /* 0x0000000403107211 */ /* 0x000fc800078018ff */
[----:B------:R-:W-:-:S05]  /*17b0*/  LEA.HI.X R17, R3, R5, R2, 0x3, P0 ;  /* 0x0000000503117211 */ /* 0x000fca00000f1c02 */
[----:B------:R-:W2:Y:S04]  /*17c0*/  LDG.E.64 R18, desc[UR6][R16.64] ;  /* 0x0000000610127981 */ /* 0x000ea8000c1e1b00 */
[----:B------:R-:W3:Y:S04]  /*17d0*/  LDG.E.64 R20, desc[UR6][R16.64+0x1000] ;  /* 0x0010000610147981 */ /* 0x000ee8000c1e1b00 */
[----:B------:R-:W4:Y:S04]  /*17e0*/  LDG.E.64 R22, desc[UR6][R16.64+0x2000] ;  /* 0x0020000610167981 */ /* 0x000f28000c1e1b00 */
[----:B------:R-:W5:Y:S04]  /*17f0*/  LDG.E.64 R24, desc[UR6][R16.64+0x3000] ;  /* 0x0030000610187981 */ /* 0x000f68000c1e1b00 */
[----:B------:R-:W5:Y:S04]  /*1800*/  LDG.E.64 R26, desc[UR6][R16.64+0x4000] ;  /* 0x00400006101a7981 */ /* 0x000f68000c1e1b00 */
[----:B------:R-:W5:Y:S04]  /*1810*/  LDG.E.64 R10, desc[UR6][R16.64+0x5000] ;  /* 0x00500006100a7981 */ /* 0x000f68000c1e1b00 */
[----:B------:R-:W5:Y:S01]  /*1820*/  LDG.E.64 R14, desc[UR6][R16.64+0x6000] ;  /* 0x00600006100e7981 */ /* 0x000f62000c1e1b00 */
[----:B--2---:R-:W-:Y:S01]  /*1830*/  DADD R18, R18, R6 ;  /* 0x0000000012127229 */ /* 0x004fe20000000006 */
[----:B0-----:R-:W-:-:S04]  /*1840*/  IADD3 R6, P1, PT, -R3, R8, RZ ;  /* 0x0000000803067210 */ /* 0x001fc80007f3e1ff */
[----:B------:R-:W-:Y:S01]  /*1850*/  ISETP.GE.U32.AND P0, PT, R6, 0xe00, PT ;  /* 0x00000e000600780c */ /* 0x000fe20003f06070 */
[----:B------:R-:W-:Y:S02]  /*1860*/  IMAD.X R6, R9, 0x1, ~R2, P1 ;  /* 0x0000000109067824 */ /* 0x000fe400008e0e02 */
[----:B---3--:R-:W-:-:S03]  /*1870*/  DADD R18, R20, R18 ;  /* 0x0000000014127229 */ /* 0x008fc60000000012 */
[----:B------:R-:W-:-:S05]  /*1880*/  ISETP.GE.U32.AND.EX P0, PT, R6, RZ, PT, P0 ;  /* 0x000000ff0600720c */ /* 0x000fca0003f06100 */
[----:B----4-:R-:W-:-:S08]  /*1890*/  DADD R18, R22, R18 ;  /* 0x0000000016127229 */ /* 0x010fd00000000012 */
[----:B-----5:R-:W-:-:S08]  /*18a0*/  DADD R18, R24, R18 ;  /* 0x0000000018127229 */ /* 0x020fd00000000012 */
[----:B------:R-:W-:-:S08]  /*18b0*/  DADD R18, R26, R18 ;  /* 0x000000001a127229 */ /* 0x000fd00000000012 */
[----:B------:R-:W-:-:S08]  /*18c0*/  DADD R10, R10, R18 ;  /* 0x000000000a0a7229 */ /* 0x000fd00000000012 */
[----:B------:R-:W-:Y:S01]  /*18d0*/  DADD R6, R14, R10 ;  /* 0x000000000e067229 */ /* 0x000fe2000000000a */
[----:B------:R-:W-:Y:S10]  /*18e0*/  @!P0 BRA `(.L_x_77) ;  /* 0x0000000800208947 */ /* 0x000ff40003800000 */
[----:B------:R-:W-:-:S05]  /*18f0*/  IADD3 R3, P0, PT, R3, 0xe00, RZ ;  /* 0x00000e0003037810 */ /* 0x000fca0007f1e0ff */
[----:B------:R-:W-:Y:S01]  /*1900*/  IMAD.X R2, RZ, RZ, R2, P0 ;  /* 0x000000ffff027224 */ /* 0x000fe200000e0602 */
[----:B------:R-:W-:-:S04]  /*1910*/  ISETP.GT.U32.AND P0, PT, R3, R12, PT ;  /* 0x0000000c0300720c */ /* 0x000fc80003f04070 */
[----:B------:R-:W-:-:S13]  /*1920*/  ISETP.GT.U32.AND.EX P0, PT, R2, R13, PT, P0 ;  /* 0x0000000d0200720c */ /* 0x000fda0003f04100 */
[----:B------:R-:W-:Y:S05]  /*1930*/  @!P0 BRA `(.L_x_78) ;  /* 0xfffffffc00988947 */ /* 0x000fea000383ffff */
.L_x_76:
[----:B------:R-:W-:Y:S01]  /*1940*/  IMAD.IADD R5, R8, 0x1, -R3 ;  /* 0x0000000108057824 */ /* 0x000fe200078e0a03 */
[----:B------:R-:W-:Y:S01]  /*1950*/  ISETP.GE.U32.AND P1, PT, R3, R8, PT ;  /* 0x000000080300720c */ /* 0x000fe20003f26070 */
[----:B------:R-:W-:Y:S03]  /*1960*/  BSSY.RECONVERGENT B1, `(.L_x_77) ;  /* 0x0000080000017945 */ /* 0x000fe60003800200 */
[----:B------:R-:W-:-:S04]  /*1970*/  ISETP.GE.AND P0, PT, R0, R5, PT ;  /* 0x000000050000720c */ /* 0x000fc80003f06270 */
[----:B------:R-:W-:-:S13]  /*1980*/  ISETP.GE.U32.OR.EX P0, PT, R2, R9, P0, P1 ;  /* 0x000000090200720c */ /* 0x000fda0000706510 */
[----:B------:R-:W-:Y:S05]  /*1990*/  @P0 BRA `(.L_x_79) ;  /* 0x0000000400f00947 */ /* 0x000fea0003800000 */
[----:B------:R-:W-:Y:S01]  /*19a0*/  LOP3.LUT R4, RZ, R0, RZ, 0x33, !PT ;  /* 0x00000000ff047212 */ /* 0x000fe200078e33ff */
[----:B------:R-:W-:Y:S01]  /*19b0*/  BSSY.RECONVERGENT B2, `(.L_x_80) ;  /* 0x0000038000027945 */ /* 0x000fe20003800200 */
[----:B------:R-:W-:Y:S02]  /*19c0*/  IMAD.MOV.U32 R42, RZ, RZ, R0 ;  /* 0x000000ffff2a7224 */ /* 0x000fe400078e0000 */
[----:B------:R-:W-:-:S04]  /*19d0*/  IADD3 R8, PT, PT, -R3, R8, R4 ;  /* 0x0000000803087210 */ /* 0x000fc80007ffe104 */
[C---:B------:R-:W-:Y:S02]  /*19e0*/  ISETP.GE.U32.AND P1, PT, R8.reuse, 0x1e00, PT ;  /* 0x00001e000800780c */ /* 0x040fe40003f26070 */
[----:B------:R-:W-:-:S04]  /*19f0*/  LEA.HI R4, R8, 0x1, RZ, 0x17 ;  /* 0x0000000108047811 */ /* 0x000fc800078fb8ff */
[----:B------:R-:W-:-:S04]  /*1a00*/  LOP3.LUT R5, R4, 0xf, RZ, 0xc0, !PT ;  /* 0x0000000f04057812 */ /* 0x000fc800078ec0ff */
[----:B------:R-:W-:-:S03]  /*1a10*/  ISETP.NE.AND P0, PT, R5, RZ, PT ;  /* 0x000000ff0500720c */ /* 0x000fc60003f05270 */
[----:B------:R-:W-:Y:S10]  /*1a20*/  @!P1 BRA `(.L_x_81) ;  /* 0x0000000000c09947 */ /* 0x000ff40003800000 */
[----:B------:R-:W0:Y:S01]  /*1a30*/  LDCU.64 UR4, c[0x0][0x380] ;  /* 0x00007000ff0477ac */ /* 0x000e220008000a00 */
[----:B------:R-:W-:Y:S01]  /*1a40*/  IADD3 R9, P2, PT, R0, R3, RZ ;  /* 0x0000000300097210 */ /* 0x000fe20007f5e0ff */
[----:B------:R-:W-:Y:S01]  /*1a50*/  IMAD.MOV.U32 R42, RZ, RZ, R0 ;  /* 0x000000ffff2a7224 */ /* 0x000fe200078e0000 */
[----:B------:R-:W-:-:S03]  /*1a60*/  LOP3.LUT R43, R4, 0xfffff0, RZ, 0xc0, !PT ;  /* 0x00fffff0042b7812 */ /* 0x000fc600078ec0ff */
[----:B------:R-:W-:Y:S02]  /*1a70*/  IMAD.X R10, RZ, RZ, R2, P2 ;  /* 0x000000ffff0a7224 */ /* 0x000fe400010e0602 */
[----:B------:R-:W-:Y:S01]  /*1a80*/  IMAD.MOV R43, RZ, RZ, -R43 ;  /* 0x000000ffff2b7224 */ /* 0x000fe200078e0a2b */
[----:B0-----:R-:W-:-:S04]  /*1a90*/  LEA R8, P1, R9, UR4, 0x3 ;  /* 0x0000000409087c11 */ /* 0x001fc8000f8218ff */
[----:B------:R-:W-:Y:S02]  /*1aa0*/  IADD3 R8, P2, PT, R8, 0x8000, RZ ;  /* 0x0000800008087810 */ /* 0x000fe40007f5e0ff */
[----:B------:R-:W-:-:S05]  /*1ab0*/  LEA.HI.X R9, R9, UR5, R10, 0x3, P1 ;  /* 0x0000000509097c11 */ /* 0x000fca00088f1c0a */
[----:B------:R-:W-:-:S07]  /*1ac0*/  IMAD.X R9, RZ, RZ, R9, P2 ;  /* 0x000000ffff097224 */ /* 0x000fce00010e0609 */
.L_x_82:
[----:B------:R-:W2:Y:S04]  /*1ad0*/  LDG.E.64 R10, desc[UR6][R8.64+-0x8000] ;  /* 0xff800006080a7981 */ /* 0x000ea8000c1e1b00 */
[----:B------:R-:W3:Y:S04]  /*1ae0*/  LDG.E.64 R12, desc[UR6][R8.64+-0x7000] ;  /* 0xff900006080c7981 */ /* 0x000ee8000c1e1b00 */
[----:B------:R-:W4:Y:S04]  /*1af0*/  LDG.E.64 R14, desc[UR6][R8.64+-0x6000] ;  /* 0xffa00006080e7981 */ /* 0x000f28000c1e1b00 */
[----:B------:R-:W5:Y:S04]  /*1b00*/  LDG.E.64 R16, desc[UR6][R8.64+-0x5000] ;  /* 0xffb0000608107981 */ /* 0x000f68000c1e1b00 */
        /* <DEDUP_REMOVED lines=11> */
[----:B------:R0:W5:Y:S01]  /*1bc0*/  LDG.E.64 R40, desc[UR6][R8.64+0x7000] ;  /* 0x0070000608287981 */ /* 0x000162000c1e1b00 */
[----:B------:R-:W-:-:S02]  /*1bd0*/  VIADD R43, R43, 0x10 ;  /* 0x000000102b2b7836 */ /* 0x000fc40000000000 */
        /* <DEDUP_REMOVED lines=21> */
.L_x_81:
[----:B------:R-:W-:Y:S05]  /*1d30*/  BSYNC.RECONVERGENT B2 ;  /* 0x0000000000027941 */ /* 0x000fea0003800200 */
.L_x_80:
[----:B------:R-:W-:Y:S05]  /*1d40*/  @!P0 BRA `(.L_x_79) ;  /* 0x0000000400048947 */ /* 0x000fea0003800000 */
[----:B------:R-:W-:Y:S01]  /*1d50*/  ISETP.GE.U32.AND P1, PT, R5, 0x8, PT ;  /* 0x000000080500780c */ /* 0x000fe20003f26070 */
[----:B------:R-:W-:Y:S01]  /*1d60*/  BSSY.RECONVERGENT B2, `(.L_x_83) ;  /* 0x000001a000027945 */ /* 0x000fe20003800200 */
[----:B------:R-:W-:-:S04]  /*1d70*/  LOP3.LUT R26, R4, 0x7, RZ, 0xc0, !PT ;  /* 0x00000007041a7812 */ /* 0x000fc800078ec0ff */
[----:B------:R-:W-:-:S07]  /*1d80*/  ISETP.NE.AND P0, PT, R26, RZ, PT ;  /* 0x000000ff1a00720c */ /* 0x000fce0003f05270 */
[----:B------:R-:W-:Y:S06]  /*1d90*/  @!P1 BRA `(.L_x_84) ;  /* 0x0000000000589947 */ /* 0x000fec0003800000 */
[----:B------:R-:W0:Y:S01]  /*1da0*/  LDCU.64 UR4, c[0x0][0x380] ;  /* 0x00007000ff0477ac */ /* 0x000e220008000a00 */
[----:B------:R-:W-:-:S05]  /*1db0*/  IADD3 R5, P1, PT, R42, R3, RZ ;  /* 0x000000032a057210 */ /* 0x000fca0007f3e0ff */
[----:B------:R-:W-:Y:S01]  /*1dc0*/  IMAD.X R10, RZ, RZ, R2, P1 ;  /* 0x000000ffff0a7224 */ /* 0x000fe200008e0602 */
[----:B0-----:R-:W-:-:S04]  /*1dd0*/  LEA R8, P1, R5, UR4, 0x3 ;  /* 0x0000000405087c11 */ /* 0x001fc8000f8218ff */
        /* <DEDUP_REMOVED lines=18> */
.L_x_84:
[----:B------:R-:W-:Y:S05]  /*1f00*/  BSYNC.RECONVERGENT B2 ;  /* 0x0000000000027941 */ /* 0x000fea0003800200 */
.L_x_83:
        /* <DEDUP_REMOVED lines=20> */
.L_x_86:
[----:B------:R-:W-:Y:S05]  /*2050*/  BSYNC.RECONVERGENT B2 ;  /* 0x0000000000027941 */ /* 0x000fea0003800200 */
.L_x_85:
[----:B------:R-:W-:Y:S05]  /*2060*/  @!P0 BRA `(.L_x_79) ;  /* 0x00000000003c8947 */ /* 0x000fea0003800000 */
[----:B------:R-:W0:Y:S01]  /*2070*/  LDCU.64 UR4, c[0x0][0x380] ;  /* 0x00007000ff0477ac */ /* 0x000e220008000a00 */
[----:B------:R-:W-:Y:S01]  /*2080*/  IADD3 R3, P0, PT, R42, R3, RZ ;  /* 0x000000032a037210 */ /* 0x000fe20007f1e0ff */
[----:B------:R-:W-:-:S04]  /*2090*/  IMAD.MOV R4, RZ, RZ, -R16 ;  /* 0x000000ffff047224 */ /* 0x000fc800078e0a10 */
[----:B------:R-:W-:Y:S01]  /*20a0*/  IMAD.X R2, RZ, RZ, R2, P0 ;  /* 0x000000ffff027224 */ /* 0x000fe200000e0602 */
[----:B0-----:R-:W-:-:S04]  /*20b0*/  LEA R5, P1, R3, UR4, 0x3 ;  /* 0x0000000403057c11 */ /* 0x001fc8000f8218ff */
[----:B------:R-:W-:-:S09]  /*20c0*/  LEA.HI.X R8, R3, UR5, R2, 0x3, P1 ;  /* 0x0000000503087c11 */ /* 0x000fd200088f1c02 */
.L_x_87:
        /* <DEDUP_REMOVED lines=9> */
.L_x_79:
[----:B------:R-:W-:Y:S05]  /*2160*/  BSYNC.RECONVERGENT B1 ;  /* 0x0000000000017941 */ /* 0x000fea0003800200 */
.L_x_77:
        /* <DEDUP_REMOVED lines=40> */
[----:B------:R-:W-:-:S03]  /*23f0*/  FSEL R5, R5, R3, P0 ;  /* 0x0000000305057208 */ /* 0x000fc60000000000 */
[----:B0-----:R-:W-:Y:S02]  /*2400*/  IMAD.MOV.U32 R2, RZ, RZ, R0 ;  /* 0x000000ffff027224 */ /* 0x001fe400078e0000 */
[----:B------:R-:W-:-:S04]  /*2410*/  IMAD.MOV.U32 R3, RZ, RZ, R5 ;  /* 0x000000ffff037224 */ /* 0x000fc800078e0005 */
[----:B------:R-:W-:Y:S05]  /*2420*/  @P1 BRA `(.L_x_75) ;  /* 0x0000000000681947 */ /* 0x000fea0003800000 */
        /* <DEDUP_REMOVED lines=26> */
.L_x_75:
[----:B------:R-:W-:Y:S05]  /*25d0*/  BSYNC.RECONVERGENT B0 ;  /* 0x0000000000007941 */ /* 0x000fea0003800200 */
.L_x_60:
[----:B------:R-:W-:Y:S05]  /*25e0*/  @P1 EXIT ;  /* 0x000000000000194d */ /* 0x000fea0003800000 */
[----:B------:R-:W0:Y:S01]  /*25f0*/  LDCU.64 UR4, c[0x0][0x3a0] ;  /* 0x00007400ff0477ac */ /* 0x000e220008000a00 */
[----:B------:R-:W1:Y:S01]  /*2600*/  LDC.64 R4, c[0x0][0x388] ;  /* 0x0000e200ff047b82 */ /* 0x000e620000000a00 */
[----:B0-----:R-:W-:-:S07]  /*2610*/  DADD R2, R2, UR4 ;  /* 0x0000000402027e29 */ /* 0x001fce0008000000 */
[----:B-1----:R-:W-:Y:S01]  /*2620*/  STG.E.64 desc[UR6][R4.64], R2 ;  /* 0x0000000204007986 */ /* 0x002fe2000c101b06 */
[----:B------:R-:W-:Y:S05]  /*2630*/  EXIT ;  /* 0x000000000000794d */ /* 0x000fea0003800000 */
.L_x_88:
        /* <DEDUP_REMOVED lines=12> */
.L_x_194:


//--------------------- .text._ZN3cub18CUB_300001_SM_10006detail6reduce28DeviceReduceSingleTileKernelINS2_10policy_hubIdjN4cuda3std3__44plusIdEEE10Policy1000EPdSC_iS9_ddNS7_10__identityEEEvT0_T1_T2_T3_T4_T6_ --------------------------
	.section	.text._ZN3cub18CUB_300001_SM_10006detail6reduce28DeviceReduceSingleTileKernelINS2_10policy_hubIdjN4cuda3std3__44plusIdEEE10Policy1000EPdSC_iS9_ddNS7_10__identityEEEvT0_T1_T2_T3_T4_T6_,"ax",@progbits
	.align	128
        .global         _ZN3cub18CUB_300001_SM_10006detail6reduce28DeviceReduceSingleTileKernelINS2_10policy_hubIdjN4cuda3std3__44plusIdEEE10Policy1000EPdSC_iS9_ddNS7_10__identityEEEvT0_T1_T2_T3_T4_T6_
        .type           _ZN3cub18CUB_300001_SM_10006detail6reduce28DeviceReduceSingleTileKernelINS2_10policy_hubIdjN4cuda3std3__44plusIdEEE10Policy1000EPdSC_iS9_ddNS7_10__identityEEEvT0_T1_T2_T3_T4_T6_,@function
        .size           _ZN3cub18CUB_300001_SM_10006detail6reduce28DeviceReduceSingleTileKernelINS2_10policy_hubIdjN4cuda3std3__44plusIdEEE10Policy1000EPdSC_iS9_ddNS7_10__identityEEEvT0_T1_T2_T3_T4_T6_,(.L_x_195 - _ZN3cub18CUB_300001_SM_10006detail6reduce28DeviceReduceSingleTileKernelINS2_10policy_hubIdjN4cuda3std3__44plusIdEEE10Policy1000EPdSC_iS9_ddNS7_10__identityEEEvT0_T1_T2_T3_T4_T6_)
        .other          _ZN3cub18CUB_300001_SM_10006detail6reduce28DeviceReduceSingleTileKernelINS2_10policy_hubIdjN4cuda3std3__44plusIdEEE10Policy1000EPdSC_iS9_ddNS7_10__identityEEEvT0_T1_T2_T3_T4_T6_,@"STO_CUDA_ENTRY STV_DEFAULT"
_ZN3cub18CUB_300001_SM_10006detail6reduce28DeviceReduceSingleTileKernelINS2_10policy_hubIdjN4cuda3std3__44plusIdEEE10Policy1000EPdSC_iS9_ddNS7_10__identityEEEvT0_T1_T2_T3_T4_T6_:
.text._ZN3cub18CUB_300001_SM_10006detail6reduce28DeviceReduceSingleTileKernelINS2_10policy_hubIdjN4cuda3std3__44plusIdEEE10Policy1000EPdSC_iS9_ddNS7_10__identityEEEvT0_T1_T2_T3_T4_T6_:
        /* <DEDUP_REMOVED lines=13> */
.L_x_89:
        /* <DEDUP_REMOVED lines=13> */
.L_x_93:
[----:B------:R-:W-:Y:S05]  /*01a0*/  BSYNC.RECONVERGENT B1 ;  /* 0x0000000000017941 */ /* 0x000fea0003800200 */
.L_x_92:
[----:B------:R-:W-:Y:S01]  /*01b0*/  ISETP.GE.AND P0, PT, R5, R4, PT ;  /* 0x000000040500720c */ /* 0x000fe20003f06270 */
[----:B------:R-:W-:-:S12]  /*01c0*/  BSSY.RECONVERGENT B1, `(.L_x_94) ;  /* 0x0000078000017945 */ /* 0x000fd80003800200 */
[----:B------:R-:W-:Y:S05]  /*01d0*/  @P0 BRA `(.L_x_95) ;  /* 0x0000000400d80947 */ /* 0x000fea0003800000 */
[----:B------:R-:W-:Y:S01]  /*01e0*/  LOP3.LUT R9, RZ, R5, RZ, 0x33, !PT ;  /* 0x00000005ff097212 */ /* 0x000fe200078e33ff */
[----:B------:R-:W-:Y:S04]  /*01f0*/  BSSY.RECONVERGENT B2, `(.L_x_96) ;  /* 0x0000019000027945 */ /* 0x000fe80003800200 */
[----:B------:R-:W-:-:S04]  /*0200*/  IMAD.IADD R9, R9, 0x1, R4 ;  /* 0x0000000109097824 */ /* 0x000fc800078e0204 */
[C---:B------:R-:W-:Y:S01]  /*0210*/  IMAD.HI.U32 R0, R9.reuse, -0x33333333, RZ ;  /* 0xcccccccd09007827 */ /* 0x040fe200078e00ff */
[----:B------:R-:W-:-:S04]  /*0220*/  ISETP.GE.U32.AND P0, PT, R9, 0x780, PT ;  /* 0x000007800900780c */ /* 0x000fc80003f06070 */
[----:B------:R-:W-:-:S04]  /*0230*/  SHF.R.U32.HI R0, RZ, 0x9, R0 ;  /* 0x00000009ff007819 */ /* 0x000fc80000011600 */
[----:B------:R-:W-:-:S04]  /*0240*/  LOP3.LUT R2, R0, 0x3, RZ, 0xc0, !PT ;  /* 0x0000000300027812 */ /* 0x000fc800078ec0ff */
[----:B------:R-:W-:-:S13]  /*0250*/  ISETP.NE.AND P1, PT, R2, 0x3, PT ;  /* 0x000000030200780c */ /* 0x000fda0003f25270 */
[----:B------:R-:W-:Y:S05]  /*0260*/  @!P1 BRA `(.L_x_97) ;  /* 0x0000000000449947 */ /* 0x000fea0003800000 */
[----:B------:R-:W0:Y:S01]  /*0270*/  LDC.64 R8, c[0x0][0x380] ;  /* 0x0000e000ff087b82 */ /* 0x000e220000000a00 */
[----:B------:R-:W-:-:S05]  /*0280*/  VIADD R0, R0, 0x1 ;  /* 0x0000000100007836 */ /* 0x000fca0000000000 */
[----:B------:R-:W-:-:S05]  /*0290*/  LOP3.LUT R0, R0, 0x3, RZ, 0xc0, !PT ;  /* 0x0000000300007812 */ /* 0x000fca00078ec0ff */
[----:B------:R-:W-:Y:S02]  /*02a0*/  IMAD.MOV R0, RZ, RZ, -R0 ;  /* 0x000000ffff007224 */ /* 0x000fe400078e0a00 */
[----:B0-----:R-:W-:-:S04]  /*02b0*/  IMAD.WIDE.U32 R8, R5, 0x8, R8 ;  /* 0x0000000805087825 */ /* 0x001fc800078e0008 */
[----:B------:R-:W-:Y:S02]  /*02c0*/  IMAD.MOV.U32 R2, RZ, RZ, R8 ;  /* 0x000000ffff027224 */ /* 0x000fe400078e0008 */
[----:B------:R-:W-:-:S07]  /*02d0*/  IMAD.MOV.U32 R11, RZ, RZ, R9 ;  /* 0x000000ffff0b7224 */ /* 0x000fce00078e0009 */
.L_x_98:
        /* <DEDUP_REMOVED lines=10> */
.L_x_97:
[----:B------:R-:W-:Y:S05]  /*0380*/  BSYNC.RECONVERGENT B2 ;  /* 0x0000000000027941 */ /* 0x000fea0003800200 */
.L_x_96:
        /* <DEDUP_REMOVED lines=8> */
.L_x_101:
        /* <DEDUP_REMOVED lines=43> */
.L_x_100:
[----:B------:R-:W-:Y:S05]  /*06c0*/  BSYNC.RECONVERGENT B2 ;  /* 0x0000000000027941 */ /* 0x000fea0003800200 */
.L_x_99:
        /* <DEDUP_REMOVED lines=26> */
.L_x_103:
[----:B------:R-:W-:Y:S05]  /*0870*/  BSYNC.RECONVERGENT B2 ;  /* 0x0000000000027941 */ /* 0x000fea0003800200 */
.L_x_102:
        /* <DEDUP_REMOVED lines=12> */
.L_x_95:
[----:B------:R-:W-:Y:S05]  /*0940*/  BSYNC.RECONVERGENT B1 ;  /* 0x0000000000017941 */ /* 0x000fea0003800200 */
.L_x_94:
        /* <DEDUP_REMOVED lines=47> */
[----:B------:R-:W0:Y:S04]  /*0c40*/  LDS.128 R8, [UR4+0x20] ;  /* 0x00002004ff087984 */ /* 0x000e280008000c00 */
[----:B------:R-:W1:Y:S04]  /*0c50*/  LDS.128 R16, [UR4+0x30] ;  /* 0x00003004ff107984 */ /* 0x000e680008000c00 */
[----:B--2---:R-:W2:Y:S01]  /*0c60*/  LDS.128 R4, [UR4+0x40] ;  /* 0x00004004ff047984 */ /* 0x004ea20008000c00 */
[----:B0-----:R-:W-:-:S03]  /*0c70*/  DADD R8, R12, R8 ;  /* 0x000000000c087229 */ /* 0x001fc60000000008 */
[----:B------:R-:W-:Y:S05]  /*0c80*/  LDS.128 R12, [UR4+0x60] ;  /* 0x00006004ff0c7984 */ /* 0x000fea0008000c00 */
[----:B------:R-:W-:Y:S02]  /*0c90*/  DADD R2, R8, R10 ;  /* 0x0000000008027229 */ /* 0x000fe4000000000a */
[----:B------:R-:W0:Y:S06]  /*0ca0*/  LDS.128 R8, [UR4+0x50] ;  /* 0x00005004ff087984 */ /* 0x000e2c0008000c00 */
[----:B-1----:R-:W-:-:S08]  /*0cb0*/  DADD R2, R2, R16 ;  /* 0x0000000002027229 */ /* 0x002fd00000000010 */
[----:B------:R-:W-:-:S08]  /*0cc0*/  DADD R2, R2, R18 ;  /* 0x0000000002027229 */ /* 0x000fd00000000012 */
[----:B--2---:R-:W-:-:S08]  /*0cd0*/  DADD R2, R2, R4 ;  /* 0x0000000002027229 */ /* 0x004fd00000000004 */
[----:B------:R-:W-:Y:S01]  /*0ce0*/  DADD R2, R2, R6 ;  /* 0x0000000002027229 */ /* 0x000fe20000000006 */
[----:B------:R-:W1:Y:S07]  /*0cf0*/  LDS.128 R4, [UR4+0x70] ;  /* 0x00007004ff047984 */ /* 0x000e6e0008000c00 */
[----:B0-----:R-:W-:-:S08]  /*0d00*/  DADD R2, R2, R8 ;  /* 0x0000000002027229 */ /* 0x001fd00000000008 */
[----:B------:R-:W-:Y:S01]  /*0d10*/  DADD R2, R2, R10 ;  /* 0x0000000002027229 */ /* 0x000fe2000000000a */
[----:B------:R-:W0:Y:S07]  /*0d20*/  LDS.128 R8, [UR4+0x80] ;  /* 0x00008004ff087984 */ /* 0x000e2e0008000c00 */
[----:B------:R-:W-:-:S08]  /*0d30*/  DADD R2, R2, R12 ;  /* 0x0000000002027229 */ /* 0x000fd0000000000c */
[----:B------:R-:W-:Y:S01]  /*0d40*/  DADD R2, R2, R14 ;  /* 0x0000000002027229 */ /* 0x000fe2000000000e */
[----:B------:R-:W2:Y:S07]  /*0d50*/  LDS.128 R12, [UR4+0x90] ;  /* 0x00009004ff0c7984 */ /* 0x000eae0008000c00 */
[----:B-1----:R-:W-:-:S08]  /*0d60*/  DADD R2, R2, R4 ;  /* 0x0000000002027229 */ /* 0x002fd00000000004 */
[----:B------:R-:W-:Y:S01]  /*0d70*/  DADD R2, R2, R6 ;  /* 0x0000000002027229 */ /* 0x000fe20000000006 */
[----:B------:R-:W1:Y:S07]  /*0d80*/  LDS.128 R4, [UR4+0xa0] ;  /* 0x0000a004ff047984 */ /* 0x000e6e0008000c00 */
[----:B0-----:R-:W-:Y:S01]  /*0d90*/  DADD R2, R2, R8 ;  /* 0x0000000002027229 */ /* 0x001fe20000000008 */
[----:B------:R-:W0:Y:S07]  /*0da0*/  LDS.64 R8, [UR4+0xb0] ;  /* 0x0000b004ff087984 */ /* 0x000e2e0008000a00 */
[----:B------:R-:W-:-:S08]  /*0db0*/  DADD R2, R2, R10 ;  /* 0x0000000002027229 */ /* 0x000fd0000000000a */
[----:B--2---:R-:W-:-:S08]  /*0dc0*/  DADD R2, R2, R12 ;  /* 0x0000000002027229 */ /* 0x004fd0000000000c */
[----:B------:R-:W-:-:S08]  /*0dd0*/  DADD R2, R2, R14 ;  /* 0x0000000002027229 */ /* 0x000fd0000000000e */
[----:B-1----:R-:W-:-:S08]  /*0de0*/  DADD R2, R2, R4 ;  /* 0x0000000002027229 */ /* 0x002fd00000000004 */
[----:B------:R-:W-:-:S08]  /*0df0*/  DADD R2, R2, R6 ;  /* 0x0000000002027229 */ /* 0x000fd00000000006 */
[----:B0-----:R-:W-:Y:S01]  /*0e00*/  DADD R12, R2, R8 ;  /* 0x00000000020c7229 */ /* 0x001fe20000000008 */
[----:B------:R-:W-:Y:S10]  /*0e10*/  BRA `(.L_x_105) ;  /* 0x0000001800487947 */ /* 0x000ff40003800000 */
.L_x_104:
        /* <DEDUP_REMOVED lines=32> */
[----:B------:R-:W-:Y:S01]  /*1020*/  VIADD R0, R2, 0x10 ;  /* 0x0000001002007836 */ /* 0x000fe20000000000 */
[----:B------:R-:W-:Y:S02]  /*1030*/  @!P1 SHF.R.U32.HI R2, RZ, 0x2, R3 ;  /* 0x00000002ff029819 */ /* 0x000fe40000011603 */
[----:B------:R-:W1:Y:S02]  /*1040*/  SHFL.DOWN PT, R7, R11, 0x8, R5 ;  /* 0x090000000b077989 */ /* 0x000e6400000e0005 */
[----:B------:R-:W-:Y:S01]  /*1050*/  @!P1 LOP3.LUT R2, R2, 0xf8, RZ, 0xc0, !PT ;  /* 0x000000f802029812 */ /* 0x000fe200078ec0ff */
[----:B-1----:R-:W-:-:S10]  /*1060*/  DADD R6, R6, R10 ;  /* 0x0000000006067229 */ /* 0x002fd4000000000a */
[----:B------:R-:W-:Y:S02]  /*1070*/  FSEL R8, R10, R6, P0 ;  /* 0x000000060a087208 */ /* 0x000fe40000000000 */
[----:B------:R-:W-:Y:S02]  /*1080*/  FSEL R9, R11, R7, P0 ;  /* 0x000000070b097208 */ /* 0x000fe40000000000 */
[----:B------:R-:W-:Y:S01]  /*1090*/  @!P1 MOV R10, 0x400 ;  /* 0x00000400000a9802 */ /* 0x000fe20000000f00 */
[----:B------:R-:W-:Y:S01]  /*10a0*/  SHFL.DOWN PT, R6, R8, 0x10, R5 ;  /* 0x0a00000008067989 */ /* 0x000fe200000e0005 */
[----:B------:R-:W-:Y:S02]  /*10b0*/  ISETP.GT.AND P0, PT, R0, R5, PT ;  /* 0x000000050000720c */ /* 0x000fe40003f04270 */
[----:B0-----:R-:W-:Y:S01]  /*10c0*/  @!P1 LEA R11, R13, R10, 0x18 ;  /* 0x0000000a0d0b9211 */ /* 0x001fe200078ec0ff */
        /* <DEDUP_REMOVED lines=13> */
[----:B------:R-:W0:Y:S04]  /*11a0*/  LDS.128 R16, [UR4+0x20] ;  /* 0x00002004ff107984 */ /* 0x000e280008000c00 */
[----:B-1----:R-:W1:Y:S01]  /*11b0*/  LDS.128 R8, [UR4+0x30] ;  /* 0x00003004ff087984 */ /* 0x002e620008000c00 */
[----:B0-----:R-:W-:-:S10]  /*11c0*/  DADD R16, R12, R16 ;  /* 0x000000000c107229 */ /* 0x001fd40000000010 */
[----:B------:R-:W-:Y:S02]  /*11d0*/  FSEL R2, R16, R12, P1 ;  /* 0x0000000c10027208 */ /* 0x000fe40000800000 */
[----:B------:R-:W-:Y:S02]  /*11e0*/  FSEL R3, R17, R13, P1 ;  /* 0x0000000d11037208 */ /* 0x000fe40000800000 */
[----:B------:R-:W-:Y:S01]  /*11f0*/  ISETP.GT.AND P1, PT, R4, 0x40, PT ;  /* 0x000000400400780c */ /* 0x000fe20003f24270 */
[----:B------:R-:W0:Y:S03]  /*1200*/  LDS.128 R12, [UR4+0x40] ;  /* 0x00004004ff0c7984 */ /* 0x000e260008000c00 */
        /* <DEDUP_REMOVED lines=65> */
[----:B------:R-:W1:Y:S01]  /*1620*/  LDS.64 R2, [UR4+0xb0] ;  /* 0x0000b004ff027984 */ /* 0x000e620008000a00 */
        /* <DEDUP_REMOVED lines=11> */
[----:B------:R-:W-:Y:S01]  /*16e0*/  FSEL R13, R3, R7, P1 ;  /* 0x00000007030d7208 */ /* 0x000fe20000800000 */
[----:B------:R-:W-:Y:S06]  /*16f0*/  BRA `(.L_x_105) ;  /* 0x0000001000107947 */ /* 0x000fec0003800000 */
.L_x_91:
[----:B------:R-:W0:Y:S01]  /*1700*/  S2R R0, SR_TID.X ;  /* 0x0000000000007919 */ /* 0x000e220000002100 */
[----:B------:R-:W0:Y:S02]  /*1710*/  LDC.64 R6, c[0x0][0x380] ;  /* 0x0000e000ff067b82 */ /* 0x000e240000000a00 */
[----:B0-----:R-:W-:-:S05]  /*1720*/  IMAD.WIDE.U32 R6, R0, 0x8, R6 ;  /* 0x0000000800067825 */ /* 0x001fca00078e0006 */
[----:B------:R-:W2:Y:S04]  /*1730*/  LDG.E.64.CONSTANT R20, desc[UR6][R6.64] ;  /* 0x0000000606147981 */ /* 0x000ea8000c1e9b00 */
[----:B------:R-:W2:Y:S04]  /*1740*/  LDG.E.64.CONSTANT R2, desc[UR6][R6.64+0x1400] ;  /* 0x0014000606027981 */ /* 0x000ea8000c1e9b00 */
[----:B------:R-:W3:Y:S04]  /*1750*/  LDG.E.64.CONSTANT R8, desc[UR6][R6.64+0x2800] ;  /* 0x0028000606087981 */ /* 0x000ee8000c1e9b00 */
[----:B------:R-:W4:Y:S04]  /*1760*/  LDG.E.64.CONSTANT R10, desc[UR6][R6.64+0x3c00] ;  /* 0x003c0006060a7981 */ /* 0x000f28000c1e9b00 */
[----:B------:R-:W5:Y:S04]  /*1770*/  LDG.E.64.CONSTANT R12, desc[UR6][R6.64+0x5000] ;  /* 0x00500006060c7981 */ /* 0x000f68000c1e9b00 */
[----:B------:R-:W5:Y:S04]  /*1780*/  LDG.E.64.CONSTANT R14, desc[UR6][R6.64+0x6400] ;  /* 0x00640006060e7981 */ /* 0x000f68000c1e9b00 */
[----:B------:R-:W5:Y:S04]  /*1790*/  LDG.E.64.CONSTANT R16, desc[UR6][R6.64+0x7800] ;  /* 0x0078000606107981 */ /* 0x000f68000c1e9b00 */
[----:B------:R-:W5:Y:S01]  /*17a0*/  LDG.E.64.CONSTANT R18, desc[UR6][R6.64+0x8c00] ;  /* 0x008c000606127981 */ /* 0x000f62000c1e9b00 */
[----:B------:R-:W-:Y:S01]  /*17b0*/  ISETP.GE.U32.AND P0, PT, R4, 0x2800, PT ;  /* 0x000028000400780c */ /* 0x000fe20003f06070 */
[----:B--2---:R-:W-:-:S08]  /*17c0*/  DADD R2, R20, R2 ;  /* 0x0000000014027229 */ /* 0x004fd00000000002 */
[----:B---3--:R-:W-:Y:S01]  /*17d0*/  DADD R2, R8, R2 ;  /* 0x0000000008027229 */ /* 0x008fe20000000002 */
[----:B------:R-:W-:-:S07]  /*17e0*/  IMAD.MOV.U32 R9, RZ, RZ, 0x1400 ;  /* 0x00001400ff097424 */ /* 0x000fce00078e00ff */
[----:B----4-:R-:W-:-:S08]  /*17f0*/  DADD R2, R10, R2 ;  /* 0x000000000a027229 */ /* 0x010fd00000000002 */
[----:B-----5:R-:W-:-:S08]  /*1800*/  DADD R2, R12, R2 ;  /* 0x000000000c027229 */ /* 0x020fd00000000002 */
[----:B------:R-:W-:-:S08]  /*1810*/  DADD R2, R14, R2 ;  /* 0x000000000e027229 */ /* 0x000fd00000000002 */
[----:B------:R-:W-:-:S08]  /*1820*/  DADD R2, R16, R2 ;  /* 0x0000000010027229 */ /* 0x000fd00000000002 */
[----:B------:R-:W-:Y:S01]  /*1830*/  DADD R2, R18, R2 ;  /* 0x0000000012027229 */ /* 0x000fe20000000002 */
[----:B------:R-:W-:Y:S10]  /*1840*/  @!P0 BRA `(.L_x_106) ;  /* 0x00000000006c8947 */ /* 0x000ff40003800000 */
[----:B------:R-:W0:Y:S01]  /*1850*/  LDC R26, c[0x0][0x390] ;  /* 0x0000e400ff1a7b82 */ /* 0x000e220000000800 */
[----:B------:R-:W-:Y:S02]  /*1860*/  VIADD R8, R4, 0xffffec00 ;  /* 0xffffec0004087836 */ /* 0x000fe40000000000 */
[----:B------:R-:W-:-:S07]  /*1870*/  IMAD.MOV.U32 R9, RZ, RZ, 0x1400 ;  /* 0x00001400ff097424 */ /* 0x000fce00078e00ff */
.L_x_108:
[----:B------:R-:W-:-:S05]  /*1880*/  IMAD.WIDE R12, R9, 0x8, R6 ;  /* 0x00000008090c7825 */ /* 0x000fca00078e0206 */
[----:B------:R-:W2:Y:S04]  /*1890*/  LDG.E.64.CONSTANT R4, desc[UR6][R12.64] ;  /* 0x000000060c047981 */ /* 0x000ea8000c1e9b00 */
[----:B------:R-:W3:Y:S04]  /*18a0*/  LDG.E.64.CONSTANT R14, desc[UR6][R12.64+0x1400] ;  /* 0x001400060c0e7981 */ /* 0x000ee8000c1e9b00 */
[----:B------:R-:W4:Y:S04]  /*18b0*/  LDG.E.64.CONSTANT R16, desc[UR6][R12.64+0x2800] ;  /* 0x002800060c107981 */ /* 0x000f28000c1e9b00 */
[----:B------:R-:W5:Y:S04]  /*18c0*/  LDG.E.64.CONSTANT R18, desc[UR6][R12.64+0x3c00] ;  /* 0x003c00060c127981 */ /* 0x000f68000c1e9b00 */
        /* <DEDUP_REMOVED lines=8> */
[----:B------:R-:W-:-:S08]  /*1950*/  DADD R4, R20, R4 ;  /* 0x0000000014047229 */ /* 0x000fd00000000004 */
[----:B------:R-:W-:Y:S01]  /*1960*/  DADD R22, R22, R4 ;  /* 0x0000000016167229 */ /* 0x000fe20000000004 */
[----:B0-----:R-:W-:-:S04]  /*1970*/  IMAD.MOV.U32 R4, RZ, RZ, R26 ;  /* 0x000000ffff047224 */ /* 0x001fc800078e001a */
[----:B------:R-:W-:-:S03]  /*1980*/  IMAD.IADD R2, R4, 0x1, -R9 ;  /* 0x0000000104027824 */ /* 0x000fc600078e0a09 */
[----:B------:R-:W-:Y:S02]  /*1990*/  DADD R22, R24, R22 ;  /* 0x0000000018167229 */ /* 0x000fe40000000016 */
[----:B------:R-:W-:-:S06]  /*19a0*/  ISETP.GE.AND P0, PT, R2, 0x1400, PT ;  /* 0x000014000200780c */ /* 0x000fcc0003f06270 */
[----:B------:R-:W-:-:S07]  /*19b0*/  DADD R2, R10, R22 ;  /* 0x000000000a027229 */ /* 0x000fce0000000016 */
[----:B------:R-:W-:Y:S05]  /*19c0*/  @!P0 BRA `(.L_x_107) ;  /* 0x0000000800348947 */ /* 0x000fea0003800000 */
[----:B------:R-:W-:-:S05]  /*19d0*/  VIADD R9, R9, 0x1400 ;  /* 0x0000140009097836 */ /* 0x000fca0000000000 */
[----:B------:R-:W-:-:S13]  /*19e0*/  ISETP.GT.AND P0, PT, R9, R8, PT ;  /* 0x000000080900720c */ /* 0x000fda0003f04270 */
[----:B------:R-:W-:Y:S05]  /*19f0*/  @!P0 BRA `(.L_x_108) ;  /* 0xfffffffc00a08947 */ /* 0x000fea000383ffff */
.L_x_106:
[----:B------:R-:W-:-:S13]  /*1a00*/  ISETP.GE.AND P0, PT, R9, R4, PT ;  /* 0x000000040900720c */ /* 0x000fda0003f06270 */
[----:B------:R-:W-:Y:S05]  /*1a10*/  @P0 BRA `(.L_x_107) ;  /* 0x0000000800200947 */ /* 0x000fea0003800000 */
[----:B------:R-:W-:Y:S01]  /*1a20*/  IMAD.IADD R39, R4, 0x1, -R9 ;  /* 0x0000000104277824 */ /* 0x000fe200078e0a09 */
[----:B------:R-:W-:Y:S04]  /*1a30*/  BSSY.RECONVERGENT B1, `(.L_x_107) ;  /* 0x0000086000017945 */ /* 0x000fe80003800200 */
[----:B------:R-:W-:-:S13]  /*1a40*/  ISETP.GE.AND P0, PT, R0, R39, PT ;  /* 0x000000270000720c */ /* 0x000fda0003f06270 */
[----:B------:R-:W-:Y:S05]  /*1a50*/  @P0 BRA `(.L_x_109) ;  /* 0x00000008000c0947 */ /* 0x000fea0003800000 */
[----:B------:R-:W-:Y:S01]  /*1a60*/  LOP3.LUT R5, RZ, R0, RZ, 0x33, !PT ;  /* 0x00000000ff057212 */ /* 0x000fe200078e33ff */
[----:B------:R-:W-:Y:S01]  /*1a70*/  BSSY.RECONVERGENT B2, `(.L_x_110) ;  /* 0x0000017000027945 */ /* 0x000fe20003800200 */
[----:B------:R-:W-:Y:S02]  /*1a80*/  IMAD.MOV.U32 R38, RZ, RZ, R0 ;  /* 0x000000ffff267224 */ /* 0x000fe400078e0000 */
[----:B------:R-:W-:-:S04]  /*1a90*/  IADD3 R5, PT, PT, -R9, R4, R5 ;  /* 0x0000000409057210 */ /* 0x000fc80007ffe105 */
[C---:B------:R-:W-:Y:S01]  /*1aa0*/  ISETP.GE.U32.AND P1, PT, R5.reuse, 0x780, PT ;  /* 0x000007800500780c */ /* 0x040fe20003f26070 */
[----:B------:R-:W-:-:S05]  /*1ab0*/  IMAD.HI.U32 R4, R5, -0x33333333, RZ ;  /* 0xcccccccd05047827 */ /* 0x000fca00078e00ff */
[----:B------:R-:W-:-:S04]  /*1ac0*/  SHF.R.U32.HI R4, RZ, 0x9, R4 ;  /* 0x00000009ff047819 */ /* 0x000fc80000011604 */
[----:B------:R-:W-:-:S04]  /*1ad0*/  LOP3.LUT R6, R4, 0x3, RZ, 0xc0, !PT ;  /* 0x0000000304067812 */ /* 0x000fc800078ec0ff */
[----:B------:R-:W-:-:S13]  /*1ae0*/  ISETP.NE.AND P0, PT, R6, 0x3, PT ;  /* 0x000000030600780c */ /* 0x000fda0003f05270 */
[----:B------:R-:W-:Y:S05]  /*1af0*/  @!P0 BRA `(.L_x_111) ;  /* 0x0000000000388947 */ /* 0x000fea0003800000 */
[----:B------:R-:W0:Y:S01]  /*1b00*/  LDC.64 R6, c[0x0][0x380] ;  /* 0x0000e000ff067b82 */ /* 0x000e220000000a00 */
[----:B------:R-:W-:Y:S02]  /*1b10*/  VIADD R4, R4, 0x1 ;  /* 0x0000000104047836 */ /* 0x000fe40000000000 */
[----:B------:R-:W-:Y:S02]  /*1b20*/  IMAD.IADD R11, R0, 0x1, R9 ;  /* 0x00000001000b7824 */ /* 0x000fe400078e0209 */
[----:B------:R-:W-:Y:S01]  /*1b30*/  IMAD.MOV.U32 R38, RZ, RZ, R0 ;  /* 0x000000ffff267224 */ /* 0x000fe200078e0000 */
[----:B------:R-:W-:-:S05]  /*1b40*/  LOP3.LUT R4, R4, 0x3, RZ, 0xc0, !PT ;  /* 0x0000000304047812 */ /* 0x000fca00078ec0ff */
[----:B------:R-:W-:-:S07]  /*1b50*/  IMAD.MOV R8, RZ, RZ, -R4 ;  /* 0x000000ffff087224 */ /* 0x000fce00078e0a04 */
.L_x_112:
[----:B0-----:R-:W-:-:S06]  /*1b60*/  IMAD.WIDE.U32 R4, R11, 0x8, R6 ;  /* 0x000000080b047825 */ /* 0x001fcc00078e0006 */
[----:B------:R-:W2:Y:S01]  /*1b70*/  LDG.E.64.CONSTANT R4, desc[UR6][R4.64] ;  /* 0x0000000604047981 */ /* 0x000ea2000c1e9b00 */
[----:B------:R-:W-:Y:S02]  /*1b80*/  VIADD R8, R8, 0x1 ;  /* 0x0000000108087836 */ /* 0x000fe40000000000 */
[----:B------:R-:W-:Y:S02]  /*1b90*/  VIADD R38, R38, 0x280 ;  /* 0x0000028026267836 */ /* 0x000fe40000000000 */
[----:B------:R-:W-:Y:S01]  /*1ba0*/  VIADD R11, R11, 0x280 ;  /* 0x000002800b0b7836 */ /* 0x000fe20000000000 */
[----:B------:R-:W-:Y:S01]  /*1bb0*/  ISETP.NE.AND P0, PT, R8, RZ, PT ;  /* 0x000000ff0800720c */ /* 0x000fe20003f05270 */
[----:B--2---:R-:W-:-:S12]  /*1bc0*/  DADD R2, R4, R2 ;  /* 0x0000000004027229 */ /* 0x004fd80000000002 */
[----:B------:R-:W-:Y:S05]  /*1bd0*/  @P0 BRA `(.L_x_112) ;  /* 0xfffffffc00e00947 */ /* 0x000fea000383ffff */
.L_x_111:
[----:B------:R-:W-:Y:S05]  /*1be0*/  BSYNC.RECONVERGENT B2 ;  /* 0x0000000000027941 */ /* 0x000fea0003800200 */
.L_x_110:
[----:B------:R-:W-:Y:S05]  /*1bf0*/  @!P1 BRA `(.L_x_109) ;  /* 0x0000000400a49947 */ /* 0x000fea0003800000 */
[----:B------:R-:W0:Y:S01]  /*1c00*/  LDCU.64 UR4, c[0x0][0x380] ;  /* 0x00007000ff0477ac */ /* 0x000e220008000a00 */
[----:B------:R-:W-:Y:S01]  /*1c10*/  IMAD.IADD R7, R39, 0x1, -R38 ;  /* 0x0000000127077824 */ /* 0x000fe200078e0a26 */
[C---:B------:R-:W-:Y:S01]  /*1c20*/  IADD3 R5, P0, PT, R38.reuse, R9, RZ ;  /* 0x0000000926057210 */ /* 0x040fe20007f1e0ff */
[----:B------:R-:W-:Y:S01]  /*1c30*/  BSSY.RECONVERGENT B2, `(.L_x_113) ;  /* 0x000003a000027945 */ /* 0x000fe20003800200 */
[----:B------:R-:W-:Y:S02]  /*1c40*/  IMAD.IADD R40, R38, 0x1, R9 ;  /* 0x0000000126287824 */ /* 0x000fe400078e0209 */
        /* <DEDUP_REMOVED lines=10> */
.L_x_115:
[----:B------:R-:W0:Y:S01]  /*1cf0*/  LDC.64 R30, c[0x0][0x380] ;  /* 0x0000e000ff1e7b82 */ /* 0x000e220000000a00 */
[----:B------:R-:W2:Y:S04]  /*1d00*/  LDG.E.64.CONSTANT R8, desc[UR6][R4.64+-0x1400] ;  /* 0xffec000604087981 */ /* 0x000ea8000c1e9b00 */
[----:B------:R-:W3:Y:S01]  /*1d10*/  LDG.E.64.CONSTANT R10, desc[UR6][R4.64] ;  /* 0x00000006040a7981 */ /* 0x000ee2000c1e9b00 */
[----:B------:R-:W-:-:S03]  /*1d20*/  VIADD R15, R40, 0xa00 ;  /* 0x00000a00280f7836 */ /* 0x000fc60000000000 */
[----:B------:R-:W4:Y:S04]  /*1d30*/  LDG.E.64.CONSTANT R12, desc[UR6][R4.64+0x1400] ;  /* 0x00140006040c7981 */ /* 0x000f28000c1e9b00 */
[----:B------:R-:W5:Y:S04]  /*1d40*/  LDG.E.64.CONSTANT R16, desc[UR6][R4.64+0x3c00] ;  /* 0x003c000604107981 */ /* 0x000f68000c1e9b00 */
[----:B------:R-:W5:Y:S01]  /*1d50*/  LDG.E.64.CONSTANT R18, desc[UR6][R4.64+0x5000] ;  /* 0x0050000604127981 */ /* 0x000f62000c1e9b00 */
[----:B------:R-:W-:-:S03]  /*1d60*/  VIADD R23, R40, 0x1400 ;  /* 0x0000140028177836 */ /* 0x000fc60000000000 */
[----:B------:R-:W5:Y:S01]  /*1d70*/  LDG.E.64.CONSTANT R20, desc[UR6][R4.64+0x6400] ;  /* 0x0064000604147981 */ /* 0x000f62000c1e9b00 */
[----:B0-----:R-:W-:-:S03]  /*1d80*/  IMAD.WIDE.U32 R6, R40, 0x8, R30 ;  /* 0x0000000828067825 */ /* 0x001fc600078e001e */
[----:B------:R-:W5:Y:S04]  /*1d90*/  LDG.E.64.CONSTANT R24, desc[UR6][R4.64+0x8c00] ;  /* 0x008c000604187981 */ /* 0x000f68000c1e9b00 */
[----:B------:R-:W5:Y:S04]  /*1da0*/  LDG.E.64.CONSTANT R26, desc[UR6][R4.64+0xa000] ;  /* 0x00a00006041a7981 */ /* 0x000f68000c1e9b00 */
[----:B------:R-:W2:Y:S01]  /*1db0*/  LDG.E.64.CONSTANT R6, desc[UR6][R6.64] ;  /* 0x0000000606067981 */ /* 0x000ea2000c1e9b00 */
[----:B------:R-:W-:-:S03]  /*1dc0*/  IMAD.WIDE.U32 R14, R15, 0x8, R30 ;  /* 0x000000080f0e7825 */ /* 0x000fc600078e001e */
[----:B------:R-:W5:Y:S04]  /*1dd0*/  LDG.E.64.CONSTANT R28, desc[UR6][R4.64+0xb400] ;  /* 0x00b40006041c7981 */ /* 0x000f68000c1e9b00 */
[----:B------:R-:W5:Y:S01]  /*1de0*/  LDG.E.64.CONSTANT R14, desc[UR6][R14.64] ;  /* 0x000000060e0e7981 */ /* 0x000f62000c1e9b00 */
[----:B------:R-:W-:-:S03]  /*1df0*/  IMAD.WIDE.U32 R22, R23, 0x8, R30 ;  /* 0x0000000817167825 */ /* 0x000fc600078e001e */
[----:B------:R-:W5:Y:S04]  /*1e00*/  LDG.E.64.CONSTANT R34, desc[UR6][R4.64+0xf000] ;  /* 0x00f0000604227981 */ /* 0x000f68000c1e9b00 */
[----:B------:R-:W5:Y:S01]  /*1e10*/  LDG.E.64.CONSTANT R22, desc[UR6][R22.64] ;  /* 0x0000000616167981 */ /* 0x000f62000c1e9b00 */
[----:B------:R-:W-:-:S03]  /*1e20*/  VIADD R33, R40, 0x1e00 ;  /* 0x00001e0028217836 */ /* 0x000fc60000000000 */
[----:B------:R-:W5:Y:S01]  /*1e30*/  LDG.E.64.CONSTANT R36, desc[UR6][R4.64+0x10400] ;  /* 0x0104000604247981 */ /* 0x000f62000c1e9b00 */
[----:B------:R-:W-:-:S03]  /*1e40*/  IMAD.WIDE.U32 R30, R33, 0x8, R30 ;  /* 0x00000008211e7825 */ /* 0x000fc600078e001e */
[----:B------:R0:W5:Y:S04]  /*1e50*/  LDG.E.64.CONSTANT R32, desc[UR6][R4.64+0xdc00] ;  /* 0x00dc000604207981 */ /* 0x000168000c1e9b00 */
[----:B------:R-:W5:Y:S01]  /*1e60*/  LDG.E.64.CONSTANT R30, desc[UR6][R30.64] ;  /* 0x000000061e1e7981 */ /* 0x000f62000c1e9b00 */
[----:B------:R-:W-:-:S05]  /*1e70*/  VIADD R38, R38, 0x2800 ;  /* 0x0000280026267836 */ /* 0x000fca0000000000 */
[----:B------:R-:W-:Y:S02]  /*1e80*/  ISETP.GE.AND P1, PT, R38, R41, PT ;  /* 0x000000292600720c */ /* 0x000fe40003f26270 */
[----:B0-----:R-:W-:Y:S01]  /*1e90*/  IADD3 R4, P2, PT, R4, 0x14000, RZ ;  /* 0x0001400004047810 */ /* 0x001fe20007f5e0ff */
[----:B------:R-:W-:-:S04]  /*1ea0*/  VIADD R40, R40, 0x2800 ;  /* 0x0000280028287836 */ /* 0x000fc80000000000 */
[----:B------:R-:W-:Y:S01]  /*1eb0*/  IMAD.X R5, RZ, RZ, R5, P2 ;  /* 0x000000ffff057224 */ /* 0x000fe200010e0605 */
[----:B--2---:R-:W-:-:S08]  /*1ec0*/  DADD R6, R6, R2 ;  /* 0x0000000006067229 */ /* 0x004fd00000000002 */
[----:B------:R-:W-:-:S08]  /*1ed0*/  DADD R6, R6, R8 ;  /* 0x0000000006067229 */ /* 0x000fd00000000008 */
        /* <DEDUP_REMOVED lines=15> */
.L_x_114:
[----:B------:R-:W-:Y:S05]  /*1fd0*/  BSYNC.RECONVERGENT B2 ;  /* 0x0000000000027941 */ /* 0x000fea0003800200 */
.L_x_113:
[----:B------:R-:W-:Y:S01]  /*1fe0*/  IMAD.IADD R6, R39, 0x1, -R38 ;  /* 0x0000000127067824 */ /* 0x000fe200078e0a26 */
[----:B------:R-:W-:Y:S04]  /*1ff0*/  BSSY.RECONVERGENT B2, `(.L_x_116) ;  /* 0x000001d000027945 */ /* 0x000fe80003800200 */
[----:B------:R-:W-:-:S13]  /*2000*/  ISETP.GT.AND P1, PT, R6, 0xa00, PT ;  /* 0x00000a000600780c */ /* 0x000fda0003f24270 */
[----:B------:R-:W-:Y:S05]  /*2010*/  @!P1 BRA `(.L_x_117) ;  /* 0x0000000000689947 */ /* 0x000fea0003800000 */
[----:B------:R-:W0:Y:S01]  /*2020*/  LDC.64 R14, c[0x0][0x380] ;  /* 0x0000e000ff0e7b82 */ /* 0x000e220000000a00 */
[----:B------:R-:W2:Y:S04]  /*2030*/  LDG.E.64.CONSTANT R8, desc[UR6][R4.64+-0x1400] ;  /* 0xffec000604087981 */ /* 0x000ea8000c1e9b00 */
[----:B------:R-:W3:Y:S01]  /*2040*/  LDG.E.64.CONSTANT R10, desc[UR6][R4.64] ;  /* 0x00000006040a7981 */ /* 0x000ee2000c1e9b00 */
[----:B------:R-:W-:-:S03]  /*2050*/  VIADD R17, R40, 0xa00 ;  /* 0x00000a0028117836 */ /* 0x000fc60000000000 */
[----:B------:R-:W4:Y:S04]  /*2060*/  LDG.E.64.CONSTANT R12, desc[UR6][R4.64+0x1400] ;  /* 0x00140006040c7981 */ /* 0x000f28000c1e9b00 */
[----:B------:R-:W5:Y:S04]  /*2070*/  LDG.E.64.CONSTANT R18, desc[UR6][R4.64+0x5000] ;  /* 0x0050000604127981 */ /* 0x000f68000c1e9b00 */
[----:B------:R1:W5:Y:S01]  /*2080*/  LDG.E.64.CONSTANT R20, desc[UR6][R4.64+0x6400] ;  /* 0x0064000604147981 */ /* 0x000362000c1e9b00 */
[----:B0-----:R-:W-:-:S06]  /*2090*/  IMAD.WIDE.U32 R6, R40, 0x8, R14 ;  /* 0x0000000828067825 */ /* 0x001fcc00078e000e */
[----:B------:R-:W2:Y:S01]  /*20a0*/  LDG.E.64.CONSTANT R6, desc[UR6][R6.64] ;  /* 0x0000000606067981 */ /* 0x000ea2000c1e9b00 */
[----:B------:R-:W-:-:S03]  /*20b0*/  IMAD.WIDE.U32 R14, R17, 0x8, R14 ;  /* 0x00000008110e7825 */ /* 0x000fc600078e000e */
[----:B------:R-:W5:Y:S04]  /*20c0*/  LDG.E.64.CONSTANT R16, desc[UR6][R4.64+0x3c00] ;  /* 0x003c000604107981 */ /* 0x000f68000c1e9b00 */
[----:B------:R-:W5:Y:S01]  /*20d0*/  LDG.E.64.CONSTANT R14, desc[UR6][R14.64] ;  /* 0x000000060e0e7981 */ /* 0x000f62000c1e9b00 */
[----:B------:R-:W-:Y:S01]  /*20e0*/  PLOP3.LUT P0, PT, PT, PT, PT, 0x8, 0x80 ;  /* 0x000000000080781c */ /* 0x000fe20003f0e170 */
[----:B------:R-:W-:Y:S02]  /*20f0*/  VIADD R38, R38, 0x1400 ;  /* 0x0000140026267836 */ /* 0x000fe40000000000 */
[----:B------:R-:W-:Y:S01]  /*2100*/  VIADD R40, R40, 0x1400 ;  /* 0x0000140028287836 */ /* 0x000fe20000000000 */
[----:B--2---:R-:W-:-:S08]  /*2110*/  DADD R2, R2, R6 ;  /* 0x0000000002027229 */ /* 0x004fd00000000006 */
[----:B------:R-:W-:-:S08]  /*2120*/  DADD R2, R2, R8 ;  /* 0x0000000002027229 */ /* 0x000fd00000000008 */
[----:B---3--:R-:W-:-:S08]  /*2130*/  DADD R2, R2, R10 ;  /* 0x0000000002027229 */ /* 0x008fd0000000000a */
[----:B----4-:R-:W-:-:S08]  /*2140*/  DADD R2, R2, R12 ;  /* 0x0000000002027229 */ /* 0x010fd0000000000c */
[----:B-----5:R-:W-:-:S08]  /*2150*/  DADD R2, R2, R14 ;  /* 0x0000000002027229 */ /* 0x020fd0000000000e */
[----:B------:R-:W-:Y:S01]  /*2160*/  DADD R2, R2, R16 ;  /* 0x0000000002027229 */ /* 0x000fe20000000010 */
[----:B------:R-:W-:-:S07]  /*2170*/  IADD3 R6, P1, PT, R4, 0xa000, RZ ;  /* 0x0000a00004067810 */ /* 0x000fce0007f3e0ff */
[----:B------:R-:W-:Y:S01]  /*2180*/  DADD R2, R2, R18 ;  /* 0x0000000002027229 */ /* 0x000fe20000000012 */
[----:B-1----:R-:W-:Y:S02]  /*2190*/  IMAD.X R5, RZ, RZ, R5, P1 ;  /* 0x000000ffff057224 */ /* 0x002fe400008e0605 */
[----:B------:R-:W-:-:S05]  /*21a0*/  IMAD.MOV.U32 R4, RZ, RZ, R6 ;  /* 0x000000ffff047224 */ /* 0x000fca00078e0006 */
[----:B------:R-:W-:-:S11]  /*21b0*/  DADD R2, R2, R20 ;  /* 0x0000000002027229 */ /* 0x000fd60000000014 */
.L_x_117:
[----:B------:R-:W-:Y:S05]  /*21c0*/  BSYNC.RECONVERGENT B2 ;  /* 0x0000000000027941 */ /* 0x000fea0003800200 */
.L_x_116:
[----:B------:R-:W-:-:S13]  /*21d0*/  ISETP.LT.OR P0, PT, R38, R39, P0 ;  /* 0x000000272600720c */ /* 0x000fda0000701670 */
[----:B------:R-:W-:Y:S05]  /*21e0*/  @!P0 BRA `(.L_x_109) ;  /* 0x0000000000288947 */ /* 0x000fea0003800000 */
[----:B------:R-:W0:Y:S01]  /*21f0*/  LDC.64 R6, c[0x0][0x380] ;  /* 0x0000e000ff067b82 */ /* 0x000e220000000a00 */
[----:B------:R-:W2:Y:S04]  /*2200*/  LDG.E.64.CONSTANT R8, desc[UR6][R4.64] ;  /* 0x0000000604087981 */ /* 0x000ea8000c1e9b00 */
[----:B------:R-:W3:Y:S01]  /*2210*/  LDG.E.64.CONSTANT R10, desc[UR6][R4.64+0x1400] ;  /* 0x00140006040a7981 */ /* 0x000ee2000c1e9b00 */
[----:B0-----:R-:W-:-:S03]  /*2220*/  IMAD.WIDE.U32 R40, R40, 0x8, R6 ;  /* 0x0000000828287825 */ /* 0x001fc600078e0006 */
[----:B------:R-:W4:Y:S04]  /*2230*/  LDG.E.64.CONSTANT R6, desc[UR6][R4.64+-0x1400] ;  /* 0xffec000604067981 */ /* 0x000f28000c1e9b00 */
[----:B------:R-:W5:Y:S02]  /*2240*/  LDG.E.64.CONSTANT R40, desc[UR6][R40.64] ;  /* 0x0000000628287981 */ /* 0x000f64000c1e9b00 */
[----:B-----5:R-:W-:-:S08]  /*2250*/  DADD R2, R2, R40 ;  /* 0x0000000002027229 */ /* 0x020fd00000000028 */
[----:B----4-:R-:W-:-:S08]  /*2260*/  DADD R2, R2, R6 ;  /* 0x0000000002027229 */ /* 0x010fd00000000006 */
[----:B--2---:R-:W-:-:S08]  /*2270*/  DADD R2, R2, R8 ;  /* 0x0000000002027229 */ /* 0x004fd00000000008 */
[----:B---3--:R-:W-:-:S11]  /*2280*/  DADD R2, R2, R10 ;  /* 0x0000000002027229 */ /* 0x008fd6000000000a */
.L_x_109:
[----:B------:R-:W-:Y:S05]  /*2290*/  BSYNC.RECONVERGENT B1 ;  /* 0x0000000000017941 */ /* 0x000fea0003800200 */
.L_x_107:
        /* <DEDUP_REMOVED lines=16> */
[----:B------:R-:W-:Y:S01]  /*23a0*/  SHFL.DOWN PT, R2, R4, 0x4, 0x1f ;  /* 0x08801f0004027f89 */ /* 0x000fe200000e0000 */
[----:B------:R-:W-:Y:S02]  /*23b0*/  @!P1 MOV R7, 0x400 ;  /* 0x0000040000079802 */ /* 0x000fe40000000f00 */
[----:B------:R-:W-:Y:S01]  /*23c0*/  @!P1 SHF.R.U32.HI R6, RZ, 0x2, R0 ;  /* 0x00000002ff069819 */ /* 0x000fe20000011600 */
[----:B------:R-:W0:Y:S01]  /*23d0*/  SHFL.DOWN PT, R3, R5, 0x4, 0x1f ;  /* 0x08801f0005037f89 */ /* 0x000e2200000e0000 */
[----:B-1----:R-:W-:-:S02]  /*23e0*/  @!P1 LEA R7, R12, R7, 0x18 ;  /* 0x000000070c079211 */ /* 0x002fc400078ec0ff */
[----:B------:R-:W-:-:S05]  /*23f0*/  @!P1 LOP3.LUT R6, R6, 0xf8, RZ, 0xc0, !PT ;  /* 0x000000f806069812 */ /* 0x000fca00078ec0ff */
[----:B------:R-:W-:Y:S01]  /*2400*/  @!P1 IMAD.IADD R7, R6, 0x1, R7 ;  /* 0x0000000106079824 */ /* 0x000fe200078e0207 */
        /* <DEDUP_REMOVED lines=22> */
[----:B------:R-:W1:Y:S04]  /*2570*/  LDS.128 R8, [UR4+0x20] ;  /* 0x00002004ff087984 */ /* 0x000e680008000c00 */
[----:B------:R-:W2:Y:S04]  /*2580*/  LDS.128 R16, [UR4+0x30] ;  /* 0x00003004ff107984 */ /* 0x000ea80008000c00 */
[----:B0-----:R-:W0:Y:S01]  /*2590*/  LDS.128 R4, [UR4+0x40] ;  /* 0x00004004ff047984 */ /* 0x001e220008000c00 */
[----:B-1----:R-:W-:-:S03]  /*25a0*/  DADD R8, R12, R8 ;  /* 0x000000000c087229 */ /* 0x002fc60000000008 */
[----:B------:R-:W-:Y:S05]  /*25b0*/  LDS.128 R12, [UR4+0x60] ;  /* 0x00006004ff0c7984 */ /* 0x000fea0008000c00 */
[----:B------:R-:W-:Y:S02]  /*25c0*/  DADD R2, R8, R10 ;  /* 0x0000000008027229 */ /* 0x000fe4000000000a */
[----:B------:R-:W1:Y:S06]  /*25d0*/  LDS.128 R8, [UR4+0x50] ;  /* 0x00005004ff087984 */ /* 0x000e6c0008000c00 */
[----:B--2---:R-:W-:-:S08]  /*25e0*/  DADD R2, R2, R16 ;  /* 0x0000000002027229 */ /* 0x004fd00000000010 */
[----:B------:R-:W-:-:S08]  /*25f0*/  DADD R2, R2, R18 ;  /* 0x0000000002027229 */ /* 0x000fd00000000012 */
[----:B0-----:R-:W-:-:S08]  /*2600*/  DADD R2, R2, R4 ;  /* 0x0000000002027229 */ /* 0x001fd00000000004 */
[----:B------:R-:W-:Y:S01]  /*2610*/  DADD R2, R2, R6 ;  /* 0x0000000002027229 */ /* 0x000fe20000000006 */
[----:B------:R-:W0:Y:S07]  /*2620*/  LDS.128 R4, [UR4+0x70] ;  /* 0x00007004ff047984 */ /* 0x000e2e0008000c00 */
[----:B-1----:R-:W-:-:S08]  /*2630*/  DADD R2, R2, R8 ;  /* 0x0000000002027229 */ /* 0x002fd00000000008 */
[----:B------:R-:W-:Y:S01]  /*2640*/  DADD R2, R2, R10 ;  /* 0x0000000002027229 */ /* 0x000fe2000000000a */
[----:B------:R-:W1:Y:S07]  /*2650*/  LDS.128 R8, [UR4+0x80] ;  /* 0x00008004ff087984 */ /* 0x000e6e0008000c00 */
[----:B------:R-:W-:-:S08]  /*2660*/  DADD R2, R2, R12 ;  /* 0x0000000002027229 */ /* 0x000fd0000000000c */
[----:B------:R-:W-:Y:S01]  /*2670*/  DADD R2, R2, R14 ;  /* 0x0000000002027229 */ /* 0x000fe2000000000e */
[----:B------:R-:W2:Y:S07]  /*2680*/  LDS.128 R12, [UR4+0x90] ;  /* 0x00009004ff0c7984 */ /* 0x000eae0008000c00 */
[----:B0-----:R-:W-:-:S08]  /*2690*/  DADD R2, R2, R4 ;  /* 0x0000000002027229 */ /* 0x001fd00000000004 */
[----:B------:R-:W-:Y:S01]  /*26a0*/  DADD R2, R2, R6 ;  /* 0x0000000002027229 */ /* 0x000fe20000000006 */
[----:B------:R-:W0:Y:S07]  /*26b0*/  LDS.128 R4, [UR4+0xa0] ;  /* 0x0000a004ff047984 */ /* 0x000e2e0008000c00 */
[----:B-1----:R-:W-:Y:S01]  /*26c0*/  DADD R2, R2, R8 ;  /* 0x0000000002027229 */ /* 0x002fe20000000008 */
[----:B------:R-:W1:Y:S07]  /*26d0*/  LDS.64 R8, [UR4+0xb0] ;  /* 0x0000b004ff087984 */ /* 0x000e6e0008000a00 */
[----:B------:R-:W-:-:S08]  /*26e0*/  DADD R2, R2, R10 ;  /* 0x0000000002027229 */ /* 0x000fd0000000000a */
[----:B--2---:R-:W-:-:S08]  /*26f0*/  DADD R2, R2, R12 ;  /* 0x0000000002027229 */ /* 0x004fd0000000000c */
[----:B------:R-:W-:-:S08]  /*2700*/  DADD R2, R2, R14 ;  /* 0x0000000002027229 */ /* 0x000fd0000000000e */
[----:B0-----:R-:W-:-:S08]  /*2710*/  DADD R2, R2, R4 ;  /* 0x0000000002027229 */ /* 0x001fd00000000004 */
[----:B------:R-:W-:-:S08]  /*2720*/  DADD R2, R2, R6 ;  /* 0x0000000002027229 */ /* 0x000fd00000000006 */
[----:B-1----:R-:W-:-:S11]  /*2730*/  DADD R12, R2, R8 ;  /* 0x00000000020c7229 */ /* 0x002fd60000000008 */
.L_x_105:
[----:B------:R-:W-:Y:S05]  /*2740*/  BSYNC.RECONVERGENT B0 ;  /* 0x0000000000007941 */ /* 0x000fea0003800200 */
.L_x_90:
[----:B------:R-:W-:Y:S05]  /*2750*/  @P0 EXIT ;  /* 0x000000000000094d */ /* 0x000fea0003800000 */
[----:B------:R-:W1:Y:S01]  /*2760*/  LDCU.64 UR4, c[0x0][0x398] ;  /* 0x00007300ff0477ac */ /* 0x000e620008000a00 */
[----:B0-----:R-:W0:Y:S01]  /*2770*/  LDC.64 R2, c[0x0][0x388] ;  /* 0x0000e200ff027b82 */ /* 0x001e220000000a00 */
[----:B-1----:R-:W-:-:S07]  /*2780*/  DADD R12, R12, UR4 ;  /* 0x000000040c0c7e29 */ /* 0x002fce0008000000 */
[----:B0-----:R-:W-:Y:S01]  /*2790*/  STG.E.64 desc[UR6][R2.64], R12 ;  /* 0x0000000c02007986 */ /* 0x001fe2000c101b06 */
[----:B------:R-:W-:Y:S05]  /*27a0*/  EXIT ;  /* 0x000000000000794d */ /* 0x000fea0003800000 */
.L_x_118:
        /* <DEDUP_REMOVED lines=13> */
.L_x_195:


//--------------------- .text._ZN3cub18CUB_300001_SM_10006detail6reduce18DeviceReduceKernelINS2_10policy_hubIdjN4cuda3std3__44plusIdEEE10Policy1000EN6thrust24THRUST_300001_SM_1000_NS6detail15normal_iteratorINSD_10device_ptrIdEEEEjS9_dNS7_10__identityEEEvT0_PT3_T1_NS0_13GridEvenShareISN_EET2_T4_ --------------------------
	.section	.text._ZN3cub18CUB_300001_SM_10006detail6reduce18DeviceReduceKernelINS2_10policy_hubIdjN4cuda3std3__44plusIdEEE10Policy1000EN6thrust24THRUST_300001_SM_1000_NS6detail15normal_iteratorINSD_10device_ptrIdEEEEjS9_dNS7_10__identityEEEvT0_PT3_T1_NS0_13GridEvenShareISN_EET2_T4_,"ax",@progbits
	.align	128
        .global         _ZN3cub18CUB_300001_SM_10006detail6reduce18DeviceReduceKernelINS2_10policy_hubIdjN4cuda3std3__44plusIdEEE10Policy1000EN6thrust24THRUST_300001_SM_1000_NS6detail15normal_iteratorINSD_10device_ptrIdEEEEjS9_dNS7_10__identityEEEvT0_PT3_T1_NS0_13GridEvenShareISN_EET2_T4_
        .type           _ZN3cub18CUB_300001_SM_10006detail6reduce18DeviceReduceKernelINS2_10policy_hubIdjN4cuda3std3__44plusIdEEE10Policy1000EN6thrust24THRUST_300001_SM_1000_NS6detail15normal_iteratorINSD_10device_ptrIdEEEEjS9_dNS7_10__identityEEEvT0_PT3_T1_NS0_13GridEvenShareISN_EET2_T4_,@function
        .size           _ZN3cub18CUB_300001_SM_10006detail6reduce18DeviceReduceKernelINS2_10policy_hubIdjN4cuda3std3__44plusIdEEE10Policy1000EN6thrust24THRUST_300001_SM_1000_NS6detail15normal_iteratorINSD_10device_ptrIdEEEEjS9_dNS7_10__identityEEEvT0_PT3_T1_NS0_13GridEvenShareISN_EET2_T4_,(.L_x_196 - _ZN3cub18CUB_300001_SM_10006detail6reduce18DeviceReduceKernelINS2_10policy_hubIdjN4cuda3std3__44plusIdEEE10Policy1000EN6thrust24THRUST_300001_SM_1000_NS6detail15normal_iteratorINSD_10device_ptrIdEEEEjS9_dNS7_10__identityEEEvT0_PT3_T1_NS0_13GridEvenShareISN_EET2_T4_)
        .other          _ZN3cub18CUB_300001_SM_10006detail6reduce18DeviceReduceKernelINS2_10policy_hubIdjN4cuda3std3__44plusIdEEE10Policy1000EN6thrust24THRUST_300001_SM_1000_NS6detail15normal_iteratorINSD_10device_ptrIdEEEEjS9_dNS7_10__identityEEEvT0_PT3_T1_NS0_13GridEvenShareISN_EET2_T4_,@"STO_CUDA_ENTRY STV_DEFAULT"
_ZN3cub18CUB_300001_SM_10006detail6reduce18DeviceReduceKernelINS2_10policy_hubIdjN4cuda3std3__44plusIdEEE10Policy1000EN6thrust24THRUST_300001_SM_1000_NS6detail15normal_iteratorINSD_10device_ptrIdEEEEjS9_dNS7_10__identityEEEvT0_PT3_T1_NS0_13GridEvenShareISN_EET2_T4_:
.text._ZN3cub18CUB_300001_SM_10006detail6reduce18DeviceReduceKernelINS2_10policy_hubIdjN4cuda3std3__44plusIdEEE10Policy1000EN6thrust24THRUST_300001_SM_1000_NS6detail15normal_iteratorINSD_10device_ptrIdEEEEjS9_dNS7_10__identityEEEvT0_PT3_T1_NS0_13GridEvenShareISN_EET2_T4_:
[----:B------:R-:W-:Y:S08]  /*0000*/  LDC R1, c[0x0][0x37c] ;  /* 0x0000df00ff017b82 */ /* 0x000ff00000000800 */
[----:B------:R-:W0:Y:S01]  /*0010*/  S2UR UR9, SR_CTAID.X ;  /* 0x00000000000979c3 */ /* 0x000e220000002500 */
[----:B------:R-:W1:Y:S01]  /*0020*/  LDCU.64 UR12, c[0x0][0x3a8] ;  /* 0x00007500ff0c77ac */ /* 0x000e620008000a00 */
[----:B------:R-:W-:Y:S01]  /*0030*/  BSSY.RECONVERGENT B0, `(.L_x_119) ;  /* 0x00002d4000007945 */ /* 0x000fe20003800200 */
[----:B------:R-:W2:Y:S01]  /*0040*/  LDCU.64 UR10, c[0x0][0x358] ;  /* 0x00006b00ff0a77ac */ /* 0x000ea20008000a00 */
[----:B-1----:R-:W-:Y:S01]  /*0050*/  IMAD.U32 R4, RZ, RZ, UR12 ;  /* 0x0000000cff047e24 */ /* 0x002fe2000f8e00ff */
[----:B------:R-:W-:-:S02]  /*0060*/  UIMAD UR8, UR13, 0x1400, URZ ;  /* 0x000014000d0878a4 */ /* 0x000fc4000f8e02ff */
[----:B0-----:R-:W-:-:S06]  /*0070*/  UIMAD UR4, UR9, 0x1400, URZ ;  /* 0x00001400090478a4 */ /* 0x001fcc000f8e02ff */
[----:B------:R-:W-:-:S05]  /*0080*/  VIADD R0, R4, -UR4 ;  /* 0x8000000404007c36 */ /* 0x000fca0008000000 */
[----:B------:R-:W-:-:S13]  /*0090*/  ISETP.GT.U32.AND P0, PT, R0, 0x13ff, PT ;  /* 0x000013ff0000780c */ /* 0x000fda0003f04070 */
[----:B--2---:R-:W-:Y:S05]  /*00a0*/  @P0 BRA `(.L_x_120) ;  /* 0x0000001800380947 */ /* 0x004fea0003800000 */
[----:B------:R-:W0:Y:S01]  /*00b0*/  S2R R3, SR_TID.X ;  /* 0x0000000000037919 */ /* 0x000e220000002100 */
[----:B------:R-:W-:Y:S01]  /*00c0*/  BSSY.RECONVERGENT B1, `(.L_x_121) ;  /* 0x000000a000017945 */ /* 0x000fe20003800200 */
[----:B------:R-:W-:Y:S02]  /*00d0*/  CS2R R20, SRZ ;  /* 0x0000000000147805 */ /* 0x000fe4000001ff00 */
[----:B0-----:R-:W-:Y:S01]  /*00e0*/  ISETP.GE.U32.AND P0, PT, R3, R0, PT ;  /* 0x000000000300720c */ /* 0x001fe20003f06070 */
[----:B------:R-:W-:-:S12]  /*00f0*/  IMAD.MOV.U32 R19, RZ, RZ, R3 ;  /* 0x000000ffff137224 */ /* 0x000fd800078e0003 */
[----:B------:R-:W-:Y:S05]  /*0100*/  @P0 BRA `(.L_x_122) ;  /* 0x0000000000140947 */ /* 0x000fea0003800000 */
[----:B------:R-:W0:Y:S01]  /*0110*/  LDC.64 R20, c[0x0][0x380] ;  /* 0x0000e000ff147b82 */ /* 0x000e220000000a00 */
[----:B------:R-:W-:-:S04]  /*0120*/  VIADD R5, R3, UR4 ;  /* 0x0000000403057c36 */ /* 0x000fc80008000000 */
[----:B0-----:R-:W-:-:S06]  /*0130*/  IMAD.WIDE.U32 R20, R5, 0x8, R20 ;  /* 0x0000000805147825 */ /* 0x001fcc00078e0014 */
[----:B------:R-:W5:Y:S01]  /*0140*/  LDG.E.64 R20, desc[UR10][R20.64] ;  /* 0x0000000a14147981 */ /* 0x000f62000c1e1b00 */
[----:B------:R-:W-:-:S07]  /*0150*/  VIADD R19, R3, 0x280 ;  /* 0x0000028003137836 */ /* 0x000fce0000000000 */
.L_x_122:
[----:B------:R-:W-:Y:S05]  /*0160*/  BSYNC.RECONVERGENT B1 ;  /* 0x0000000000017941 */ /* 0x000fea0003800200 */
.L_x_121:
[----:B------:R-:W-:Y:S01]  /*0170*/  ISETP.GE.U32.AND P0, PT, R19, R0, PT ;  /* 0x000000001300720c */ /* 0x000fe20003f06070 */
[----:B------:R-:W-:-:S12]  /*0180*/  BSSY.RECONVERGENT B1, `(.L_x_123) ;  /* 0x00000a5000017945 */ /* 0x000fd80003800200 */
[----:B------:R-:W-:Y:S05]  /*0190*/  @P0 BRA `(.L_x_124) ;  /* 0x00000008008c0947 */ /* 0x000fea0003800000 */
[----:B------:R-:W-:Y:S01]  /*01a0*/  LOP3.LUT R5, RZ, R19, RZ, 0x33, !PT ;  /* 0x00000013ff057212 */ /* 0x000fe200078e33ff */
[----:B------:R-:W-:Y:S03]  /*01b0*/  BSSY.RECONVERGENT B2, `(.L_x_125) ;  /* 0x0000053000027945 */ /* 0x000fe60003800200 */
[----:B------:R-:W-:-:S04]  /*01c0*/  IADD3 R5, PT, PT, R4, -UR4, R5 ;  /* 0x8000000404057c10 */ /* 0x000fc8000fffe005 */
[C---:B------:R-:W-:Y:S01]  /*01d0*/  ISETP.GE.U32.AND P0, PT, R5.reuse, 0x2580, PT ;  /* 0x000025800500780c */ /* 0x040fe20003f06070 */
[----:B------:R-:W-:-:S05]  /*01e0*/  IMAD.HI.U32 R4, R5, -0x33333333, RZ ;  /* 0xcccccccd05047827 */ /* 0x000fca00078e00ff */
[----:B------:R-:W-:-:S04]  /*01f0*/  LEA.HI R4, R4, 0x1, RZ, 0x17 ;  /* 0x0000000104047811 */ /* 0x000fc800078fb8ff */
[----:B------:R-:W-:-:S03]  /*0200*/  LOP3.LUT R5, R4, 0xf, RZ, 0xc0, !PT ;  /* 0x0000000f04057812 */ /* 0x000fc600078ec0ff */
[----:B------:R-:W-:Y:S05]  /*0210*/  @!P0 BRA `(.L_x_126) ;  /* 0x0000000400308947 */ /* 0x000fea0003800000 */
[----:B------:R-:W-:Y:S01]  /*0220*/  LOP3.LUT R24, R4, 0xfffff0, RZ, 0xc0, !PT ;  /* 0x00fffff004187812 */ /* 0x000fe200078ec0ff */
[----:B------:R-:W-:Y:S01]  /*0230*/  BSSY.RECONVERGENT B3, `(.L_x_127) ;  /* 0x0000049000037945 */ /* 0x000fe20003800200 */
[C---:B------:R-:W-:Y:S02]  /*0240*/  VIADD R2, R19.reuse, 0x1400 ;  /* 0x0000140013027836 */ /* 0x040fe40000000000 */
[----:B------:R-:W-:Y:S02]  /*0250*/  VIADD R25, R19, UR4 ;  /* 0x0000000413197c36 */ /* 0x000fe40008000000 */
[----:B------:R-:W-:-:S07]  /*0260*/  IMAD.MOV R24, RZ, RZ, -R24 ;  /* 0x000000ffff187224 */ /* 0x000fce00078e0a18 */
.L_x_128:
[----:B------:R-:W0:Y:S02]  /*0270*/  LDC.64 R22, c[0x0][0x380] ;  /* 0x0000e000ff167b82 */ /* 0x000e240000000a00 */
[----:B0-----:R-:W-:-:S06]  /*0280*/  IMAD.WIDE.U32 R18, R25, 0x8, R22 ;  /* 0x0000000819127825 */ /* 0x001fcc00078e0016 */
[----:B------:R-:W2:Y:S01]  /*0290*/  LDG.E.64 R18, desc[UR10][R18.64] ;  /* 0x0000000a12127981 */ /* 0x000ea2000c1e1b00 */
[C---:B------:R-:W-:Y:S02]  /*02a0*/  VIADD R7, R25.reuse, 0x280 ;  /* 0x0000028019077836 */ /* 0x040fe40000000000 */
[----:B------:R-:W-:Y:S02]  /*02b0*/  VIADD R17, R25, 0x500 ;  /* 0x0000050019117836 */ /* 0x000fe40000000000 */
[----:B------:R-:W-:-:S04]  /*02c0*/  IMAD.WIDE.U32 R6, R7, 0x8, R22 ;  /* 0x0000000807067825 */ /* 0x000fc800078e0016 */
[--C-:B------:R-:W-:Y:S02]  /*02d0*/  IMAD.WIDE.U32 R16, R17, 0x8, R22.reuse ;  /* 0x0000000811107825 */ /* 0x100fe400078e0016 */
[----:B------:R-:W3:Y:S02]  /*02e0*/  LDG.E.64 R6, desc[UR10][R6.64] ;  /* 0x0000000a06067981 */ /* 0x000ee4000c1e1b00 */
[C---:B------:R-:W-:Y:S02]  /*02f0*/  VIADD R15, R25.reuse, 0x780 ;  /* 0x00000780190f7836 */ /* 0x040fe40000000000 */
[----:B------:R-:W4:Y:S01]  /*0300*/  LDG.E.64 R16, desc[UR10][R16.64] ;  /* 0x0000000a10107981 */ /* 0x000f22000c1e1b00 */
[----:B------:R-:W-:Y:S02]  /*0310*/  VIADD R13, R25, 0xa00 ;  /* 0x00000a00190d7836 */ /* 0x000fe40000000000 */
[----:B------:R-:W-:-:S04]  /*0320*/  IMAD.WIDE.U32 R14, R15, 0x8, R22 ;  /* 0x000000080f0e7825 */ /* 0x000fc800078e0016 */
[--C-:B------:R-:W-:Y:S02]  /*0330*/  IMAD.WIDE.U32 R12, R13, 0x8, R22.reuse ;  /* 0x000000080d0c7825 */ /* 0x100fe400078e0016 */
[----:B------:R-:W4:Y:S02]  /*0340*/  LDG.E.64 R14, desc[UR10][R14.64] ;  /* 0x0000000a0e0e7981 */ /* 0x000f24000c1e1b00 */
[C---:B------:R-:W-:Y:S02]  /*0350*/  VIADD R11, R25.reuse, 0xc80 ;  /* 0x00000c80190b7836 */ /* 0x040fe40000000000 */
[----:B------:R-:W4:Y:S01]  /*0360*/  LDG.E.64 R12, desc[UR10][R12.64] ;  /* 0x0000000a0c0c7981 */ /* 0x000f22000c1e1b00 */
[----:B------:R-:W-:Y:S02]  /*0370*/  VIADD R9, R25, 0xf00 ;  /* 0x00000f0019097836 */ /* 0x000fe40000000000 */
[----:B------:R-:W-:-:S04]  /*0380*/  IMAD.WIDE.U32 R10, R11, 0x8, R22 ;  /* 0x000000080b0a7825 */ /* 0x000fc800078e0016 */
[----:B------:R-:W-:Y:S02]  /*0390*/  IMAD.WIDE.U32 R8, R9, 0x8, R22 ;  /* 0x0000000809087825 */ /* 0x000fe400078e0016 */
[----:B------:R-:W4:Y:S04]  /*03a0*/  LDG.E.64 R10, desc[UR10][R10.64] ;  /* 0x0000000a0a0a7981 */ /* 0x000f28000c1e1b00 */
[----:B------:R-:W4:Y:S01]  /*03b0*/  LDG.E.64 R8, desc[UR10][R8.64] ;  /* 0x0000000a08087981 */ /* 0x000f22000c1e1b00 */
[----:B--2--5:R-:W-:Y:S01]  /*03c0*/  DADD R18, R18, R20 ;  /* 0x0000000012127229 */ /* 0x024fe20000000014 */
[----:B------:R-:W-:-:S04]  /*03d0*/  VIADD R21, R25, 0x1180 ;  /* 0x0000118019157836 */ /* 0x000fc80000000000 */
[----:B------:R-:W-:-:S06]  /*03e0*/  IMAD.WIDE.U32 R20, R21, 0x8, R22 ;  /* 0x0000000815147825 */ /* 0x000fcc00078e0016 */
[----:B------:R-:W2:Y:S01]  /*03f0*/  LDG.E.64 R20, desc[UR10][R20.64] ;  /* 0x0000000a14147981 */ /* 0x000ea2000c1e1b00 */
[----:B---3--:R-:W-:Y:S01]  /*0400*/  DADD R18, R18, R6 ;  /* 0x0000000012127229 */ /* 0x008fe20000000006 */
[----:B------:R-:W-:-:S04]  /*0410*/  VIADD R7, R25, 0x1400 ;  /* 0x0000140019077836 */ /* 0x000fc80000000000 */
[----:B------:R-:W-:-:S03]  /*0420*/  IMAD.WIDE.U32 R6, R7, 0x8, R22 ;  /* 0x0000000807067825 */ /* 0x000fc600078e0016 */
[----:B----4-:R-:W-:Y:S01]  /*0430*/  DADD R16, R18, R16 ;  /* 0x0000000012107229 */ /* 0x010fe20000000010 */
[----:B------:R-:W-:Y:S02]  /*0440*/  VIADD R19, R25, 0x1680 ;  /* 0x0000168019137836 */ /* 0x000fe40000000000 */
[----:B------:R-:W3:Y:S02]  /*0450*/  LDG.E.64 R6, desc[UR10][R6.64] ;  /* 0x0000000a06067981 */ /* 0x000ee4000c1e1b00 */
[----:B------:R-:W-:-:S03]  /*0460*/  IMAD.WIDE.U32 R18, R19, 0x8, R22 ;  /* 0x0000000813127825 */ /* 0x000fc600078e0016 */
[----:B------:R-:W-:Y:S01]  /*0470*/  DADD R14, R16, R14 ;  /* 0x00000000100e7229 */ /* 0x000fe2000000000e */
[----:B------:R-:W-:Y:S02]  /*0480*/  VIADD R17, R25, 0x1900 ;  /* 0x0000190019117836 */ /* 0x000fe40000000000 */
[----:B------:R-:W4:Y:S02]  /*0490*/  LDG.E.64 R18, desc[UR10][R18.64] ;  /* 0x0000000a12127981 */ /* 0x000f24000c1e1b00 */
        /* <DEDUP_REMOVED lines=12> */
[----:B------:R-:W-:-:S06]  /*0560*/  IMAD.WIDE.U32 R10, R11, 0x8, R22 ;  /* 0x000000080b0a7825 */ /* 0x000fcc00078e0016 */
[----:B------:R-:W4:Y:S01]  /*0570*/  LDG.E.64 R10, desc[UR10][R10.64] ;  /* 0x0000000a0a0a7981 */ /* 0x000f22000c1e1b00 */
[C---:B------:R-:W-:Y:S01]  /*0580*/  VIADD R27, R25.reuse, 0x2580 ;  /* 0x00002580191b7836 */ /* 0x040fe20000000000 */
[----:B--2---:R-:W-:Y:S01]  /*0590*/  DADD R20, R8, R20 ;  /* 0x0000000008147229 */ /* 0x004fe20000000014 */
[----:B------:R-:W-:-:S04]  /*05a0*/  VIADD R9, R25, 0x2300 ;  /* 0x0000230019097836 */ /* 0x000fc80000000000 */
[----:B------:R-:W-:-:S04]  /*05b0*/  IMAD.WIDE.U32 R8, R9, 0x8, R22 ;  /* 0x0000000809087825 */ /* 0x000fc800078e0016 */
[----:B------:R-:W-:Y:S02]  /*05c0*/  IMAD.WIDE.U32 R22, R27, 0x8, R22 ;  /* 0x000000081b167825 */ /* 0x000fe400078e0016 */
[----:B------:R-:W2:Y:S04]  /*05d0*/  LDG.E.64 R8, desc[UR10][R8.64] ;  /* 0x0000000a08087981 */ /* 0x000ea8000c1e1b00 */
[----:B------:R-:W2:Y:S01]  /*05e0*/  LDG.E.64 R22, desc[UR10][R22.64] ;  /* 0x0000000a16167981 */ /* 0x000ea2000c1e1b00 */
[----:B---3--:R-:W-:-:S08]  /*05f0*/  DADD R6, R20, R6 ;  /* 0x0000000014067229 */ /* 0x008fd00000000006 */
[----:B----4-:R-:W-:-:S08]  /*0600*/  DADD R6, R6, R18 ;  /* 0x0000000006067229 */ /* 0x010fd00000000012 */
[----:B------:R-:W-:-:S08]  /*0610*/  DADD R6, R6, R16 ;  /* 0x0000000006067229 */ /* 0x000fd00000000010 */
[----:B------:R-:W-:Y:S01]  /*0620*/  DADD R6, R6, R14 ;  /* 0x0000000006067229 */ /* 0x000fe2000000000e */
[----:B------:R-:W-:-:S07]  /*0630*/  VIADD R24, R24, 0x10 ;  /* 0x0000001018187836 */ /* 0x000fce0000000000 */
[----:B------:R-:W-:Y:S01]  /*0640*/  DADD R6, R6, R12 ;  /* 0x0000000006067229 */ /* 0x000fe2000000000c */
[----:B------:R-:W-:-:S07]  /*0650*/  ISETP.NE.AND P0, PT, R24, RZ, PT ;  /* 0x000000ff1800720c */ /* 0x000fce0003f05270 */
[----:B------:R-:W-:Y:S01]  /*0660*/  DADD R6, R6, R10 ;  /* 0x0000000006067229 */ /* 0x000fe2000000000a */
[----:B------:R-:W-:Y:S02]  /*0670*/  VIADD R2, R2, 0x2800 ;  /* 0x0000280002027836 */ /* 0x000fe40000000000 */
[----:B------:R-:W-:-:S05]  /*0680*/  VIADD R25, R25, 0x2800 ;  /* 0x0000280019197836 */ /* 0x000fca0000000000 */
[----:B--2---:R-:W-:-:S08]  /*0690*/  DADD R6, R6, R8 ;  /* 0x0000000006067229 */ /* 0x004fd00000000008 */
[----:B------:R-:W-:Y:S01]  /*06a0*/  DADD R20, R6, R22 ;  /* 0x0000000006147229 */ /* 0x000fe20000000016 */
[----:B------:R-:W-:Y:S10]  /*06b0*/  @P0 BRA `(.L_x_128) ;  /* 0xfffffff800ec0947 */ /* 0x000ff4000383ffff */
[----:B------:R-:W-:Y:S05]  /*06c0*/  BSYNC.RECONVERGENT B3 ;  /* 0x0000000000037941 */ /* 0x000fea0003800200 */
.L_x_127:
[----:B------:R-:W-:-:S07]  /*06d0*/  VIADD R19, R2, 0xffffec00 ;  /* 0xffffec0002137836 */ /* 0x000fce0000000000 */
.L_x_126:
[----:B------:R-:W-:Y:S05]  /*06e0*/  BSYNC.RECONVERGENT B2 ;  /* 0x0000000000027941 */ /* 0x000fea0003800200 */
.L_x_125:
[----:B------:R-:W-:-:S13]  /*06f0*/  ISETP.NE.AND P0, PT, R5, RZ, PT ;  /* 0x000000ff0500720c */ /* 0x000fda0003f05270 */
[----:B------:R-:W-:Y:S05]  /*0700*/  @!P0 BRA `(.L_x_124) ;  /* 0x0000000400308947 */ /* 0x000fea0003800000 */
[----:B------:R-:W-:Y:S01]  /*0710*/  ISETP.GE.U32.AND P0, PT, R5, 0x8, PT ;  /* 0x000000080500780c */ /* 0x000fe20003f06070 */
[----:B------:R-:W-:Y:S01]  /*0720*/  BSSY.RECONVERGENT B2, `(.L_x_129) ;  /* 0x0000026000027945 */ /* 0x000fe20003800200 */
[----:B------:R-:W-:-:S04]  /*0730*/  LOP3.LUT R2, R4, 0x7, RZ, 0xc0, !PT ;  /* 0x0000000704027812 */ /* 0x000fc800078ec0ff */
[----:B------:R-:W-:-:S07]  /*0740*/  ISETP.NE.AND P1, PT, R2, RZ, PT ;  /* 0x000000ff0200720c */ /* 0x000fce0003f25270 */
[----:B------:R-:W-:Y:S06]  /*0750*/  @!P0 BRA `(.L_x_130) ;  /* 0x0000000000888947 */ /* 0x000fec0003800000 */
[----:B------:R-:W0:Y:S01]  /*0760*/  LDC.64 R22, c[0x0][0x380] ;  /* 0x0000e000ff167b82 */ /* 0x000e220000000a00 */
[----:B------:R-:W-:-:S04]  /*0770*/  VIADD R5, R19, UR4 ;  /* 0x0000000413057c36 */ /* 0x000fc80008000000 */
[C---:B------:R-:W-:Y:S02]  /*0780*/  VIADD R15, R5.reuse, 0x280 ;  /* 0x00000280050f7836 */ /* 0x040fe40000000000 */
[C---:B------:R-:W-:Y:S02]  /*0790*/  VIADD R13, R5.reuse, 0x500 ;  /* 0x00000500050d7836 */ /* 0x040fe40000000000 */
[----:B0-----:R-:W-:-:S04]  /*07a0*/  IMAD.WIDE.U32 R16, R5, 0x8, R22 ;  /* 0x0000000805107825 */ /* 0x001fc800078e0016 */
[--C-:B------:R-:W-:Y:S02]  /*07b0*/  IMAD.WIDE.U32 R14, R15, 0x8, R22.reuse ;  /* 0x000000080f0e7825 */ /* 0x100fe400078e0016 */
[----:B------:R-:W2:Y:S02]  /*07c0*/  LDG.E.64 R16, desc[UR10][R16.64] ;  /* 0x0000000a10107981 */ /* 0x000ea4000c1e1b00 */
[----:B------:R-:W-:Y:S02]  /*07d0*/  IMAD.WIDE.U32 R12, R13, 0x8, R22 ;  /* 0x000000080d0c7825 */ /* 0x000fe400078e0016 */
[----:B------:R-:W3:Y:S02]  /*07e0*/  LDG.E.64 R14, desc[UR10][R14.64] ;  /* 0x0000000a0e0e7981 */ /* 0x000ee4000c1e1b00 */
[C---:B------:R-:W-:Y:S02]  /*07f0*/  VIADD R11, R5.reuse, 0x780 ;  /* 0x00000780050b7836 */ /* 0x040fe40000000000 */
[----:B------:R-:W4:Y:S01]  /*0800*/  LDG.E.64 R12, desc[UR10][R12.64] ;  /* 0x0000000a0c0c7981 */ /* 0x000f22000c1e1b00 */
[----:B------:R-:W-:-:S02]  /*0810*/  VIADD R9, R5, 0xa00 ;  /* 0x00000a0005097836 */ /* 0x000fc40000000000 */
[----:B------:R-:W-:-:S04]  /*0820*/  IMAD.WIDE.U32 R10, R11, 0x8, R22 ;  /* 0x000000080b0a7825 */ /* 0x000fc800078e0016 */
[--C-:B------:R-:W-:Y:S02]  /*0830*/  IMAD.WIDE.U32 R8, R9, 0x8, R22.reuse ;  /* 0x0000000809087825 */ /* 0x100fe400078e0016 */
[----:B------:R-:W4:Y:S02]  /*0840*/  LDG.E.64 R10, desc[UR10][R10.64] ;  /* 0x0000000a0a0a7981 */ /* 0x000f24000c1e1b00 */
[C---:B------:R-:W-:Y:S02]  /*0850*/  VIADD R7, R5.reuse, 0xc80 ;  /* 0x00000c8005077836 */ /* 0x040fe40000000000 */
[----:B------:R-:W4:Y:S01]  /*0860*/  LDG.E.64 R8, desc[UR10][R8.64] ;  /* 0x0000000a08087981 */ /* 0x000f22000c1e1b00 */
[----:B------:R-:W-:Y:S02]  /*0870*/  VIADD R25, R5, 0xf00 ;  /* 0x00000f0005197836 */ /* 0x000fe40000000000 */
[----:B------:R-:W-:-:S04]  /*0880*/  IMAD.WIDE.U32 R6, R7, 0x8, R22 ;  /* 0x0000000807067825 */ /* 0x000fc800078e0016 */
[--C-:B------:R-:W-:Y:S02]  /*0890*/  IMAD.WIDE.U32 R24, R25, 0x8, R22.reuse ;  /* 0x0000000819187825 */ /* 0x100fe400078e0016 */
[----:B------:R-:W4:Y:S02]  /*08a0*/  LDG.E.64 R6, desc[UR10][R6.64] ;  /* 0x0000000a06067981 */ /* 0x000f24000c1e1b00 */
[----:B------:R-:W-:Y:S02]  /*08b0*/  VIADD R5, R5, 0x1180 ;  /* 0x0000118005057836 */ /* 0x000fe40000000000 */
[----:B------:R-:W4:Y:S02]  /*08c0*/  LDG.E.64 R24, desc[UR10][R24.64] ;  /* 0x0000000a18187981 */ /* 0x000f24000c1e1b00 */
[----:B------:R-:W-:-:S06]  /*08d0*/  IMAD.WIDE.U32 R22, R5, 0x8, R22 ;  /* 0x0000000805167825 */ /* 0x000fcc00078e0016 */
        /* <DEDUP_REMOVED lines=10> */
.L_x_130:
[----:B------:R-:W-:Y:S05]  /*0980*/  BSYNC.RECONVERGENT B2 ;  /* 0x0000000000027941 */ /* 0x000fea0003800200 */
.L_x_129:
        /* <DEDUP_REMOVED lines=13> */
[--C-:B------:R-:W-:Y:S02]  /*0a60*/  IMAD.WIDE.U32 R12, R13, 0x8, R8.reuse ;  /* 0x000000080d0c7825 */ /* 0x100fe400078e0008 */
[----:B------:R-:W3:Y:S02]  /*0a70*/  LDG.E.64 R10, desc[UR10][R10.64] ;  /* 0x0000000a0a0a7981 */ /* 0x000ee4000c1e1b00 */
        /* <DEDUP_REMOVED lines=8> */
[----:B------:R-:W-:-:S11]  /*0b00*/  DADD R20, R20, R8 ;  /* 0x0000000014147229 */ /* 0x000fd60000000008 */
.L_x_132:
[----:B------:R-:W-:Y:S05]  /*0b10*/  BSYNC.RECONVERGENT B2 ;  /* 0x0000000000027941 */ /* 0x000fea0003800200 */
.L_x_131:
[----:B------:R-:W-:Y:S05]  /*0b20*/  @!P1 BRA `(.L_x_124) ;  /* 0x0000000000289947 */ /* 0x000fea0003800000 */
[----:B------:R-:W0:Y:S01]  /*0b30*/  LDC.64 R6, c[0x0][0x380] ;  /* 0x0000e000ff067b82 */ /* 0x000e220000000a00 */
[----:B------:R-:W-:Y:S02]  /*0b40*/  VIADD R9, R19, UR4 ;  /* 0x0000000413097c36 */ /* 0x000fe40008000000 */
[----:B------:R-:W-:-:S07]  /*0b50*/  IMAD.MOV R2, RZ, RZ, -R4 ;  /* 0x000000ffff027224 */ /* 0x000fce00078e0a04 */
.L_x_133:
[----:B0-----:R-:W-:-:S06]  /*0b60*/  IMAD.WIDE.U32 R4, R9, 0x8, R6 ;  /* 0x0000000809047825 */ /* 0x001fcc00078e0006 */
[----:B------:R-:W2:Y:S01]  /*0b70*/  LDG.E.64 R4, desc[UR10][R4.64] ;  /* 0x0000000a04047981 */ /* 0x000ea2000c1e1b00 */
[----:B------:R-:W-:Y:S02]  /*0b80*/  VIADD R2, R2, 0x1 ;  /* 0x0000000102027836 */ /* 0x000fe40000000000 */
[----:B------:R-:W-:-:S03]  /*0b90*/  VIADD R9, R9, 0x280 ;  /* 0x0000028009097836 */ /* 0x000fc60000000000 */
[----:B------:R-:W-:Y:S01]  /*0ba0*/  ISETP.NE.AND P0, PT, R2, RZ, PT ;  /* 0x000000ff0200720c */ /* 0x000fe20003f05270 */
[----:B--2--5:R-:W-:-:S12]  /*0bb0*/  DADD R20, R4, R20 ;  /* 0x0000000004147229 */ /* 0x024fd80000000014 */
[----:B------:R-:W-:Y:S05]  /*0bc0*/  @P0 BRA `(.L_x_133) ;  /* 0xfffffffc00e40947 */ /* 0x000fea000383ffff */
.L_x_124:
[----:B------:R-:W-:Y:S05]  /*0bd0*/  BSYNC.RECONVERGENT B1 ;  /* 0x0000000000017941 */ /* 0x000fea0003800200 */
.L_x_123:
[----:B------:R-:W-:-:S13]  /*0be0*/  ISETP.GE.U32.AND P0, PT, R0, 0x280, PT ;  /* 0x000002800000780c */ /* 0x000fda0003f06070 */
        /* <DEDUP_REMOVED lines=50> */
[----:B------:R-:W1:Y:S05]  /*0f10*/  LDS.128 R4, [UR4+0x50] ;  /* 0x00005004ff047984 */ /* 0x000e6a0008000c00 */
[----:B------:R-:W-:-:S08]  /*0f20*/  DADD R16, R16, R18 ;  /* 0x0000000010107229 */ /* 0x000fd00000000012 */
[----:B--2---:R-:W-:-:S08]  /*0f30*/  DADD R12, R16, R12 ;  /* 0x00000000100c7229 */ /* 0x004fd0000000000c */
[----:B------:R-:W-:Y:S02]  /*0f40*/  DADD R2, R12, R14 ;  /* 0x000000000c027229 */ /* 0x000fe4000000000e */
[----:B------:R-:W2:Y:S06]  /*0f50*/  LDS.128 R12, [UR4+0x60] ;  /* 0x00006004ff0c7984 */ /* 0x000eac0008000c00 */
[----:B0-----:R-:W-:-:S08]  /*0f60*/  DADD R2, R2, R8 ;  /* 0x0000000002027229 */ /* 0x001fd00000000008 */
[----:B------:R-:W-:Y:S01]  /*0f70*/  DADD R2, R2, R10 ;  /* 0x0000000002027229 */ /* 0x000fe2000000000a */
[----:B------:R-:W0:Y:S07]  /*0f80*/  LDS.128 R8, [UR4+0x70] ;  /* 0x00007004ff087984 */ /* 0x000e2e0008000c00 */
        /* <DEDUP_REMOVED lines=16> */
[----:B-1----:R-:W-:Y:S01]  /*1090*/  DADD R4, R2, R4 ;  /* 0x0000000002047229 */ /* 0x002fe20000000004 */
[----:B------:R-:W-:Y:S10]  /*10a0*/  BRA `(.L_x_135) ;  /* 0x0000001c00307947 */ /* 0x000ff40003800000 */
.L_x_134:
[----:B------:R-:W-:-:S04]  /*10b0*/  LOP3.LUT R2, R3, 0x3e0, RZ, 0xc0, !PT ;  /* 0x000003e003027812 */ /* 0x000fc800078ec0ff */
[----:B------:R-:W-:Y:S01]  /*10c0*/  LOP3.LUT R7, RZ, R2, RZ, 0x33, !PT ;  /* 0x00000002ff077212 */ /* 0x000fe200078e33ff */
[----:B------:R-:W-:Y:S02]  /*10d0*/  VIADD R5, R2, 0x20 ;  /* 0x0000002002057836 */ /* 0x000fe40000000000 */
[----:B------:R-:W0:Y:S02]  /*10e0*/  S2R R2, SR_LANEID ;  /* 0x0000000000027919 */ /* 0x000e240000000000 */
[----:B------:R-:W-:Y:S01]  /*10f0*/  IMAD.IADD R7, R0, 0x1, R7 ;  /* 0x0000000100077824 */ /* 0x000fe200078e0207 */
[----:B------:R-:W-:-:S04]  /*1100*/  ISETP.GT.U32.AND P0, PT, R5, R0, PT ;  /* 0x000000000500720c */ /* 0x000fc80003f04070 */
[----:B------:R-:W-:-:S05]  /*1110*/  SEL R7, R7, 0x1f, P0 ;  /* 0x0000001f07077807 */ /* 0x000fca0000000000 */
[----:B-----5:R-:W-:Y:S04]  /*1120*/  SHFL.DOWN PT, R4, R20, 0x1, R7 ;  /* 0x0820000014047989 */ /* 0x020fe800000e0007 */
[----:B------:R-:W1:Y:S01]  /*1130*/  SHFL.DOWN PT, R5, R21, 0x1, R7 ;  /* 0x0820000015057989 */ /* 0x000e6200000e0007 */
[C---:B0-----:R-:W-:Y:S01]  /*1140*/  ISETP.GE.AND P0, PT, R2.reuse, R7, PT ;  /* 0x000000070200720c */ /* 0x041fe20003f06270 */
[----:B------:R-:W-:Y:S01]  /*1150*/  VIADD R6, R2, 0x2 ;  /* 0x0000000202067836 */ /* 0x000fe20000000000 */
[----:B-1----:R-:W-:-:S10]  /*1160*/  DADD R4, R4, R20 ;  /* 0x0000000004047229 */ /* 0x002fd40000000014 */
        /* <DEDUP_REMOVED lines=11> */
[----:B------:R-:W-:-:S03]  /*1220*/  VIADD R6, R2, 0x8 ;  /* 0x0000000802067836 */ /* 0x000fc60000000000 */
[----:B------:R-:W0:Y:S02]  /*1230*/  SHFL.DOWN PT, R5, R11, 0x4, R7 ;  /* 0x088000000b057989 */ /* 0x000e2400000e0007 */
[----:B------:R-:W-:Y:S01]  /*1240*/  ISETP.GT.AND P1, PT, R6, R7, PT ;  /* 0x000000070600720c */ /* 0x000fe20003f24270 */
[----:B0-----:R-:W-:-:S10]  /*1250*/  DADD R4, R4, R10 ;  /* 0x0000000004047229 */ /* 0x001fd4000000000a */
[----:B------:R-:W-:Y:S02]  /*1260*/  FSEL R8, R10, R4, P0 ;  /* 0x000000040a087208 */ /* 0x000fe40000000000 */
[----:B------:R-:W-:Y:S02]  /*1270*/  FSEL R9, R11, R5, P0 ;  /* 0x000000050b097208 */ /* 0x000fe40000000000 */
[C---:B------:R-:W-:Y:S01]  /*1280*/  ISETP.NE.AND P0, PT, R2.reuse, RZ, PT ;  /* 0x000000ff0200720c */ /* 0x040fe20003f05270 */
[----:B------:R-:W-:Y:S01]  /*1290*/  SHFL.DOWN PT, R4, R8, 0x8, R7 ;  /* 0x0900000008047989 */ /* 0x000fe200000e0007 */
[----:B------:R-:W-:-:S03]  /*12a0*/  VIADD R2, R2, 0x10 ;  /* 0x0000001002027836 */ /* 0x000fc60000000000 */
[----:B------:R-:W0:Y:S08]  /*12b0*/  SHFL.DOWN PT, R5, R9, 0x8, R7 ;  /* 0x0900000009057989 */ /* 0x000e3000000e0007 */
[----:B------:R-:W1:Y:S01]  /*12c0*/  @!P0 S2R R13, SR_CgaCtaId ;  /* 0x00000000000d8919 */ /* 0x000e620000008800 */
[----:B------:R-:W-:-:S04]  /*12d0*/  @!P0 SHF.R.U32.HI R6, RZ, 0x2, R3 ;  /* 0x00000002ff068819 */ /* 0x000fc80000011603 */
[----:B------:R-:W-:Y:S01]  /*12e0*/  @!P0 LOP3.LUT R6, R6, 0xf8, RZ, 0xc0, !PT ;  /* 0x000000f806068812 */ /* 0x000fe200078ec0ff */
        /* <DEDUP_REMOVED lines=18> */
[----:B------:R-:W-:Y:S01]  /*1410*/  ISETP.GT.U32.AND P1, PT, R0, 0x20, PT ;  /* 0x000000200000780c */ /* 0x000fe20003f24070 */
[----:B0-----:R-:W-:-:S09]  /*1420*/  ULEA UR4, UR5, UR4, 0x18 ;  /* 0x0000000405047291 */ /* 0x001fd2000f8ec0ff */
[----:B------:R-:W0:Y:S04]  /*1430*/  LDS.128 R12, [UR4+0x20] ;  /* 0x00002004ff0c7984 */ /* 0x000e280008000c00 */
[----:B------:R-:W1:Y:S01]  /*1440*/  LDS.128 R8, [UR4+0x30] ;  /* 0x00003004ff087984 */ /* 0x000e620008000c00 */
[----:B0-----:R-:W-:-:S10]  /*1450*/  DADD R12, R4, R12 ;  /* 0x00000000040c7229 */ /* 0x001fd4000000000c */
[----:B------:R-:W-:Y:S02]  /*1460*/  FSEL R2, R12, R4, P1 ;  /* 0x000000040c027208 */ /* 0x000fe40000800000 */
[----:B------:R-:W-:Y:S02]  /*1470*/  FSEL R3, R13, R5, P1 ;  /* 0x000000050d037208 */ /* 0x000fe40000800000 */
[----:B------:R-:W-:Y:S01]  /*1480*/  ISETP.GT.U32.AND P1, PT, R0, 0x40, PT ;  /* 0x000000400000780c */ /* 0x000fe20003f24070 */
[----:B------:R-:W0:Y:S03]  /*1490*/  LDS.128 R4, [UR4+0x40] ;  /* 0x00004004ff047984 */ /* 0x000e260008000c00 */
[----:B------:R-:W-:-:S10]  /*14a0*/  DADD R14, R2, R14 ;  /* 0x00000000020e7229 */ /* 0x000fd4000000000e */
[----:B------:R-:W-:Y:S02]  /*14b0*/  FSEL R2, R14, R2, P1 ;  /* 0x000000020e027208 */ /* 0x000fe40000800000 */
[----:B------:R-:W-:Y:S02]  /*14c0*/  FSEL R3, R15, R3, P1 ;  /* 0x000000030f037208 */ /* 0x000fe40000800000 */
[----:B------:R-:W-:-:S04]  /*14d0*/  ISETP.GT.U32.AND P1, PT, R0, 0x60, PT ;  /* 0x000000600000780c */ /* 0x000fc80003f24070 */
[----:B-1----:R-:W-:-:S10]  /*14e0*/  DADD R8, R8, R2 ;  /* 0x0000000008087229 */ /* 0x002fd40000000002 */
[----:B------:R-:W-:Y:S02]  /*14f0*/  FSEL R2, R8, R2, P1 ;  /* 0x0000000208027208 */ /* 0x000fe40000800000 */
[----:B------:R-:W-:Y:S02]  /*1500*/  FSEL R3, R9, R3, P1 ;  /* 0x0000000309037208 */ /* 0x000fe40000800000 */
[----:B------:R-:W-:-:S04]  /*1510*/  ISETP.GT.U32.AND P1, PT, R0, 0x80, PT ;  /* 0x000000800000780c */ /* 0x000fc80003f24070 */
[----:B------:R-:W-:-:S10]  /*1520*/  DADD R10, R2, R10 ;  /* 0x00000000020a7229 */ /* 0x000fd4000000000a */
[----:B------:R-:W-:Y:S02]  /*1530*/  FSEL R2, R10, R2, P1 ;  /* 0x000000020a027208 */ /* 0x000fe40000800000 */
[----:B------:R-:W-:Y:S02]  /*1540*/  FSEL R3, R11, R3, P1 ;  /* 0x000000030b037208 */ /* 0x000fe40000800000 */
[----:B------:R-:W1:Y:S01]  /*1550*/  LDS.128 R8, [UR4+0x50] ;  /* 0x00005004ff087984 */ /* 0x000e620008000c00 */
[----:B------:R-:W-:-:S03]  /*1560*/  ISETP.GT.U32.AND P1, PT, R0, 0xa0, PT ;  /* 0x000000a00000780c */ /* 0x000fc60003f24070 */
[----:B0-----:R-:W-:-:S10]  /*1570*/  DADD R4, R4, R2 ;  /* 0x0000000004047229 */ /* 0x001fd40000000002 */
[----:B------:R-:W-:Y:S02]  /*1580*/  FSEL R2, R4, R2, P1 ;  /* 0x0000000204027208 */ /* 0x000fe40000800000 */
[----:B------:R-:W-:Y:S02]  /*1590*/  FSEL R3, R5, R3, P1 ;  /* 0x0000000305037208 */ /* 0x000fe40000800000 */
[----:B------:R-:W-:-:S04]  /*15a0*/  ISETP.GT.U32.AND P1, PT, R0, 0xc0, PT ;  /* 0x000000c00000780c */ /* 0x000fc80003f24070 */
[----:B------:R-:W-:-:S10]  /*15b0*/  DADD R6, R2, R6 ;  /* 0x0000000002067229 */ /* 0x000fd40000000006 */
[----:B------:R-:W-:Y:S02]  /*15c0*/  FSEL R2, R6, R2, P1 ;  /* 0x0000000206027208 */ /* 0x000fe40000800000 */
[----:B------:R-:W-:Y:S02]  /*15d0*/  FSEL R3, R7, R3, P1 ;  /* 0x0000000307037208 */ /* 0x000fe40000800000 */
[----:B------:R-:W0:Y:S01]  /*15e0*/  LDS.128 R4, [UR4+0x60] ;  /* 0x00006004ff047984 */ /* 0x000e220008000c00 */
[----:B------:R-:W-:-:S03]  /*15f0*/  ISETP.GT.U32.AND P1, PT, R0, 0xe0, PT ;  /* 0x000000e00000780c */ /* 0x000fc60003f24070 */
        /* <DEDUP_REMOVED lines=43> */
[----:B------:R-:W1:Y:S01]  /*18b0*/  LDS.64 R2, [UR4+0xb0] ;  /* 0x0000b004ff027984 */ /* 0x000e620008000a00 */
        /* <DEDUP_REMOVED lines=8> */
[----:B------:R-:W-:-:S04]  /*1940*/  ISETP.GT.U32.AND P1, PT, R0, 0x260, PT ;  /* 0x000002600000780c */ /* 0x000fc80003f24070 */
[----:B-1----:R-:W-:-:S10]  /*1950*/  DADD R2, R2, R4 ;  /* 0x0000000002027229 */ /* 0x002fd40000000004 */
[----:B------:R-:W-:Y:S02]  /*1960*/  FSEL R4, R2, R4, P1 ;  /* 0x0000000402047208 */ /* 0x000fe40000800000 */
[----:B------:R-:W-:Y:S01]  /*1970*/  FSEL R5, R3, R5, P1 ;  /* 0x0000000503057208 */ /* 0x000fe20000800000 */
[----:B------:R-:W-:Y:S06]  /*1980*/  BRA `(.L_x_135) ;  /* 0x0000001000f87947 */ /* 0x000fec0003800000 */
.L_x_120:
[----:B------:R-:W0:Y:S01]  /*1990*/  S2R R5, SR_TID.X ;  /* 0x0000000000057919 */ /* 0x000e220000002100 */
[----:B------:R-:W1:Y:S02]  /*19a0*/  LDCU.64 UR6, c[0x0][0x380] ;  /* 0x00007000ff0677ac */ /* 0x000e640008000a00 */
[----:B-1----:R-:W-:Y:S02]  /*19b0*/  IMAD.U32 R6, RZ, RZ, UR6 ;  /* 0x00000006ff067e24 */ /* 0x002fe4000f8e00ff */
[----:B------:R-:W-:Y:S01]  /*19c0*/  IMAD.U32 R7, RZ, RZ, UR7 ;  /* 0x00000007ff077e24 */ /* 0x000fe2000f8e00ff */
[----:B0-----:R-:W-:-:S05]  /*19d0*/  IADD3 R21, PT, PT, R5, UR4, RZ ;  /* 0x0000000405157c10 */ /* 0x001fca000fffe0ff */
[----:B------:R-:W-:-:S05]  /*19e0*/  IMAD.WIDE.U32 R20, R21, 0x8, R6 ;  /* 0x0000000815147825 */ /* 0x000fca00078e0006 */
[----:B------:R-:W2:Y:S04]  /*19f0*/  LDG.E.64 R14, desc[UR10][R20.64] ;  /* 0x0000000a140e7981 */ /* 0x000ea8000c1e1b00 */
[----:B------:R-:W2:Y:S04]  /*1a00*/  LDG.E.64 R16, desc[UR10][R20.64+0x1400] ;  /* 0x0014000a14107981 */ /* 0x000ea8000c1e1b00 */
[----:B------:R-:W3:Y:S04]  /*1a10*/  LDG.E.64 R18, desc[UR10][R20.64+0x2800] ;  /* 0x0028000a14127981 */ /* 0x000ee8000c1e1b00 */
[----:B------:R-:W4:Y:S04]  /*1a20*/  LDG.E.64 R12, desc[UR10][R20.64+0x3c00] ;  /* 0x003c000a140c7981 */ /* 0x000f28000c1e1b00 */
[----:B------:R-:W5:Y:S04]  /*1a30*/  LDG.E.64 R10, desc[UR10][R20.64+0x5000] ;  /* 0x0050000a140a7981 */ /* 0x000f68000c1e1b00 */
[----:B------:R-:W5:Y:S04]  /*1a40*/  LDG.E.64 R8, desc[UR10][R20.64+0x6400] ;  /* 0x0064000a14087981 */ /* 0x000f68000c1e1b00 */
[----:B------:R-:W5:Y:S04]  /*1a50*/  LDG.E.64 R2, desc[UR10][R20.64+0x7800] ;  /* 0x0078000a14027981 */ /* 0x000f68000c1e1b00 */
[----:B------:R-:W5:Y:S01]  /*1a60*/  LDG.E.64 R28, desc[UR10][R20.64+0x8c00] ;  /* 0x008c000a141c7981 */ /* 0x000f62000c1e1b00 */
[----:B------:R-:W-:Y:S01]  /*1a70*/  ISETP.GE.U32.AND P0, PT, R0, UR8, PT ;  /* 0x0000000800007c0c */ /* 0x000fe2000bf06070 */
[----:B--2---:R-:W-:-:S08]  /*1a80*/  DADD R14, R14, R16 ;  /* 0x000000000e0e7229 */ /* 0x004fd00000000010 */
[----:B---3--:R-:W-:-:S08]  /*1a90*/  DADD R14, R18, R14 ;  /* 0x00000000120e7229 */ /* 0x008fd0000000000e */
[----:B----4-:R-:W-:-:S08]  /*1aa0*/  DADD R12, R12, R14 ;  /* 0x000000000c0c7229 */ /* 0x010fd0000000000e */
[----:B-----5:R-:W-:-:S08]  /*1ab0*/  DADD R10, R10, R12 ;  /* 0x000000000a0a7229 */ /* 0x020fd0000000000c */
[----:B------:R-:W-:-:S08]  /*1ac0*/  DADD R8, R8, R10 ;  /* 0x0000000008087229 */ /* 0x000fd0000000000a */
[----:B------:R-:W-:-:S08]  /*1ad0*/  DADD R2, R2, R8 ;  /* 0x0000000002027229 */ /* 0x000fd00000000008 */
[----:B------:R-:W-:Y:S01]  /*1ae0*/  DADD R28, R28, R2 ;  /* 0x000000001c1c7229 */ /* 0x000fe20000000002 */
[----:B------:R-:W-:Y:S10]  /*1af0*/  @!P0 BRA `(.L_x_136) ;  /* 0x0000000c00708947 */ /* 0x000ff40003800000 */
[----:B------:R-:W-:Y:S01]  /*1b00*/  UIMAD UR12, UR13, 0x1400, UR4 ;  /* 0x000014000d0c78a4 */ /* 0x000fe2000f8e0204 */
[----:B------:R-:W-:Y:S01]  /*1b10*/  VIADD R0, R4, 0xffffec00 ;  /* 0xffffec0004007836 */ /* 0x000fe20000000000 */
[----:B------:R-:W-:Y:S01]  /*1b20*/  UIADD3 UR5, UPT, UPT, UR9, UR13, URZ ;  /* 0x0000000d09057290 */ /* 0x000fe2000fffe0ff */
[----:B------:R-:W-:-:S03]  /*1b30*/  LOP3.LUT R3, RZ, R5, RZ, 0x33, !PT ;  /* 0x00000005ff037212 */ /* 0x000fc600078e33ff */
[----:B------:R-:W-:Y:S01]  /*1b40*/  ISETP.LT.U32.AND P0, PT, R0, UR12, PT ;  /* 0x0000000c00007c0c */ /* 0x000fe2000bf01070 */
[----:B------:R-:W-:Y:S01]  /*1b50*/  UIMAD UR5, UR5, 0x1400, URZ ;  /* 0x00001400050578a4 */ /* 0x000fe2000f8e02ff */
[----:B------:R-:W-:-:S05]  /*1b60*/  IADD3 R3, PT, PT, R4, -UR8, R3 ;  /* 0x8000000804037c10 */ /* 0x000fca000fffe003 */
[----:B------:R-:W-:Y:S01]  /*1b70*/  IMAD.U32 R8, RZ, RZ, UR5 ;  /* 0x00000005ff087e24 */ /* 0x000fe2000f8e00ff */
[----:B------:R-:W-:Y:S01]  /*1b80*/  UMOV UR6, UR5 ;  /* 0x0000000500067c82 */ /* 0x000fe20008000000 */
[----:B------:R-:W-:Y:S01]  /*1b90*/  VIADD R2, R3, -UR4 ;  /* 0x8000000403027c36 */ /* 0x000fe20008000000 */
[----:B------:R-:W-:Y:S02]  /*1ba0*/  UMOV UR4, URZ ;  /* 0x000000ff00047c82 */ /* 0x000fe40008000000 */
[----:B------:R-:W-:Y:S01]  /*1bb0*/  IADD3 R5, PT, PT, R8, 0x1400, R5 ;  /* 0x0000140008057810 */ /* 0x000fe20007ffe005 */
[----:B------:R-:W-:Y:S06]  /*1bc0*/  @P0 BRA `(.L_x_137) ;  /* 0x0000000000840947 */ /* 0x000fec0003800000 */
[----:B------:R-:W0:Y:S01]  /*1bd0*/  LDC R4, c[0x0][0x3a8] ;  /* 0x0000ea00ff047b82 */ /* 0x000e220000000800 */
[----:B------:R-:W1:Y:S07]  /*1be0*/  LDCU UR7, c[0x0][0x3ac] ;  /* 0x00007580ff0777ac */ /* 0x000e6e0008000800 */
[----:B------:R-:W2:Y:S02]  /*1bf0*/  LDC.64 R6, c[0x0][0x380] ;  /* 0x0000e000ff067b82 */ /* 0x000ea40000000a00 */
.L_x_138:
[----:B------:R-:W3:Y:S02]  /*1c00*/  S2R R25, SR_TID.X ;  /* 0x0000000000197919 */ /* 0x000ee40000002100 */
[----:B---3--:R-:W-:-:S04]  /*1c10*/  VIADD R25, R25, UR12 ;  /* 0x0000000c19197c36 */ /* 0x008fc80008000000 */
[----:B--2---:R-:W-:-:S05]  /*1c20*/  IMAD.WIDE.U32 R24, R25, 0x8, R6 ;  /* 0x0000000819187825 */ /* 0x004fca00078e0006 */
        /* <DEDUP_REMOVED lines=8> */
[----:B0-----:R-:W-:-:S05]  /*1cb0*/  VIADD R3, R4, -UR12 ;  /* 0x8000000c04037c36 */ /* 0x001fca0008000000 */
[----:B------:R-:W-:Y:S01]  /*1cc0*/  ISETP.GE.U32.AND P0, PT, R3, UR8, PT ;  /* 0x0000000803007c0c */ /* 0x000fe2000bf06070 */
        /* <DEDUP_REMOVED lines=8> */
[----:B------:R-:W-:Y:S10]  /*1d50*/  @!P0 BRA `(.L_x_136) ;  /* 0x0000000800d88947 */ /* 0x000ff40003800000 */
[----:B-1----:R-:W-:Y:S01]  /*1d60*/  UMOV UR13, UR7 ;  /* 0x00000007000d7c82 */ /* 0x002fe20008000000 */
[----:B------:R-:W-:Y:S01]  /*1d70*/  UIADD3 UR4, UPT, UPT, UR4, 0x1, URZ ;  /* 0x0000000104047890 */ /* 0x000fe2000fffe0ff */
[----:B------:R-:W-:Y:S01]  /*1d80*/  VIADD R2, R2, -UR8 ;  /* 0x8000000802027c36 */ /* 0x000fe20008000000 */
[----:B------:R-:W-:Y:S01]  /*1d90*/  UIMAD UR12, UR13, 0x1400, UR12 ;  /* 0x000014000d0c78a4 */ /* 0x000fe2000f8e020c */
[----:B------:R-:W-:Y:S01]  /*1da0*/  VIADD R5, R5, UR8 ;  /* 0x0000000805057c36 */ /* 0x000fe20008000000 */
[----:B------:R-:W-:-:S04]  /*1db0*/  UIADD3 UR6, UPT, UPT, UR8, UR6, URZ ;  /* 0x0000000608067290 */ /* 0x000fc8000fffe0ff */
[----:B------:R-:W-:-:S13]  /*1dc0*/  ISETP.LT.U32.AND P0, PT, R0, UR12, PT ;  /* 0x0000000c00007c0c */ /* 0x000fda000bf01070 */
[----:B------:R-:W-:Y:S05]  /*1dd0*/  @!P0 BRA `(.L_x_138) ;  /* 0xfffffffc00888947 */ /* 0x000fea000383ffff */
.L_x_137:
[----:B------:R-:W0:Y:S01]  /*1de0*/  S2R R9, SR_TID.X ;  /* 0x0000000000097919 */ /* 0x000e220000002100 */
[----:B------:R-:W-:Y:S01]  /*1df0*/  VIADD R0, R4, -UR12 ;  /* 0x8000000c04007c36 */ /* 0x000fe20008000000 */
[----:B------:R-:W-:Y:S04]  /*1e00*/  BSSY.RECONVERGENT B1, `(.L_x_136) ;  /* 0x00000ab000017945 */ /* 0x000fe80003800200 */
[----:B0-----:R-:W-:-:S04]  /*1e10*/  ISETP.GE.AND P0, PT, R9, R0, PT ;  /* 0x000000000900720c */ /* 0x001fc80003f06270 */
[----:B------:R-:W-:-:S13]  /*1e20*/  ISETP.LE.U32.OR P0, PT, R4, UR12, P0 ;  /* 0x0000000c04007c0c */ /* 0x000fda0008703470 */
[----:B------:R-:W-:Y:S05]  /*1e30*/  @P0 BRA `(.L_x_139) ;  /* 0x00000008009c0947 */ /* 0x000fea0003800000 */
[----:B------:R-:W-:Y:S01]  /*1e40*/  UIMAD UR7, UR4, UR13, URZ ;  /* 0x0000000d040772a4 */ /* 0x000fe2000f8e02ff */
[----:B------:R-:W-:Y:S01]  /*1e50*/  LOP3.LUT R3, RZ, R9, RZ, 0x33, !PT ;  /* 0x00000009ff037212 */ /* 0x000fe200078e33ff */
[----:B------:R-:W-:Y:S01]  /*1e60*/  BSSY.RECONVERGENT B2, `(.L_x_140) ;  /* 0x0000056000027945 */ /* 0x000fe20003800200 */
[----:B------:R-:W-:Y:S02]  /*1e70*/  IMAD.MOV.U32 R0, RZ, RZ, R9 ;  /* 0x000000ffff007224 */ /* 0x000fe400078e0009 */
[----:B------:R-:W-:Y:S01]  /*1e80*/  IADD3 R4, PT, PT, R4, -UR5, R3 ;  /* 0x8000000504047c10 */ /* 0x000fe2000fffe003 */
[----:B------:R-:W-:-:S04]  /*1e90*/  IMAD.U32 R3, RZ, RZ, UR7 ;  /* 0x00000007ff037e24 */ /* 0x000fc8000f8e00ff */
[----:B------:R-:W-:-:S04]  /*1ea0*/  IMAD R4, R3, -0x1400, R4 ;  /* 0xffffec0003047824 */ /* 0x000fc800078e0204 */
[C---:B------:R-:W-:Y:S01]  /*1eb0*/  IMAD.HI.U32 R3, R4.reuse, -0x33333333, RZ ;  /* 0xcccccccd04037827 */ /* 0x040fe200078e00ff */
[----:B------:R-:W-:-:S04]  /*1ec0*/  ISETP.GE.U32.AND P0, PT, R4, 0x2580, PT ;  /* 0x000025800400780c */ /* 0x000fc80003f06070 */
[----:B------:R-:W-:-:S04]  /*1ed0*/  LEA.HI R3, R3, 0x1, RZ, 0x17 ;  /* 0x0000000103037811 */ /* 0x000fc800078fb8ff */
[----:B------:R-:W-:-:S05]  /*1ee0*/  LOP3.LUT R4, R3, 0xf, RZ, 0xc0, !PT ;  /* 0x0000000f03047812 */ /* 0x000fca00078ec0ff */
[----:B------:R-:W-:Y:S05]  /*1ef0*/  @!P0 BRA `(.L_x_141) ;  /* 0x0000000400308947 */ /* 0x000fea0003800000 */
[----:B------:R-:W-:Y:S01]  /*1f00*/  IMAD.HI.U32 R0, R2, -0x33333333, RZ ;  /* 0xcccccccd02007827 */ /* 0x000fe200078e00ff */
[----:B------:R-:W-:Y:S04]  /*1f10*/  BSSY.RECONVERGENT B3, `(.L_x_142) ;  /* 0x0000049000037945 */ /* 0x000fe80003800200 */
[----:B------:R-:W-:-:S04]  /*1f20*/  LEA.HI R0, R0, 0x1, RZ, 0x17 ;  /* 0x0000000100007811 */ /* 0x000fc800078fb8ff */
[----:B------:R-:W-:Y:S02]  /*1f30*/  LOP3.LUT R26, R0, 0xfffff0, RZ, 0xc0, !PT ;  /* 0x00fffff0001a7812 */ /* 0x000fe400078ec0ff */
[----:B------:R-:W-:-:S03]  /*1f40*/  LOP3.LUT R0, R9, 0x1400, RZ, 0xfc, !PT ;  /* 0x0000140009007812 */ /* 0x000fc600078efcff */
[----:B------:R-:W-:-:S07]  /*1f50*/  IMAD.MOV R26, RZ, RZ, -R26 ;  /* 0x000000ffff1a7224 */ /* 0x000fce00078e0a1a */
.L_x_143:
[C---:B------:R-:W-:Y:S02]  /*1f60*/  VIADD R23, R5.reuse, 0xffffec00 ;  /* 0xffffec0005177836 */ /* 0x040fe40000000000 */
[----:B------:R-:W-:Y:S02]  /*1f70*/  VIADD R19, R5, 0xffffee80 ;  /* 0xffffee8005137836 */ /* 0x000fe40000000000 */
[----:B------:R-:W-:-:S04]  /*1f80*/  IMAD.WIDE.U32 R22, R23, 0x8, R6 ;  /* 0x0000000817167825 */ /* 0x000fc800078e0006 */
[--C-:B------:R-:W-:Y:S02]  /*1f90*/  IMAD.WIDE.U32 R18, R19, 0x8, R6.reuse ;  /* 0x0000000813127825 */ /* 0x100fe400078e0006 */
[----:B------:R-:W2:Y:S02]  /*1fa0*/  LDG.E.64 R22, desc[UR10][R22.64] ;  /* 0x0000000a16167981 */ /* 0x000ea4000c1e1b00 */
[C---:B------:R-:W-:Y:S02]  /*1fb0*/  VIADD R17, R5.reuse, 0xfffff100 ;  /* 0xfffff10005117836 */ /* 0x040fe40000000000 */
[----:B------:R-:W3:Y:S01]  /*1fc0*/  LDG.E.64 R18, desc[UR10][R18.64] ;  /* 0x0000000a12127981 */ /* 0x000ee2000c1e1b00 */
[----:B------:R-:W-:Y:S02]  /*1fd0*/  VIADD R15, R5, 0xfffff380 ;  /* 0xfffff380050f7836 */ /* 0x000fe40000000000 */
[----:B------:R-:W-:-:S04]  /*1fe0*/  IMAD.WIDE.U32 R16, R17, 0x8, R6 ;  /* 0x0000000811107825 */ /* 0x000fc800078e0006 */
[--C-:B------:R-:W-:Y:S02]  /*1ff0*/  IMAD.WIDE.U32 R14, R15, 0x8, R6.reuse ;  /* 0x000000080f0e7825 */ /* 0x100fe400078e0006 */
[----:B------:R-:W4:Y:S02]  /*2000*/  LDG.E.64 R16, desc[UR10][R16.64] ;  /* 0x0000000a10107981 */ /* 0x000f24000c1e1b00 */
[C---:B------:R-:W-:Y:S02]  /*2010*/  VIADD R13, R5.reuse, 0xfffff600 ;  /* 0xfffff600050d7836 */ /* 0x040fe40000000000 */
[----:B------:R-:W5:Y:S01]  /*2020*/  LDG.E.64 R14, desc[UR10][R14.64] ;  /* 0x0000000a0e0e7981 */ /* 0x000f62000c1e1b00 */
[----:B------:R-:W-:Y:S02]  /*2030*/  VIADD R11, R5, 0xfffff880 ;  /* 0xfffff880050b7836 */ /* 0x000fe40000000000 */
[----:B------:R-:W-:-:S04]  /*2040*/  IMAD.WIDE.U32 R12, R13, 0x8, R6 ;  /* 0x000000080d0c7825 */ /* 0x000fc800078e0006 */
[--C-:B------:R-:W-:Y:S02]  /*2050*/  IMAD.WIDE.U32 R10, R11, 0x8, R6.reuse ;  /* 0x000000080b0a7825 */ /* 0x100fe400078e0006 */
[----:B------:R-:W5:Y:S02]  /*2060*/  LDG.E.64 R12, desc[UR10][R12.64] ;  /* 0x0000000a0c0c7981 */ /* 0x000f64000c1e1b00 */
[C---:B------:R-:W-:Y:S02]  /*2070*/  VIADD R9, R5.reuse, 0xfffffb00 ;  /* 0xfffffb0005097836 */ /* 0x040fe40000000000 */
[----:B------:R-:W5:Y:S01]  /*2080*/  LDG.E.64 R10, desc[UR10][R10.64] ;  /* 0x0000000a0a0a7981 */ /* 0x000f62000c1e1b00 */
[----:B------:R-:W-:Y:S02]  /*2090*/  VIADD R21, R5, 0xfffffd80 ;  /* 0xfffffd8005157836 */ /* 0x000fe40000000000 */
[----:B------:R-:W-:-:S04]  /*20a0*/  IMAD.WIDE.U32 R8, R9, 0x8, R6 ;  /* 0x0000000809087825 */ /* 0x000fc800078e0006 */
[----:B------:R-:W-:Y:S02]  /*20b0*/  IMAD.WIDE.U32 R20, R21, 0x8, R6 ;  /* 0x0000000815147825 */ /* 0x000fe400078e0006 */
[----:B------:R-:W5:Y:S04]  /*20c0*/  LDG.E.64 R8, desc[UR10][R8.64] ;  /* 0x0000000a08087981 */ /* 0x000f68000c1e1b00 */
[----:B------:R-:W5:Y:S01]  /*20d0*/  LDG.E.64 R20, desc[UR10][R20.64] ;  /* 0x0000000a14147981 */ /* 0x000f62000c1e1b00 */
[----:B------:R-:W-:Y:S01]  /*20e0*/  VIADD R25, R5, 0x280 ;  /* 0x0000028005197836 */ /* 0x000fe20000000000 */
[----:B--2---:R-:W-:-:S08]  /*20f0*/  DADD R22, R22, R28 ;  /* 0x0000000016167229 */ /* 0x004fd0000000001c */
[----:B---3--:R-:W-:Y:S01]  /*2100*/  DADD R18, R22, R18 ;  /* 0x0000000016127229 */ /* 0x008fe20000000012 */
[----:B------:R-:W-:-:S06]  /*2110*/  IMAD.WIDE.U32 R22, R5, 0x8, R6 ;  /* 0x0000000805167825 */ /* 0x000fcc00078e0006 */
[----:B------:R-:W2:Y:S01]  /*2120*/  LDG.E.64 R22, desc[UR10][R22.64] ;  /* 0x0000000a16167981 */ /* 0x000ea2000c1e1b00 */
[----:B----4-:R-:W-:Y:S01]  /*2130*/  DADD R16, R18, R16 ;  /* 0x0000000012107229 */ /* 0x010fe20000000010 */
[----:B------:R-:W-:-:S04]  /*2140*/  IMAD.WIDE.U32 R18, R25, 0x8, R6 ;  /* 0x0000000819127825 */ /* 0x000fc800078e0006 */
[----:B------:R-:W-:Y:S02]  /*2150*/  VIADD R25, R5, 0x500 ;  /* 0x0000050005197836 */ /* 0x000fe40000000000 */
[----:B------:R-:W3:Y:S01]  /*2160*/  LDG.E.64 R18, desc[UR10][R18.64] ;  /* 0x0000000a12127981 */ /* 0x000ee2000c1e1b00 */
[----:B-----5:R-:W-:Y:S01]  /*2170*/  DADD R14, R16, R14 ;  /* 0x00000000100e7229 */ /* 0x020fe2000000000e */
[----:B------:R-:W-:-:S04]  /*2180*/  IMAD.WIDE.U32 R16, R25, 0x8, R6 ;  /* 0x0000000819107825 */ /* 0x000fc800078e0006 */
[----:B------:R-:W-:Y:S02]  /*2190*/  VIADD R25, R5, 0x780 ;  /* 0x0000078005197836 */ /* 0x000fe40000000000 */
[----:B------:R-:W4:Y:S01]  /*21a0*/  LDG.E.64 R16, desc[UR10][R16.64] ;  /* 0x0000000a10107981 */ /* 0x000f22000c1e1b00 */
[----:B------:R-:W-:Y:S01]  /*21b0*/  DADD R12, R14, R12 ;  /* 0x000000000e0c7229 */ /* 0x000fe2000000000c */
[----:B------:R-:W-:-:S04]  /*21c0*/  IMAD.WIDE.U32 R14, R25, 0x8, R6 ;  /* 0x00000008190e7825 */ /* 0x000fc800078e0006 */
[----:B------:R-:W-:Y:S02]  /*21d0*/  VIADD R25, R5, 0xa00 ;  /* 0x00000a0005197836 */ /* 0x000fe40000000000 */
[----:B------:R-:W5:Y:S01]  /*21e0*/  LDG.E.64 R14, desc[UR10][R14.64] ;  /* 0x0000000a0e0e7981 */ /* 0x000f62000c1e1b00 */
        /* <DEDUP_REMOVED lines=9> */
[----:B------:R-:W-:Y:S01]  /*2280*/  IMAD.WIDE.U32 R8, R25, 0x8, R6 ;  /* 0x0000000819087825 */ /* 0x000fe200078e0006 */
[----:B------:R-:W-:-:S05]  /*2290*/  IADD3 R25, PT, PT, R5, 0x1180, RZ ;  /* 0x0000118005197810 */ /* 0x000fca0007ffe0ff */
[----:B------:R-:W5:Y:S01]  /*22a0*/  LDG.E.64 R8, desc[UR10][R8.64] ;  /* 0x0000000a08087981 */ /* 0x000f62000c1e1b00 */
[----:B------:R-:W-:-:S06]  /*22b0*/  IMAD.WIDE.U32 R24, R25, 0x8, R6 ;  /* 0x0000000819187825 */ /* 0x000fcc00078e0006 */
[----:B------:R-:W5:Y:S01]  /*22c0*/  LDG.E.64 R24, desc[UR10][R24.64] ;  /* 0x0000000a18187981 */ /* 0x000f62000c1e1b00 */
[----:B------:R-:W-:Y:S02]  /*22d0*/  VIADD R26, R26, 0x10 ;  /* 0x000000101a1a7836 */ /* 0x000fe40000000000 */
[----:B------:R-:W-:Y:S02]  /*22e0*/  VIADD R0, R0, 0x2800 ;  /* 0x0000280000007836 */ /* 0x000fe40000000000 */
[----:B------:R-:W-:Y:S01]  /*22f0*/  VIADD R5, R5, 0x2800 ;  /* 0x0000280005057836 */ /* 0x000fe20000000000 */
[----:B------:R-:W-:Y:S01]  /*2300*/  ISETP.NE.AND P0, PT, R26, RZ, PT ;  /* 0x000000ff1a00720c */ /* 0x000fe20003f05270 */
        /* <DEDUP_REMOVED lines=9> */
[----:B------:R-:W-:Y:S05]  /*23a0*/  BSYNC.RECONVERGENT B3 ;  /* 0x0000000000037941 */ /* 0x000fea0003800200 */
.L_x_142:
[----:B------:R-:W-:-:S07]  /*23b0*/  VIADD R0, R0, 0xffffec00 ;  /* 0xffffec0000007836 */ /* 0x000fce0000000000 */
.L_x_141:
[----:B------:R-:W-:Y:S05]  /*23c0*/  BSYNC.RECONVERGENT B2 ;  /* 0x0000000000027941 */ /* 0x000fea0003800200 */
.L_x_140:
[----:B------:R-:W-:-:S13]  /*23d0*/  ISETP.NE.AND P0, PT, R4, RZ, PT ;  /* 0x000000ff0400720c */ /* 0x000fda0003f05270 */
[----:B------:R-:W-:Y:S05]  /*23e0*/  @!P0 BRA `(.L_x_139) ;  /* 0x0000000400308947 */ /* 0x000fea0003800000 */
[----:B------:R-:W-:Y:S01]  /*23f0*/  ISETP.GE.U32.AND P0, PT, R4, 0x8, PT ;  /* 0x000000080400780c */ /* 0x000fe20003f06070 */
[----:B------:R-:W-:Y:S01]  /*2400*/  BSSY.RECONVERGENT B2, `(.L_x_144) ;  /* 0x0000025000027945 */ /* 0x000fe20003800200 */
[----:B------:R-:W-:-:S04]  /*2410*/  LOP3.LUT R22, R3, 0x7, RZ, 0xc0, !PT ;  /* 0x0000000703167812 */ /* 0x000fc800078ec0ff */
[----:B------:R-:W-:-:S07]  /*2420*/  ISETP.NE.AND P1, PT, R22, RZ, PT ;  /* 0x000000ff1600720c */ /* 0x000fce0003f25270 */
[----:B------:R-:W-:Y:S06]  /*2430*/  @!P0 BRA `(.L_x_145) ;  /* 0x0000000000848947 */ /* 0x000fec0003800000 */
[----:B------:R-:W-:-:S04]  /*2440*/  VIADD R19, R0, UR12 ;  /* 0x0000000c00137c36 */ /* 0x000fc80008000000 */
[----:B------:R-:W-:-:S04]  /*2450*/  IMAD.WIDE.U32 R4, R19, 0x8, R6 ;  /* 0x0000000813047825 */ /* 0x000fc800078e0006 */
[C---:B------:R-:W-:Y:S02]  /*2460*/  VIADD R17, R19.reuse, 0x280 ;  /* 0x0000028013117836 */ /* 0x040fe40000000000 */
[----:B------:R-:W2:Y:S01]  /*2470*/  LDG.E.64 R4, desc[UR10][R4.64] ;  /* 0x0000000a04047981 */ /* 0x000ea2000c1e1b00 */
        /* <DEDUP_REMOVED lines=14> */
[--C-:B------:R-:W-:Y:S02]  /*2560*/  IMAD.WIDE.U32 R20, R21, 0x8, R6.reuse ;  /* 0x0000000815147825 */ /* 0x100fe400078e0006 */
[----:B------:R-:W5:Y:S02]  /*2570*/  LDG.E.64 R8, desc[UR10][R8.64] ;  /* 0x0000000a08087981 */ /* 0x000f64000c1e1b00 */
[----:B------:R-:W-:Y:S02]  /*2580*/  VIADD R19, R19, 0x1180 ;  /* 0x0000118013137836 */ /* 0x000fe40000000000 */
[----:B------:R-:W5:Y:S02]  /*2590*/  LDG.E.64 R20, desc[UR10][R20.64] ;  /* 0x0000000a14147981 */ /* 0x000f64000c1e1b00 */
[----:B------:R-:W-:-:S06]  /*25a0*/  IMAD.WIDE.U32 R18, R19, 0x8, R6 ;  /* 0x0000000813127825 */ /* 0x000fcc00078e0006 */
        /* <DEDUP_REMOVED lines=10> */
.L_x_145:
[----:B------:R-:W-:Y:S05]  /*2650*/  BSYNC.RECONVERGENT B2 ;  /* 0x0000000000027941 */ /* 0x000fea0003800200 */
.L_x_144:
[----:B------:R-:W-:Y:S05]  /*2660*/  @!P1 BRA `(.L_x_139) ;  /* 0x0000000000909947 */ /* 0x000fea0003800000 */
[----:B------:R-:W-:Y:S01]  /*2670*/  ISETP.GE.U32.AND P0, PT, R22, 0x4, PT ;  /* 0x000000041600780c */ /* 0x000fe20003f06070 */
[----:B------:R-:W-:Y:S01]  /*2680*/  BSSY.RECONVERGENT B2, `(.L_x_146) ;  /* 0x0000014000027945 */ /* 0x000fe20003800200 */
[----:B------:R-:W-:-:S11]  /*2690*/  LOP3.LUT P1, RZ, R3, 0x3, RZ, 0xc0, !PT ;  /* 0x0000000303ff7812 */ /* 0x000fd6000782c0ff */
[----:B------:R-:W-:Y:S05]  /*26a0*/  @!P0 BRA `(.L_x_147) ;  /* 0x0000000000448947 */ /* 0x000fea0003800000 */
        /* <DEDUP_REMOVED lines=8> */
[----:B------:R-:W-:Y:S02]  /*2730*/  VIADD R13, R3, 0x780 ;  /* 0x00000780030d7836 */ /* 0x000fe40000000000 */
[----:B------:R-:W4:Y:S02]  /*2740*/  LDG.E.64 R10, desc[UR10][R10.64] ;  /* 0x0000000a0a0a7981 */ /* 0x000f24000c1e1b00 */
[----:B------:R-:W-:-:S06]  /*2750*/  IMAD.WIDE.U32 R12, R13, 0x8, R6 ;  /* 0x000000080d0c7825 */ /* 0x000fcc00078e0006 */
[----:B------:R-:W5:Y:S01]  /*2760*/  LDG.E.64 R12, desc[UR10][R12.64] ;  /* 0x0000000a0c0c7981 */ /* 0x000f62000c1e1b00 */
[----:B------:R-:W-:Y:S01]  /*2770*/  VIADD R0, R0, 0xa00 ;  /* 0x00000a0000007836 */ /* 0x000fe20000000000 */
[----:B--2---:R-:W-:-:S08]  /*2780*/  DADD R28, R28, R4 ;  /* 0x000000001c1c7229 */ /* 0x004fd00000000004 */
[----:B---3--:R-:W-:-:S08]  /*2790*/  DADD R28, R28, R8 ;  /* 0x000000001c1c7229 */ /* 0x008fd00000000008 */
[----:B----4-:R-:W-:-:S08]  /*27a0*/  DADD R28, R28, R10 ;  /* 0x000000001c1c7229 */ /* 0x010fd0000000000a */
[----:B-----5:R-:W-:-:S11]  /*27b0*/  DADD R28, R28, R12 ;  /* 0x000000001c1c7229 */ /* 0x020fd6000000000c */
.L_x_147:
[----:B------:R-:W-:Y:S05]  /*27c0*/  BSYNC.RECONVERGENT B2 ;  /* 0x0000000000027941 */ /* 0x000fea0003800200 */
.L_x_146:
[----:B------:R-:W-:Y:S05]  /*27d0*/  @!P1 BRA `(.L_x_139) ;  /* 0x0000000000349947 */ /* 0x000fea0003800000 */
[----:B------:R-:W-:-:S04]  /*27e0*/  IMAD.HI.U32 R2, R2, -0x33333333, RZ ;  /* 0xcccccccd02027827 */ /* 0x000fc800078e00ff */
[----:B------:R-:W-:Y:S01]  /*27f0*/  VIADD R5, R0, UR6 ;  /* 0x0000000600057c36 */ /* 0x000fe20008000000 */
[----:B------:R-:W-:-:S04]  /*2800*/  LOP3.LUT R2, R2, 0xffff, RZ, 0xc0, !PT ;  /* 0x0000ffff02027812 */ /* 0x000fc800078ec0ff */
[----:B------:R-:W-:-:S04]  /*2810*/  LEA.HI R2, R2, 0x1, RZ, 0x17 ;  /* 0x0000000102027811 */ /* 0x000fc800078fb8ff */
[----:B------:R-:W-:-:S05]  /*2820*/  LOP3.LUT R2, R2, 0x3, RZ, 0xc0, !PT ;  /* 0x0000000302027812 */ /* 0x000fca00078ec0ff */
[----:B------:R-:W-:-:S07]  /*2830*/  IMAD.MOV R0, RZ, RZ, -R2 ;  /* 0x000000ffff007224 */ /* 0x000fce00078e0a02 */
.L_x_148:
[----:B------:R-:W-:-:S06]  /*2840*/  IMAD.WIDE.U32 R2, R5, 0x8, R6 ;  /* 0x0000000805027825 */ /* 0x000fcc00078e0006 */
[----:B------:R-:W2:Y:S01]  /*2850*/  LDG.E.64 R2, desc[UR10][R2.64] ;  /* 0x0000000a02027981 */ /* 0x000ea2000c1e1b00 */
[----:B------:R-:W-:Y:S02]  /*2860*/  VIADD R0, R0, 0x1 ;  /* 0x0000000100007836 */ /* 0x000fe40000000000 */
[----:B------:R-:W-:-:S03]  /*2870*/  VIADD R5, R5, 0x280 ;  /* 0x0000028005057836 */ /* 0x000fc60000000000 */
[----:B------:R-:W-:Y:S01]  /*2880*/  ISETP.NE.AND P0, PT, R0, RZ, PT ;  /* 0x000000ff0000720c */ /* 0x000fe20003f05270 */
[----:B--2---:R-:W-:-:S12]  /*2890*/  DADD R28, R2, R28 ;  /* 0x00000000021c7229 */ /* 0x004fd8000000001c */
[----:B------:R-:W-:Y:S05]  /*28a0*/  @P0 BRA `(.L_x_148) ;  /* 0xfffffffc00e40947 */ /* 0x000fea000383ffff */
.L_x_139:
[----:B------:R-:W-:Y:S05]  /*28b0*/  BSYNC.RECONVERGENT B1 ;  /* 0x0000000000017941 */ /* 0x000fea0003800200 */
.L_x_136:
[----:B------:R-:W0:Y:S01]  /*28c0*/  S2R R0, SR_LANEID ;  /* 0x0000000000007919 */ /* 0x000e220000000000 */
[----:B------:R-:W-:Y:S04]  /*28d0*/  SHFL.DOWN PT, R2, R28, 0x1, 0x1f ;  /* 0x08201f001c027f89 */ /* 0x000fe800000e0000 */
[----:B------:R-:W2:Y:S01]  /*28e0*/  SHFL.DOWN PT, R3, R29, 0x1, 0x1f ;  /* 0x08201f001d037f89 */ /* 0x000ea200000e0000 */
[----:B------:R-:W3:Y:S01]  /*28f0*/  S2R R11, SR_TID.X ;  /* 0x00000000000b7919 */ /* 0x000ee20000002100 */
[----:B--2---:R-:W-:Y:S01]  /*2900*/  DADD R2, R2, R28 ;  /* 0x0000000002027229 */ /* 0x004fe2000000001c */
[C---:B0-----:R-:W-:Y:S02]  /*2910*/  ISETP.GT.AND P0, PT, R0.reuse, 0x1e, PT ;  /* 0x0000001e0000780c */ /* 0x041fe40003f04270 */
[----:B------:R-:W-:-:S07]  /*2920*/  ISETP.NE.AND P1, PT, R0, RZ, PT ;  /* 0x000000ff0000720c */ /* 0x000fce0003f25270 */
[----:B------:R-:W-:Y:S02]  /*2930*/  FSEL R4, R28, R2, P0 ;  /* 0x000000021c047208 */ /* 0x000fe40000000000 */
[----:B------:R-:W-:Y:S02]  /*2940*/  FSEL R5, R29, R3, P0 ;  /* 0x000000031d057208 */ /* 0x000fe40000000000 */
[----:B------:R-:W-:Y:S01]  /*2950*/  ISETP.GT.AND P0, PT, R0, 0x1d, PT ;  /* 0x0000001d0000780c */ /* 0x000fe20003f04270 */
[----:B------:R-:W-:Y:S04]  /*2960*/  SHFL.DOWN PT, R2, R4, 0x2, 0x1f ;  /* 0x08401f0004027f89 */ /* 0x000fe800000e0000 */
[----:B------:R-:W0:Y:S01]  /*2970*/  SHFL.DOWN PT, R3, R5, 0x2, 0x1f ;  /* 0x08401f0005037f89 */ /* 0x000e2200000e0000 */
[----:B------:R-:W2:Y:S01]  /*2980*/  @!P1 S2R R10, SR_CgaCtaId ;  /* 0x00000000000a9919 */ /* 0x000ea20000008800 */
        /* <DEDUP_REMOVED lines=12> */
[----:B---3--:R-:W-:Y:S01]  /*2a50*/  @!P1 SHF.R.U32.HI R6, RZ, 0x2, R11 ;  /* 0x00000002ff069819 */ /* 0x008fe2000001160b */
[----:B------:R-:W0:Y:S01]  /*2a60*/  SHFL.DOWN PT, R3, R9, 0x8, 0x1f ;  /* 0x09001f0009037f89 */ /* 0x000e2200000e0000 */
[----:B--2---:R-:W-:-:S02]  /*2a70*/  @!P1 LEA R7, R10, R7, 0x18 ;  /* 0x000000070a079211 */ /* 0x004fc400078ec0ff */
        /* <DEDUP_REMOVED lines=19> */
[----:B------:R-:W3:Y:S04]  /*2bb0*/  LDS.128 R12, [UR4+0x30] ;  /* 0x00003004ff0c7984 */ /* 0x000ee80008000c00 */
[----:B------:R-:W4:Y:S01]  /*2bc0*/  LDS.128 R8, [UR4+0x40] ;  /* 0x00004004ff087984 */ /* 0x000f220008000c00 */
[----:B0-----:R-:W-:-:S03]  /*2bd0*/  DADD R16, R4, R16 ;  /* 0x0000000004107229 */ /* 0x001fc60000000010 */
[----:B--2---:R-:W0:Y:S05]  /*2be0*/  LDS.128 R4, [UR4+0x50] ;  /* 0x00005004ff047984 */ /* 0x004e2a0008000c00 */
[----:B------:R-:W-:-:S08]  /*2bf0*/  DADD R16, R16, R18 ;  /* 0x0000000010107229 */ /* 0x000fd00000000012 */
[----:B---3--:R-:W-:-:S08]  /*2c00*/  DADD R12, R16, R12 ;  /* 0x00000000100c7229 */ /* 0x008fd0000000000c */
[----:B------:R-:W-:Y:S02]  /*2c10*/  DADD R2, R12, R14 ;  /* 0x000000000c027229 */ /* 0x000fe4000000000e */
[----:B------:R-:W2:Y:S06]  /*2c20*/  LDS.128 R12, [UR4+0x60] ;  /* 0x00006004ff0c7984 */ /* 0x000eac0008000c00 */
[----:B----4-:R-:W-:-:S08]  /*2c30*/  DADD R2, R2, R8 ;  /* 0x0000000002027229 */ /* 0x010fd00000000008 */
[----:B------:R-:W-:Y:S01]  /*2c40*/  DADD R2, R2, R10 ;  /* 0x0000000002027229 */ /* 0x000fe2000000000a */
[----:B------:R-:W3:Y:S07]  /*2c50*/  LDS.128 R8, [UR4+0x70] ;  /* 0x00007004ff087984 */ /* 0x000eee0008000c00 */
[----:B0-----:R-:W-:-:S08]  /*2c60*/  DADD R2, R2, R4 ;  /* 0x0000000002027229 */ /* 0x001fd00000000004 */
[----:B------:R-:W-:Y:S01]  /*2c70*/  DADD R2, R2, R6 ;  /* 0x0000000002027229 */ /* 0x000fe20000000006 */
[----:B------:R-:W0:Y:S07]  /*2c80*/  LDS.128 R4, [UR4+0x80] ;  /* 0x00008004ff047984 */ /* 0x000e2e0008000c00 */
[----:B--2---:R-:W-:-:S08]  /*2c90*/  DADD R2, R2, R12 ;  /* 0x0000000002027229 */ /* 0x004fd0000000000c */
[----:B------:R-:W-:Y:S01]  /*2ca0*/  DADD R2, R2, R14 ;  /* 0x0000000002027229 */ /* 0x000fe2000000000e */
[----:B------:R-:W2:Y:S07]  /*2cb0*/  LDS.128 R12, [UR4+0x90] ;  /* 0x00009004ff0c7984 */ /* 0x000eae0008000c00 */
[----:B---3--:R-:W-:-:S08]  /*2cc0*/  DADD R2, R2, R8 ;  /* 0x0000000002027229 */ /* 0x008fd00000000008 */
[----:B------:R-:W-:Y:S01]  /*2cd0*/  DADD R2, R2, R10 ;  /* 0x0000000002027229 */ /* 0x000fe2000000000a */
[----:B------:R-:W3:Y:S07]  /*2ce0*/  LDS.128 R8, [UR4+0xa0] ;  /* 0x0000a004ff087984 */ /* 0x000eee0008000c00 */
[----:B0-----:R-:W-:Y:S01]  /*2cf0*/  DADD R2, R2, R4 ;  /* 0x0000000002027229 */ /* 0x001fe20000000004 */
[----:B------:R-:W0:Y:S07]  /*2d00*/  LDS.64 R4, [UR4+0xb0] ;  /* 0x0000b004ff047984 */ /* 0x000e2e0008000a00 */
[----:B------:R-:W-:-:S08]  /*2d10*/  DADD R2, R2, R6 ;  /* 0x0000000002027229 */ /* 0x000fd00000000006 */
[----:B--2---:R-:W-:-:S08]  /*2d20*/  DADD R2, R2, R12 ;  /* 0x0000000002027229 */ /* 0x004fd0000000000c */
[----:B------:R-:W-:-:S08]  /*2d30*/  DADD R2, R2, R14 ;  /* 0x0000000002027229 */ /* 0x000fd0000000000e */
[----:B---3--:R-:W-:-:S08]  /*2d40*/  DADD R2, R2, R8 ;  /* 0x0000000002027229 */ /* 0x008fd00000000008 */
[----:B------:R-:W-:-:S08]  /*2d50*/  DADD R2, R2, R10 ;  /* 0x0000000002027229 */ /* 0x000fd0000000000a */
[----:B0-----:R-:W-:-:S11]  /*2d60*/  DADD R4, R2, R4 ;  /* 0x0000000002047229 */ /* 0x001fd60000000004 */
.L_x_135:
[----:B-1----:R-:W-:Y:S05]  /*2d70*/  BSYNC.RECONVERGENT B0 ;  /* 0x0000000000007941 */ /* 0x002fea0003800200 */
.L_x_119:
[----:B------:R-:W-:Y:S05]  /*2d80*/  @P0 EXIT ;  /* 0x000000000000094d */ /* 0x000fea0003800000 */
[----:B------:R-:W1:Y:S02]  /*2d90*/  LDCU.64 UR4, c[0x0][0x388] ;  /* 0x00007100ff0477ac */ /* 0x000e640008000a00 */
[----:B-1----:R-:W-:-:S06]  /*2da0*/  UIMAD.WIDE.U32 UR4, UR9, 0x8, UR4 ;  /* 0x00000008090478a5 */ /* 0x002fcc000f8e0004 */
[----:B--2---:R-:W-:Y:S02]  /*2db0*/  IMAD.U32 R2, RZ, RZ, UR4 ;  /* 0x00000004ff027e24 */ /* 0x004fe4000f8e00ff */
[----:B------:R-:W-:-:S05]  /*2dc0*/  IMAD.U32 R3, RZ, RZ, UR5 ;  /* 0x00000005ff037e24 */ /* 0x000fca000f8e00ff */
[----:B------:R-:W-:Y:S01]  /*2dd0*/  STG.E.64 desc[UR10][R2.64], R4 ;  /* 0x0000000402007986 */ /* 0x000fe2000c101b0a */
[----:B------:R-:W-:Y:S05]  /*2de0*/  EXIT ;  /* 0x000000000000794d */ /* 0x000fea0003800000 */
.L_x_149:
        /* <DEDUP_REMOVED lines=9> */
.L_x_196:


//--------------------- .text._ZN3cub18CUB_300001_SM_10006detail6reduce28DeviceReduceSingleTileKernelINS2_10policy_hubIdjN4cuda3std3__44plusIdEEE10Policy1000EN6thrust24THRUST_300001_SM_1000_NS6detail15normal_iteratorINSD_10device_ptrIdEEEEPdjS9_ddNS7_10__identityEEEvT0_T1_T2_T3_T4_T6_ --------------------------
	.section	.text._ZN3cub18CUB_300001_SM_10006detail6reduce28DeviceReduceSingleTileKernelINS2_10policy_hubIdjN4cuda3std3__44plusIdEEE10Policy1000EN6thrust24THRUST_300001_SM_1000_NS6detail15normal_iteratorINSD_10device_ptrIdEEEEPdjS9_ddNS7_10__identityEEEvT0_T1_T2_T3_T4_T6_,"ax",@progbits
	.align	128
        .global         _ZN3cub18CUB_300001_SM_10006detail6reduce28DeviceReduceSingleTileKernelINS2_10policy_hubIdjN4cuda3std3__44plusIdEEE10Policy1000EN6thrust24THRUST_300001_SM_1000_NS6detail15normal_iteratorINSD_10device_ptrIdEEEEPdjS9_ddNS7_10__identityEEEvT0_T1_T2_T3_T4_T6_
        .type           _ZN3cub18CUB_300001_SM_10006detail6reduce28DeviceReduceSingleTileKernelINS2_10policy_hubIdjN4cuda3std3__44plusIdEEE10Policy1000EN6thrust24THRUST_300001_SM_1000_NS6detail15normal_iteratorINSD_10device_ptrIdEEEEPdjS9_ddNS7_10__identityEEEvT0_T1_T2_T3_T4_T6_,@function
        .size           _ZN3cub18CUB_300001_SM_10006detail6reduce28DeviceReduceSingleTileKernelINS2_10policy_hubIdjN4cuda3std3__44plusIdEEE10Policy1000EN6thrust24THRUST_300001_SM_1000_NS6detail15normal_iteratorINSD_10device_ptrIdEEEEPdjS9_ddNS7_10__identityEEEvT0_T1_T2_T3_T4_T6_,(.L_x_197 - _ZN3cub18CUB_300001_SM_10006detail6reduce28DeviceReduceSingleTileKernelINS2_10policy_hubIdjN4cuda3std3__44plusIdEEE10Policy1000EN6thrust24THRUST_300001_SM_1000_NS6detail15normal_iteratorINSD_10device_ptrIdEEEEPdjS9_ddNS7_10__identityEEEvT0_T1_T2_T3_T4_T6_)
        .other          _ZN3cub18CUB_300001_SM_10006detail6reduce28DeviceReduceSingleTileKernelINS2_10policy_hubIdjN4cuda3std3__44plusIdEEE10Policy1000EN6thrust24THRUST_300001_SM_1000_NS6detail15normal_iteratorINSD_10device_ptrIdEEEEPdjS9_ddNS7_10__identityEEEvT0_T1_T2_T3_T4_T6_,@"STO_CUDA_ENTRY STV_DEFAULT"
_ZN3cub18CUB_300001_SM_10006detail6reduce28DeviceReduceSingleTileKernelINS2_10policy_hubIdjN4cuda3std3__44plusIdEEE10Policy1000EN6thrust24THRUST_300001_SM_1000_NS6detail15normal_iteratorINSD_10device_ptrIdEEEEPdjS9_ddNS7_10__identityEEEvT0_T1_T2_T3_T4_T6_:
.text._ZN3cub18CUB_300001_SM_10006detail6reduce28DeviceReduceSingleTileKernelINS2_10policy_hubIdjN4cuda3std3__44plusIdEEE10Policy1000EN6thrust24THRUST_300001_SM_1000_NS6detail15normal_iteratorINSD_10device_ptrIdEEEEPdjS9_ddNS7_10__identityEEEvT0_T1_T2_T3_T4_T6_:
        /* <DEDUP_REMOVED lines=13> */
.L_x_150:
[----:B------:R-:W-:Y:S01]  /*00d0*/  ISETP.GT.U32.AND P0, PT, R2, 0x13ff, PT ;  /* 0x000013ff0200780c */ /* 0x000fe20003f04070 */
[----:B------:R-:W-:-:S12]  /*00e0*/  BSSY.RECONVERGENT B0, `(.L_x_151) ;  /* 0x0000280000007945 */ /* 0x000fd80003800200 */
        /* <DEDUP_REMOVED lines=11> */
.L_x_154:
[----:B------:R-:W-:Y:S05]  /*01a0*/  BSYNC.RECONVERGENT B1 ;  /* 0x0000000000017941 */ /* 0x000fea0003800200 */
.L_x_153:
[----:B------:R-:W-:Y:S01]  /*01b0*/  ISETP.GE.U32.AND P0, PT, R41, R2, PT ;  /* 0x000000022900720c */ /* 0x000fe20003f06070 */
[----:B------:R-:W-:-:S12]  /*01c0*/  BSSY.RECONVERGENT B1, `(.L_x_155) ;  /* 0x0000073000017945 */ /* 0x000fd80003800200 */
[----:B------:R-:W-:Y:S05]  /*01d0*/  @P0 BRA `(.L_x_156) ;  /* 0x0000000400c40947 */ /* 0x000fea0003800000 */
[----:B------:R-:W-:Y:S01]  /*01e0*/  LOP3.LUT R5, RZ, R41, RZ, 0x33, !PT ;  /* 0x00000029ff057212 */ /* 0x000fe200078e33ff */
[----:B------:R-:W-:Y:S04]  /*01f0*/  BSSY.RECONVERGENT B2, `(.L_x_157) ;  /* 0x0000034000027945 */ /* 0x000fe80003800200 */
[----:B------:R-:W-:-:S04]  /*0200*/  IMAD.IADD R5, R5, 0x1, R2 ;  /* 0x0000000105057824 */ /* 0x000fc800078e0202 */
[C---:B------:R-:W-:Y:S01]  /*0210*/  IMAD.HI.U32 R40, R5.reuse, -0x33333333, RZ ;  /* 0xcccccccd05287827 */ /* 0x040fe200078e00ff */
[----:B------:R-:W-:-:S04]  /*0220*/  ISETP.GE.U32.AND P1, PT, R5, 0x2580, PT ;  /* 0x000025800500780c */ /* 0x000fc80003f26070 */
[----:B------:R-:W-:-:S04]  /*0230*/  LEA.HI R40, R40, 0x1, RZ, 0x17 ;  /* 0x0000000128287811 */ /* 0x000fc800078fb8ff */
[----:B------:R-:W-:-:S04]  /*0240*/  LOP3.LUT R42, R40, 0xf, RZ, 0xc0, !PT ;  /* 0x0000000f282a7812 */ /* 0x000fc800078ec0ff */
[----:B------:R-:W-:Y:S01]  /*0250*/  ISETP.NE.AND P0, PT, R42, RZ, PT ;  /* 0x000000ff2a00720c */ /* 0x000fe20003f05270 */
[----:B------:R-:W-:-:S12]  /*0260*/  @!P1 BRA `(.L_x_158) ;  /* 0x0000000000b09947 */ /* 0x000fd80003800000 */
[----:B------:R-:W0:Y:S01]  /*0270*/  LDC.64 R4, c[0x0][0x380] ;  /* 0x0000e000ff047b82 */ /* 0x000e220000000a00 */
[----:B------:R-:W-:-:S05]  /*0280*/  LOP3.LUT R0, R40, 0xfffff0, RZ, 0xc0, !PT ;  /* 0x00fffff028007812 */ /* 0x000fca00078ec0ff */
[----:B------:R-:W-:Y:S02]  /*0290*/  IMAD.MOV R0, RZ, RZ, -R0 ;  /* 0x000000ffff007224 */ /* 0x000fe400078e0a00 */
[----:B0-----:R-:W-:-:S03]  /*02a0*/  IMAD.WIDE.U32 R4, R41, 0x8, R4 ;  /* 0x0000000829047825 */ /* 0x001fc600078e0004 */
[----:B------:R-:W-:-:S05]  /*02b0*/  IADD3 R4, P1, PT, R4, 0xa000, RZ ;  /* 0x0000a00004047810 */ /* 0x000fca0007f3e0ff */
[----:B------:R-:W-:-:S08]  /*02c0*/  IMAD.X R5, RZ, RZ, R5, P1 ;  /* 0x000000ffff057224 */ /* 0x000fd000008e0605 */
.L_x_159:
        /* <DEDUP_REMOVED lines=38> */
.L_x_158:
[----:B------:R-:W-:Y:S05]  /*0530*/  BSYNC.RECONVERGENT B2 ;  /* 0x0000000000027941 */ /* 0x000fea0003800200 */
.L_x_157:
[----:B------:R-:W-:Y:S05]  /*0540*/  @!P0 BRA `(.L_x_156) ;  /* 0x0000000000e88947 */ /* 0x000fea0003800000 */
[----:B------:R-:W-:Y:S01]  /*0550*/  ISETP.GE.U32.AND P0, PT, R42, 0x8, PT ;  /* 0x000000082a00780c */ /* 0x000fe20003f06070 */
[----:B------:R-:W-:Y:S01]  /*0560*/  BSSY.RECONVERGENT B2, `(.L_x_160) ;  /* 0x0000017000027945 */ /* 0x000fe20003800200 */
[----:B------:R-:W-:-:S04]  /*0570*/  LOP3.LUT R22, R40, 0x7, RZ, 0xc0, !PT ;  /* 0x0000000728167812 */ /* 0x000fc800078ec0ff */
[----:B------:R-:W-:-:S07]  /*0580*/  ISETP.NE.AND P1, PT, R22, RZ, PT ;  /* 0x000000ff1600720c */ /* 0x000fce0003f25270 */
[----:B------:R-:W-:Y:S06]  /*0590*/  @!P0 BRA `(.L_x_161) ;  /* 0x00000000004c8947 */ /* 0x000fec0003800000 */
[----:B------:R-:W0:Y:S02]  /*05a0*/  LDC.64 R4, c[0x0][0x380] ;  /* 0x0000e000ff047b82 */ /* 0x000e240000000a00 */
[----:B0-----:R-:W-:-:S05]  /*05b0*/  IMAD.WIDE.U32 R20, R41, 0x8, R4 ;  /* 0x0000000829147825 */ /* 0x001fca00078e0004 */
        /* <DEDUP_REMOVED lines=17> */
.L_x_161:
[----:B------:R-:W-:Y:S05]  /*06d0*/  BSYNC.RECONVERGENT B2 ;  /* 0x0000000000027941 */ /* 0x000fea0003800200 */
.L_x_160:
        /* <DEDUP_REMOVED lines=17> */
.L_x_163:
[----:B------:R-:W-:Y:S05]  /*07f0*/  BSYNC.RECONVERGENT B2 ;  /* 0x0000000000027941 */ /* 0x000fea0003800200 */
.L_x_162:
[----:B------:R-:W-:Y:S05]  /*0800*/  @!P1 BRA `(.L_x_156) ;  /* 0x0000000000389947 */ /* 0x000fea0003800000 */
[----:B------:R-:W0:Y:S01]  /*0810*/  LDC.64 R4, c[0x0][0x380] ;  /* 0x0000e000ff047b82 */ /* 0x000e220000000a00 */
[----:B------:R-:W-:Y:S02]  /*0820*/  IMAD.MOV R0, RZ, RZ, -R0 ;  /* 0x000000ffff007224 */ /* 0x000fe400078e0a00 */
[----:B0-----:R-:W-:-:S04]  /*0830*/  IMAD.WIDE.U32 R4, R41, 0x8, R4 ;  /* 0x0000000829047825 */ /* 0x001fc800078e0004 */
[----:B------:R-:W-:Y:S02]  /*0840*/  IMAD.MOV.U32 R6, RZ, RZ, R4 ;  /* 0x000000ffff067224 */ /* 0x000fe400078e0004 */
[----:B------:R-:W-:-:S07]  /*0850*/  IMAD.MOV.U32 R7, RZ, RZ, R5 ;  /* 0x000000ffff077224 */ /* 0x000fce00078e0005 */
.L_x_164:
[----:B------:R-:W-:Y:S02]  /*0860*/  IMAD.MOV.U32 R4, RZ, RZ, R6 ;  /* 0x000000ffff047224 */ /* 0x000fe400078e0006 */
[----:B------:R-:W-:-:S06]  /*0870*/  IMAD.MOV.U32 R5, RZ, RZ, R7 ;  /* 0x000000ffff057224 */ /* 0x000fcc00078e0007 */
[----:B------:R-:W2:Y:S01]  /*0880*/  LDG.E.64 R4, desc[UR6][R4.64] ;  /* 0x0000000604047981 */ /* 0x000ea2000c1e1b00 */
[----:B------:R-:W-:Y:S01]  /*0890*/  VIADD R0, R0, 0x1 ;  /* 0x0000000100007836 */ /* 0x000fe20000000000 */
[----:B------:R-:W-:-:S04]  /*08a0*/  IADD3 R6, P1, PT, R6, 0x1400, RZ ;  /* 0x0000140006067810 */ /* 0x000fc80007f3e0ff */
[----:B------:R-:W-:Y:S01]  /*08b0*/  ISETP.NE.AND P0, PT, R0, RZ, PT ;  /* 0x000000ff0000720c */ /* 0x000fe20003f05270 */
[----:B------:R-:W-:Y:S01]  /*08c0*/  IMAD.X R7, RZ, RZ, R7, P1 ;  /* 0x000000ffff077224 */ /* 0x000fe200008e0607 */
[----:B--2--5:R-:W-:-:S11]  /*08d0*/  DADD R36, R4, R36 ;  /* 0x0000000004247229 */ /* 0x024fd60000000024 */
[----:B------:R-:W-:Y:S05]  /*08e0*/  @P0 BRA `(.L_x_164) ;  /* 0xfffffffc00dc0947 */ /* 0x000fea000383ffff */
.L_x_156:
[----:B------:R-:W-:Y:S05]  /*08f0*/  BSYNC.RECONVERGENT B1 ;  /* 0x0000000000017941 */ /* 0x000fea0003800200 */
.L_x_155:
        /* <DEDUP_REMOVED lines=28> */
[----:B-1----:R-:W-:-:S03]  /*0ac0*/  @!P1 LEA R9, R13, R2, 0x18 ;  /* 0x000000020d099211 */ /* 0x002fc600078ec0ff */
[----:B------:R-:W0:Y:S02]  /*0ad0*/  SHFL.DOWN PT, R5, R11, 0x8, 0x1f ;  /* 0x09001f000b057f89 */ /* 0x000e2400000e0000 */
[----:B0-----:R-:W-:-:S10]  /*0ae0*/  DADD R4, R4, R10 ;  /* 0x0000000004047229 */ /* 0x001fd4000000000a */
[----:B------:R-:W-:Y:S02]  /*0af0*/  FSEL R6, R10, R4, P0 ;  /* 0x000000040a067208 */ /* 0x000fe40000000000 */
[----:B------:R-:W-:Y:S01]  /*0b00*/  FSEL R7, R11, R5, P0 ;  /* 0x000000050b077208 */ /* 0x000fe20000000000 */
[----:B------:R-:W-:Y:S01]  /*0b10*/  @!P1 IMAD.IADD R11, R0, 0x1, R9 ;  /* 0x00000001000b9824 */ /* 0x000fe200078e0209 */
        /* <DEDUP_REMOVED lines=14> */
[----:B------:R-:W2:Y:S04]  /*0c00*/  LDS.128 R16, [UR4+0x30] ;  /* 0x00003004ff107984 */ /* 0x000ea80008000c00 */
[----:B-1----:R-:W1:Y:S01]  /*0c10*/  LDS.128 R4, [UR4+0x40] ;  /* 0x00004004ff047984 */ /* 0x002e620008000c00 */
[----:B0-----:R-:W-:-:S03]  /*0c20*/  DADD R12, R8, R12 ;  /* 0x00000000080c7229 */ /* 0x001fc6000000000c */
[----:B------:R-:W0:Y:S05]  /*0c30*/  LDS.128 R8, [UR4+0x50] ;  /* 0x00005004ff087984 */ /* 0x000e2a0008000c00 */
[----:B------:R-:W-:-:S08]  /*0c40*/  DADD R12, R12, R14 ;  /* 0x000000000c0c7229 */ /* 0x000fd0000000000e */
[----:B--2---:R-:W-:-:S08]  /*0c50*/  DADD R12, R12, R16 ;  /* 0x000000000c0c7229 */ /* 0x004fd00000000010 */
[----:B------:R-:W-:Y:S02]  /*0c60*/  DADD R18, R12, R18 ;  /* 0x000000000c127229 */ /* 0x000fe40000000012 */
[----:B------:R-:W2:Y:S06]  /*0c70*/  LDS.128 R12, [UR4+0x60] ;  /* 0x00006004ff0c7984 */ /* 0x000eac0008000c00 */
[----:B-1----:R-:W-:-:S08]  /*0c80*/  DADD R4, R18, R4 ;  /* 0x0000000012047229 */ /* 0x002fd00000000004 */
[----:B------:R-:W-:Y:S02]  /*0c90*/  DADD R2, R4, R6 ;  /* 0x0000000004027229 */ /* 0x000fe40000000006 */
[----:B------:R-:W1:Y:S06]  /*0ca0*/  LDS.128 R4, [UR4+0x70] ;  /* 0x00007004ff047984 */ /* 0x000e6c0008000c00 */
[----:B0-----:R-:W-:-:S08]  /*0cb0*/  DADD R2, R2, R8 ;  /* 0x0000000002027229 */ /* 0x001fd00000000008 */
[----:B------:R-:W-:Y:S01]  /*0cc0*/  DADD R2, R2, R10 ;  /* 0x0000000002027229 */ /* 0x000fe2000000000a */
[----:B------:R-:W0:Y:S07]  /*0cd0*/  LDS.128 R8, [UR4+0x80] ;  /* 0x00008004ff087984 */ /* 0x000e2e0008000c00 */
[----:B--2---:R-:W-:-:S08]  /*0ce0*/  DADD R2, R2, R12 ;  /* 0x0000000002027229 */ /* 0x004fd0000000000c */
        /* <DEDUP_REMOVED lines=14> */
.L_x_165:
        /* <DEDUP_REMOVED lines=26> */
[----:B0-----:R-:W-:-:S10]  /*0f70*/  DADD R4, R4, R8 ;  /* 0x0000000004047229 */ /* 0x001fd40000000008 */
[----:B------:R-:W-:Y:S02]  /*0f80*/  FSEL R6, R8, R4, P0 ;  /* 0x0000000408067208 */ /* 0x000fe40000000000 */
[----:B------:R-:W-:Y:S01]  /*0f90*/  FSEL R7, R9, R5, P0 ;  /* 0x0000000509077208 */ /* 0x000fe20000000000 */
[----:B------:R-:W0:Y:S01]  /*0fa0*/  @!P1 S2R R8, SR_CgaCtaId ;  /* 0x0000000000089919 */ /* 0x000e220000008800 */
[----:B------:R-:W-:Y:S01]  /*0fb0*/  ISETP.GT.AND P0, PT, R0, R13, PT ;  /* 0x0000000d0000720c */ /* 0x000fe20003f04270 */
[----:B------:R-:W-:Y:S01]  /*0fc0*/  VIADD R0, R12, 0x10 ;  /* 0x000000100c007836 */ /* 0x000fe20000000000 */
[----:B------:R-:W-:Y:S04]  /*0fd0*/  SHFL.DOWN PT, R4, R6, 0x8, R13 ;  /* 0x0900000006047989 */ /* 0x000fe800000e000d */
[----:B------:R-:W1:Y:S02]  /*0fe0*/  SHFL.DOWN PT, R5, R7, 0x8, R13 ;  /* 0x0900000007057989 */ /* 0x000e6400000e000d */
[----:B-1----:R-:W-:-:S10]  /*0ff0*/  DADD R4, R4, R6 ;  /* 0x0000000004047229 */ /* 0x002fd40000000006 */
[----:B------:R-:W-:Y:S02]  /*1000*/  FSEL R10, R6, R4, P0 ;  /* 0x00000004060a7208 */ /* 0x000fe40000000000 */
[----:B------:R-:W-:Y:S02]  /*1010*/  FSEL R11, R7, R5, P0 ;  /* 0x00000005070b7208 */ /* 0x000fe40000000000 */
[----:B------:R-:W-:Y:S01]  /*1020*/  @!P1 MOV R7, 0x400 ;  /* 0x0000040000079802 */ /* 0x000fe20000000f00 */
[----:B------:R-:W-:Y:S01]  /*1030*/  SHFL.DOWN PT, R4, R10, 0x10, R13 ;  /* 0x0a0000000a047989 */ /* 0x000fe200000e000d */
[----:B------:R-:W-:Y:S02]  /*1040*/  ISETP.GT.AND P0, PT, R0, R13, PT ;  /* 0x0000000d0000720c */ /* 0x000fe40003f04270 */
        /* <DEDUP_REMOVED lines=14> */
[----:B------:R-:W-:Y:S01]  /*1130*/  ISETP.GT.U32.AND P1, PT, R2, 0x20, PT ;  /* 0x000000200200780c */ /* 0x000fe20003f24070 */
[----:B-1----:R-:W-:-:S09]  /*1140*/  ULEA UR4, UR5, UR4, 0x18 ;  /* 0x0000000405047291 */ /* 0x002fd2000f8ec0ff */
[----:B------:R-:W1:Y:S04]  /*1150*/  LDS.128 R12, [UR4+0x20] ;  /* 0x00002004ff0c7984 */ /* 0x000e680008000c00 */
[----:B0-----:R-:W0:Y:S01]  /*1160*/  LDS.128 R4, [UR4+0x30] ;  /* 0x00003004ff047984 */ /* 0x001e220008000c00 */
        /* <DEDUP_REMOVED lines=70> */
[----:B------:R-:W0:Y:S01]  /*15d0*/  LDS.64 R4, [UR4+0xb0] ;  /* 0x0000b004ff047984 */ /* 0x000e220008000a00 */
        /* <DEDUP_REMOVED lines=8> */
[----:B------:R-:W-:-:S04]  /*1660*/  ISETP.GT.U32.AND P1, PT, R2, 0x260, PT ;  /* 0x000002600200780c */ /* 0x000fc80003f24070 */
[----:B0-----:R-:W-:-:S10]  /*1670*/  DADD R4, R4, R6 ;  /* 0x0000000004047229 */ /* 0x001fd40000000006 */
[----:B------:R-:W-:Y:S02]  /*1680*/  FSEL R8, R4, R6, P1 ;  /* 0x0000000604087208 */ /* 0x000fe40000800000 */
[----:B------:R-:W-:Y:S01]  /*1690*/  FSEL R9, R5, R7, P1 ;  /* 0x0000000705097208 */ /* 0x000fe20000800000 */
[----:B------:R-:W-:Y:S06]  /*16a0*/  BRA `(.L_x_166) ;  /* 0x00000010008c7947 */ /* 0x000fec0003800000 */
.L_x_152:
[----:B------:R-:W0:Y:S01]  /*16b0*/  S2R R0, SR_TID.X ;  /* 0x0000000000007919 */ /* 0x000e220000002100 */
[----:B------:R-:W1:Y:S02]  /*16c0*/  LDCU.64 UR4, c[0x0][0x380] ;  /* 0x00007000ff0477ac */ /* 0x000e640008000a00 */
[----:B-1----:R-:W-:Y:S02]  /*16d0*/  IMAD.U32 R6, RZ, RZ, UR4 ;  /* 0x00000004ff067e24 */ /* 0x002fe4000f8e00ff */
[----:B------:R-:W-:Y:S02]  /*16e0*/  IMAD.U32 R7, RZ, RZ, UR5 ;  /* 0x00000005ff077e24 */ /* 0x000fe4000f8e00ff */
[----:B0-----:R-:W-:-:S05]  /*16f0*/  IMAD.WIDE.U32 R20, R0, 0x8, R6 ;  /* 0x0000000800147825 */ /* 0x001fca00078e0006 */
        /* <DEDUP_REMOVED lines=8> */
[----:B------:R-:W-:Y:S01]  /*1780*/  VIADD R3, R2, 0xffffec00 ;  /* 0xffffec0002037836 */ /* 0x000fe20000000000 */
[----:B------:R-:W-:-:S04]  /*1790*/  UMOV UR4, 0x1400 ;  /* 0x0000140000047882 */ /* 0x000fc80000000000 */
[----:B------:R-:W-:Y:S01]  /*17a0*/  ISETP.GE.U32.AND P0, PT, R3, 0x1400, PT ;  /* 0x000014000300780c */ /* 0x000fe20003f06070 */
        /* <DEDUP_REMOVED lines=8> */
[----:B------:R-:W0:Y:S01]  /*1830*/  LDC R2, c[0x0][0x390] ;  /* 0x0000e400ff027b82 */ /* 0x000e220000000800 */
[----:B------:R-:W-:-:S07]  /*1840*/  UMOV UR4, 0x1400 ;  /* 0x0000140000047882 */ /* 0x000fce0000000000 */
[----:B------:R-:W1:Y:S02]  /*1850*/  LDC.64 R6, c[0x0][0x380] ;  /* 0x0000e000ff067b82 */ /* 0x000e640000000a00 */
.L_x_169:
[----:B------:R-:W-:-:S04]  /*1860*/  VIADD R9, R0, UR4 ;  /* 0x0000000400097c36 */ /* 0x000fc80008000000 */
[----:B-1----:R-:W-:-:S05]  /*1870*/  IMAD.WIDE.U32 R8, R9, 0x8, R6 ;  /* 0x0000000809087825 */ /* 0x002fca00078e0006 */
        /* <DEDUP_REMOVED lines=8> */
[----:B--2---:R-:W-:-:S08]  /*1900*/  DADD R10, R10, R38 ;  /* 0x000000000a0a7229 */ /* 0x004fd00000000026 */
[----:B---3--:R-:W-:Y:S01]  /*1910*/  DADD R10, R12, R10 ;  /* 0x000000000c0a7229 */ /* 0x008fe2000000000a */
[----:B0-----:R-:W-:-:S05]  /*1920*/  VIADD R12, R2, -UR4 ;  /* 0x80000004020c7c36 */ /* 0x001fca0008000000 */
[----:B------:R-:W-:Y:S02]  /*1930*/  ISETP.GE.U32.AND P0, PT, R12, 0x1400, PT ;  /* 0x000014000c00780c */ /* 0x000fe40003f06070 */
[----:B----4-:R-:W-:-:S08]  /*1940*/  DADD R10, R14, R10 ;  /* 0x000000000e0a7229 */ /* 0x010fd0000000000a */
[----:B-----5:R-:W-:-:S08]  /*1950*/  DADD R10, R16, R10 ;  /* 0x00000000100a7229 */ /* 0x020fd0000000000a */
[----:B------:R-:W-:-:S08]  /*1960*/  DADD R10, R18, R10 ;  /* 0x00000000120a7229 */ /* 0x000fd0000000000a */
[----:B------:R-:W-:-:S08]  /*1970*/  DADD R10, R20, R10 ;  /* 0x00000000140a7229 */ /* 0x000fd0000000000a */
[----:B------:R-:W-:-:S08]  /*1980*/  DADD R10, R22, R10 ;  /* 0x00000000160a7229 */ /* 0x000fd0000000000a */
[----:B------:R-:W-:Y:S01]  /*1990*/  DADD R38, R4, R10 ;  /* 0x0000000004267229 */ /* 0x000fe2000000000a */
[----:B------:R-:W-:Y:S10]  /*19a0*/  @!P0 BRA `(.L_x_168) ;  /* 0x0000000800a48947 */ /* 0x000ff40003800000 */
[----:B------:R-:W-:-:S06]  /*19b0*/  UIADD3 UR4, UPT, UPT, UR4, 0x1400, URZ ;  /* 0x0000140004047890 */ /* 0x000fcc000fffe0ff */
[----:B------:R-:W-:-:S13]  /*19c0*/  ISETP.LT.U32.AND P0, PT, R3, UR4, PT ;  /* 0x0000000403007c0c */ /* 0x000fda000bf01070 */
[----:B------:R-:W-:Y:S05]  /*19d0*/  @!P0 BRA `(.L_x_169) ;  /* 0xfffffffc00a08947 */ /* 0x000fea000383ffff */
.L_x_167:
[----:B------:R-:W-:Y:S01]  /*19e0*/  VIADD R3, R2, -UR4 ;  /* 0x8000000402037c36 */ /* 0x000fe20008000000 */
[----:B------:R-:W-:Y:S04]  /*19f0*/  BSSY.RECONVERGENT B1, `(.L_x_168) ;  /* 0x00000a4000017945 */ /* 0x000fe80003800200 */
[----:B------:R-:W-:-:S04]  /*1a00*/  ISETP.GE.AND P0, PT, R0, R3, PT ;  /* 0x000000030000720c */ /* 0x000fc80003f06270 */
[----:B------:R-:W-:-:S13]  /*1a10*/  ISETP.LE.U32.OR P0, PT, R2, UR4, P0 ;  /* 0x0000000402007c0c */ /* 0x000fda0008703470 */
[----:B------:R-:W-:Y:S05]  /*1a20*/  @P0 BRA `(.L_x_170) ;  /* 0x0000000800800947 */ /* 0x000fea0003800000 */
[----:B------:R-:W-:Y:S01]  /*1a30*/  LOP3.LUT R3, RZ, R0, RZ, 0x33, !PT ;  /* 0x00000000ff037212 */ /* 0x000fe200078e33ff */
[----:B------:R-:W-:Y:S03]  /*1a40*/  BSSY.RECONVERGENT B2, `(.L_x_171) ;  /* 0x0000053000027945 */ /* 0x000fe60003800200 */
[----:B------:R-:W-:-:S04]  /*1a50*/  IADD3 R3, PT, PT, R2, -UR4, R3 ;  /* 0x8000000402037c10 */ /* 0x000fc8000fffe003 */
[C---:B------:R-:W-:Y:S01]  /*1a60*/  ISETP.GE.U32.AND P0, PT, R3.reuse, 0x2580, PT ;  /* 0x000025800300780c */ /* 0x040fe20003f06070 */
[----:B------:R-:W-:-:S05]  /*1a70*/  IMAD.HI.U32 R2, R3, -0x33333333, RZ ;  /* 0xcccccccd03027827 */ /* 0x000fca00078e00ff */
[----:B------:R-:W-:Y:S01]  /*1a80*/  LEA.HI R3, R2, 0x1, RZ, 0x17 ;  /* 0x0000000102037811 */ /* 0x000fe200078fb8ff */
[----:B------:R-:W-:-:S03]  /*1a90*/  IMAD.MOV.U32 R2, RZ, RZ, R0 ;  /* 0x000000ffff027224 */ /* 0x000fc600078e0000 */
[----:B------:R-:W-:-:S03]  /*1aa0*/  LOP3.LUT R4, R3, 0xf, RZ, 0xc0, !PT ;  /* 0x0000000f03047812 */ /* 0x000fc600078ec0ff */
[----:B------:R-:W-:Y:S05]  /*1ab0*/  @!P0 BRA `(.L_x_172) ;  /* 0x00000004002c8947 */ /* 0x000fea0003800000 */
[----:B------:R-:W-:Y:S01]  /*1ac0*/  LOP3.LUT R42, R3, 0xfffff0, RZ, 0xc0, !PT ;  /* 0x00fffff0032a7812 */ /* 0x000fe200078ec0ff */
[----:B------:R-:W-:Y:S01]  /*1ad0*/  BSSY.RECONVERGENT B3, `(.L_x_173) ;  /* 0x0000048000037945 */ /* 0x000fe20003800200 */
[C---:B------:R-:W-:Y:S01]  /*1ae0*/  LOP3.LUT R2, R0.reuse, 0x1400, RZ, 0xfc, !PT ;  /* 0x0000140000027812 */ /* 0x040fe200078efcff */
[----:B------:R-:W-:Y:S02]  /*1af0*/  VIADD R5, R0, UR4 ;  /* 0x0000000400057c36 */ /* 0x000fe40008000000 */
[----:B------:R-:W-:-:S07]  /*1b00*/  IMAD.MOV R42, RZ, RZ, -R42 ;  /* 0x000000ffff2a7224 */ /* 0x000fce00078e0a2a */
.L_x_174:
        /* <DEDUP_REMOVED lines=68> */
[----:B------:R-:W-:Y:S05]  /*1f50*/  BSYNC.RECONVERGENT B3 ;  /* 0x0000000000037941 */ /* 0x000fea0003800200 */
.L_x_173:
[----:B------:R-:W-:-:S07]  /*1f60*/  VIADD R2, R2, 0xffffec00 ;  /* 0xffffec0002027836 */ /* 0x000fce0000000000 */
.L_x_172:
[----:B------:R-:W-:Y:S05]  /*1f70*/  BSYNC.RECONVERGENT B2 ;  /* 0x0000000000027941 */ /* 0x000fea0003800200 */
.L_x_171:
        /* <DEDUP_REMOVED lines=40> */
.L_x_176:
[----:B------:R-:W-:Y:S05]  /*2200*/  BSYNC.RECONVERGENT B2 ;  /* 0x0000000000027941 */ /* 0x000fea0003800200 */
.L_x_175:
        /* <DEDUP_REMOVED lines=23> */
.L_x_178:
[----:B------:R-:W-:Y:S05]  /*2380*/  BSYNC.RECONVERGENT B2 ;  /* 0x0000000000027941 */ /* 0x000fea0003800200 */
.L_x_177:
[----:B------:R-:W-:Y:S05]  /*2390*/  @!P1 BRA `(.L_x_170) ;  /* 0x0000000000249947 */ /* 0x000fea0003800000 */
[----:B------:R-:W-:Y:S02]  /*23a0*/  VIADD R5, R2, UR4 ;  /* 0x0000000402057c36 */ /* 0x000fe40008000000 */
[----:B------:R-:W-:-:S07]  /*23b0*/  IMAD.MOV R4, RZ, RZ, -R3 ;  /* 0x000000ffff047224 */ /* 0x000fce00078e0a03 */
.L_x_179:
[----:B------:R-:W-:-:S06]  /*23c0*/  IMAD.WIDE.U32 R2, R5, 0x8, R6 ;  /* 0x0000000805027825 */ /* 0x000fcc00078e0006 */
[----:B------:R-:W2:Y:S01]  /*23d0*/  LDG.E.64 R2, desc[UR6][R2.64] ;  /* 0x0000000602027981 */ /* 0x000ea2000c1e1b00 */
[----:B------:R-:W-:Y:S02]  /*23e0*/  VIADD R4, R4, 0x1 ;  /* 0x0000000104047836 */ /* 0x000fe40000000000 */
[----:B------:R-:W-:-:S03]  /*23f0*/  VIADD R5, R5, 0x280 ;  /* 0x0000028005057836 */ /* 0x000fc60000000000 */
[----:B------:R-:W-:Y:S01]  /*2400*/  ISETP.NE.AND P0, PT, R4, RZ, PT ;  /* 0x000000ff0400720c */ /* 0x000fe20003f05270 */
[----:B--2---:R-:W-:-:S12]  /*2410*/  DADD R38, R2, R38 ;  /* 0x0000000002267229 */ /* 0x004fd80000000026 */
[----:B------:R-:W-:Y:S05]  /*2420*/  @P0 BRA `(.L_x_179) ;  /* 0xfffffffc00e40947 */ /* 0x000fea000383ffff */
.L_x_170:
[----:B------:R-:W-:Y:S05]  /*2430*/  BSYNC.RECONVERGENT B1 ;  /* 0x0000000000017941 */ /* 0x000fea0003800200 */
.L_x_168:
        /* <DEDUP_REMOVED lines=49> */
[----:B------:R-:W0:Y:S05]  /*2750*/  LDS.128 R8, [UR4+0x50] ;  /* 0x00005004ff087984 */ /* 0x000e2a0008000c00 */
[----:B------:R-:W-:-:S08]  /*2760*/  DADD R12, R12, R14 ;  /* 0x000000000c0c7229 */ /* 0x000fd0000000000e */
[----:B-1----:R-:W-:-:S08]  /*2770*/  DADD R12, R12, R16 ;  /* 0x000000000c0c7229 */ /* 0x002fd00000000010 */
[----:B------:R-:W-:Y:S02]  /*2780*/  DADD R18, R12, R18 ;  /* 0x000000000c127229 */ /* 0x000fe40000000012 */
[----:B------:R-:W1:Y:S06]  /*2790*/  LDS.128 R12, [UR4+0x60] ;  /* 0x00006004ff0c7984 */ /* 0x000e6c0008000c00 */
        /* <DEDUP_REMOVED lines=12> */
[----:B0-----:R-:W-:Y:S01]  /*2860*/  DADD R2, R2, R8 ;  /* 0x0000000002027229 */ /* 0x001fe20000000008 */
[----:B------:R-:W0:Y:S07]  /*2870*/  LDS.64 R8, [UR4+0xb0] ;  /* 0x0000b004ff087984 */ /* 0x000e2e0008000a00 */
[----:B------:R-:W-:-:S08]  /*2880*/  DADD R2, R2, R10 ;  /* 0x0000000002027229 */ /* 0x000fd0000000000a */
[----:B-1----:R-:W-:-:S08]  /*2890*/  DADD R2, R2, R12 ;  /* 0x0000000002027229 */ /* 0x002fd0000000000c */
[----:B------:R-:W-:-:S08]  /*28a0*/  DADD R2, R2, R14 ;  /* 0x0000000002027229 */ /* 0x000fd0000000000e */
[----:B--2---:R-:W-:-:S08]  /*28b0*/  DADD R2, R2, R4 ;  /* 0x0000000002027229 */ /* 0x004fd00000000004 */
[----:B------:R-:W-:-:S08]  /*28c0*/  DADD R2, R2, R6 ;  /* 0x0000000002027229 */ /* 0x000fd00000000006 */
[----:B0-----:R-:W-:-:S11]  /*28d0*/  DADD R8, R2, R8 ;  /* 0x0000000002087229 */ /* 0x001fd60000000008 */
.L_x_166:
[----:B------:R-:W-:Y:S05]  /*28e0*/  BSYNC.RECONVERGENT B0 ;  /* 0x0000000000007941 */ /* 0x000fea0003800200 */
.L_x_151:
[----:B------:R-:W-:Y:S05]  /*28f0*/  @P0 EXIT ;  /* 0x000000000000094d */ /* 0x000fea0003800000 */
[----:B------:R-:W0:Y:S01]  /*2900*/  LDCU.64 UR4, c[0x0][0x398] ;  /* 0x00007300ff0477ac */ /* 0x000e220008000a00 */
[----:B--2---:R-:W2:Y:S01]  /*2910*/  LDC.64 R2, c[0x0][0x388] ;  /* 0x0000e200ff027b82 */ /* 0x004ea20000000a00 */
[----:B0-----:R-:W-:-:S07]  /*2920*/  DADD R8, R8, UR4 ;  /* 0x0000000408087e29 */ /* 0x001fce0008000000 */
[----:B--2---:R-:W-:Y:S01]  /*2930*/  STG.E.64 desc[UR6][R2.64], R8 ;  /* 0x0000000802007986 */ /* 0x004fe2000c101b06 */
[----:B------:R-:W-:Y:S05]  /*2940*/  EXIT ;  /* 0x000000000000794d */ /* 0x000fea0003800000 */
.L_x_180:
        /* <DEDUP_REMOVED lines=11> */
.L_x_197:


//--------------------- .text._ZN3cub18CUB_300001_SM_10006detail8for_each13static_kernelINS2_12policy_hub_t12policy_500_tEmN6thrust24THRUST_300001_SM_1000_NS8cuda_cub20__uninitialized_fill7functorINS7_10device_ptrIdEEdEEEEvT0_T1_ --------------------------
	.section	.text._ZN3cub18CUB_300001_SM_10006detail8for_each13static_kernelINS2_12policy_hub_t12policy_500_tEmN6thrust24THRUST_300001_SM_1000_NS8cuda_cub20__uninitialized_fill7functorINS7_10device_ptrIdEEdEEEEvT0_T1_,"ax",@progbits
	.align	128
        .global         _ZN3cub18CUB_300001_SM_10006detail8for_each13static_kernelINS2_12policy_hub_t12policy_500_tEmN6thrust24THRUST_300001_SM_1000_NS8cuda_cub20__uninitialized_fill7functorINS7_10device_ptrIdEEdEEEEvT0_T1_
        .type           _ZN3cub18CUB_300001_SM_10006detail8for_each13static_kernelINS2_12policy_hub_t12policy_500_tEmN6thrust24THRUST_300001_SM_1000_NS8cuda_cub20__uninitialized_fill7functorINS7_10device_ptrIdEEdEEEEvT0_T1_,@function
        .size           _ZN3cub18CUB_300001_SM_10006detail8for_each13static_kernelINS2_12policy_hub_t12policy_500_tEmN6thrust24THRUST_300001_SM_1000_NS8cuda_cub20__uninitialized_fill7functorINS7_10device_ptrIdEEdEEEEvT0_T1_,(.L_x_198 - _ZN3cub18CUB_300001_SM_10006detail8for_each13static_kernelINS2_12policy_hub_t12policy_500_tEmN6thrust24THRUST_300001_SM_1000_NS8cuda_cub20__uninitialized_fill7functorINS7_10device_ptrIdEEdEEEEvT0_T1_)
        .other          _ZN3cub18CUB_300001_SM_10006detail8for_each13static_kernelINS2_12policy_hub_t12policy_500_tEmN6thrust24THRUST_300001_SM_1000_NS8cuda_cub20__uninitialized_fill7functorINS7_10device_ptrIdEEdEEEEvT0_T1_,@"STO_CUDA_ENTRY STV_DEFAULT"
_ZN3cub18CUB_300001_SM_10006detail8for_each13static_kernelINS2_12policy_hub_t12policy_500_tEmN6thrust24THRUST_300001_SM_1000_NS8cuda_cub20__uninitialized_fill7functorINS7_10device_ptrIdEEdEEEEvT0_T1_:
.text._ZN3cub18CUB_300001_SM_10006detail8for_each13static_kernelINS2_12policy_hub_t12policy_500_tEmN6thrust24THRUST_300001_SM_1000_NS8cuda_cub20__uninitialized_fill7functorINS7_10device_ptrIdEEdEEEEvT0_T1_:
[----:B------:R-:W-:Y:S08]  /*0000*/  LDC R1, c[0x0][0x37c] ;  /* 0x0000df00ff017b82 */ /* 0x000ff00000000800 */
[----:B------:R-:W0:Y:S01]  /*0010*/  S2UR UR4, SR_CTAID.X ;  /* 0x00000000000479c3 */ /* 0x000e220000002500 */
[----:B------:R-:W1:Y:S01]  /*0020*/  LDCU.64 UR6, c[0x0][0x380] ;  /* 0x00007000ff0677ac */ /* 0x000e620008000a00 */
[----:B------:R-:W2:Y:S01]  /*0030*/  LDCU.64 UR8, c[0x0][0x358] ;  /* 0x00006b00ff0877ac */ /* 0x000ea20008000a00 */
[----:B0-----:R-:W-:-:S04]  /*0040*/  UIMAD.WIDE.U32 UR4, UR4, 0x200, URZ ;  /* 0x00000200040478a5 */ /* 0x001fc8000f8e00ff */
[----:B-1----:R-:W-:-:S04]  /*0050*/  UIADD3 UR6, UP0, UPT, -UR4, UR6, URZ ;  /* 0x0000000604067290 */ /* 0x002fc8000ff1e1ff */
[----:B------:R-:W-:Y:S02]  /*0060*/  UIADD3.X UR7, UPT, UPT, ~UR5, UR7, URZ, UP0, !UPT ;  /* 0x0000000705077290 */ /* 0x000fe400087fe5ff */
[----:B------:R-:W-:-:S04]  /*0070*/  UISETP.GE.U32.AND UP0, UPT, UR6, 0x200, UPT ;  /* 0x000002000600788c */ /* 0x000fc8000bf06070 */
[----:B------:R-:W-:-:S09]  /*0080*/  UISETP.GE.U32.AND.EX UP0, UPT, UR7, URZ, UPT, UP0 ;  /* 0x000000ff0700728c */ /* 0x000fd2000bf06100 */
[----:B--2---:R-:W-:Y:S05]  /*0090*/  BRA.U !UP0, `(.L_x_181) ;  /* 0x0000000108287547 */ /* 0x004fea000b800000 */
[----:B------:R-:W0:Y:S01]  /*00a0*/  S2R R0, SR_TID.X ;  /* 0x0000000000007919 */ /* 0x000e220000002100 */
[----:B------:R-:W1:Y:S01]  /*00b0*/  LDCU.64 UR6, c[0x0][0x388] ;  /* 0x00007100ff0677ac */ /* 0x000e620008000a00 */
[----:B------:R-:W2:Y:S01]  /*00c0*/  LDC.64 R4, c[0x0][0x390] ;  /* 0x0000e400ff047b82 */ /* 0x000ea20000000a00 */
[----:B0-----:R-:W-:-:S05]  /*00d0*/  IADD3 R0, P0, PT, R0, UR4, RZ ;  /* 0x0000000400007c10 */ /* 0x001fca000ff1e0ff */
[----:B------:R-:W-:Y:S01]  /*00e0*/  IMAD.X R3, RZ, RZ, UR5, P0 ;  /* 0x00000005ff037e24 */ /* 0x000fe200080e06ff */
[----:B-1----:R-:W-:-:S04]  /*00f0*/  LEA R2, P0, R0, UR6, 0x3 ;  /* 0x0000000600027c11 */ /* 0x002fc8000f8018ff */
[----:B------:R-:W-:-:S05]  /*0100*/  LEA.HI.X R3, R0, UR7, R3, 0x3, P0 ;  /* 0x0000000700037c11 */ /* 0x000fca00080f1c03 */
[----:B--2---:R-:W-:Y:S04]  /*0110*/  STG.E.64 desc[UR8][R2.64], R4 ;  /* 0x0000000402007986 */ /* 0x004fe8000c101b08 */
[----:B------:R-:W-:Y:S01]  /*0120*/  STG.E.64 desc[UR8][R2.64+0x800], R4 ;  /* 0x0008000402007986 */ /* 0x000fe2000c101b08 */
[----:B------:R-:W-:Y:S05]  /*0130*/  EXIT ;  /* 0x000000000000794d */ /* 0x000fea0003800000 */
.L_x_181:
[----:B------:R-:W0:Y:S01]  /*0140*/  S2R R0, SR_TID.X ;  /* 0x0000000000007919 */ /* 0x000e220000002100 */
[----:B------:R-:W-:Y:S01]  /*0150*/  IMAD.U32 R2, RZ, RZ, UR7 ;  /* 0x00000007ff027e24 */ /* 0x000fe2000f8e00ff */
[----:B------:R-:W1:Y:S01]  /*0160*/  LDCU.64 UR10, c[0x0][0x388] ;  /* 0x00007100ff0a77ac */ /* 0x000e620008000a00 */
[----:B------:R-:W-:Y:S01]  /*0170*/  IMAD.U32 R6, RZ, RZ, UR7 ;  /* 0x00000007ff067e24 */ /* 0x000fe2000f8e00ff */
[----:B0-----:R-:W-:-:S04]  /*0180*/  ISETP.LT.U32.AND P0, PT, R0, UR6, PT ;  /* 0x0000000600007c0c */ /* 0x001fc8000bf01070 */
[----:B------:R-:W-:Y:S01]  /*0190*/  ISETP.GT.U32.AND.EX P0, PT, R2, RZ, PT, P0 ;  /* 0x000000ff0200720c */ /* 0x000fe20003f04100 */
[C---:B------:R-:W-:Y:S01]  /*01a0*/  VIADD R2, R0.reuse, 0x100 ;  /* 0x0000010000027836 */ /* 0x040fe20000000000 */
[----:B------:R-:W-:-:S04]  /*01b0*/  IADD3 R0, P2, PT, R0, UR4, RZ ;  /* 0x0000000400007c10 */ /* 0x000fc8000ff5e0ff */
[----:B------:R-:W-:Y:S01]  /*01c0*/  ISETP.LT.U32.AND P1, PT, R2, UR6, PT ;  /* 0x0000000602007c0c */ /* 0x000fe2000bf21070 */
[----:B------:R-:W-:Y:S01]  /*01d0*/  IMAD.X R3, RZ, RZ, UR5, P2 ;  /* 0x00000005ff037e24 */ /* 0x000fe200090e06ff */
[----:B-1----:R-:W-:Y:S02]  /*01e0*/  LEA R2, P2, R0, UR10, 0x3 ;  /* 0x0000000a00027c11 */ /* 0x002fe4000f8418ff */
[----:B------:R-:W-:Y:S02]  /*01f0*/  ISETP.GT.U32.AND.EX P1, PT, R6, RZ, PT, P1 ;  /* 0x000000ff0600720c */ /* 0x000fe40003f24110 */
[----:B------:R-:W-:Y:S01]  /*0200*/  LEA.HI.X R3, R0, UR11, R3, 0x3, P2 ;  /* 0x0000000b00037c11 */ /* 0x000fe200090f1c03 */
[----:B------:R-:W0:Y:S04]  /*0210*/  @P0 LDC.64 R4, c[0x0][0x390] ;  /* 0x0000e400ff040b82 */ /* 0x000e280000000a00 */
[----:B0-----:R0:W-:Y:S06]  /*0220*/  @P0 STG.E.64 desc[UR8][R2.64], R4 ;  /* 0x0000000402000986 */ /* 0x0011ec000c101b08 */
[----:B------:R-:W-:Y:S05]  /*0230*/  @!P1 EXIT ;  /* 0x000000000000994d */ /* 0x000fea0003800000 */
[----:B0-----:R-:W0:Y:S02]  /*0240*/  LDC.64 R4, c[0x0][0x390] ;  /* 0x0000e400ff047b82 */ /* 0x001e240000000a00 */
[----:B0-----:R-:W-:Y:S01]  /*0250*/  STG.E.64 desc[UR8][R2.64+0x800], R4 ;  /* 0x0008000402007986 */ /* 0x001fe2000c101b08 */
[----:B------:R-:W-:Y:S05]  /*0260*/  EXIT ;  /* 0x000000000000794d */ /* 0x000fea0003800000 */
.L_x_182:
        /* <DEDUP_REMOVED lines=9> */
.L_x_198:


//--------------------- .text._ZN3cub18CUB_300001_SM_10006detail11EmptyKernelIvEEvv --------------------------
	.section	.text._ZN3cub18CUB_300001_SM_10006detail11EmptyKernelIvEEvv,"ax",@progbits
	.align	128
        .global         _ZN3cub18CUB_300001_SM_10006detail11EmptyKernelIvEEvv
        .type           _ZN3cub18CUB_300001_SM_10006detail11EmptyKernelIvEEvv,@function
        .size           _ZN3cub18CUB_300001_SM_10006detail11EmptyKernelIvEEvv,(.L_x_199 - _ZN3cub18CUB_300001_SM_10006detail11EmptyKernelIvEEvv)
        .other          _ZN3cub18CUB_300001_SM_10006detail11EmptyKernelIvEEvv,@"STO_CUDA_ENTRY STV_DEFAULT"
_ZN3cub18CUB_300001_SM_10006detail11EmptyKernelIvEEvv:
.text._ZN3cub18CUB_300001_SM_10006detail11EmptyKernelIvEEvv:
[----:B------:R-:W-:Y:S01]  /*0000*/  LDC R1, c[0x0][0x37c] ;  /* 0x0000df00ff017b82 */ /* 0x000fe20000000800 */
[----:B------:R-:W-:Y:S05]  /*0010*/  EXIT ;  /* 0x000000000000794d */ /* 0x000fea0003800000 */
.L_x_183:
        /* <DEDUP_REMOVED lines=14> */
.L_x_199:


//--------------------- .text._Z7calc_piPdd       --------------------------
	.section	.text._Z7calc_piPdd,"ax",@progbits
	.align	128
        .global         _Z7calc_piPdd
        .type           _Z7calc_piPdd,@function
        .size           _Z7calc_piPdd,(.L_x_191 - _Z7calc_piPdd)
        .other          _Z7calc_piPdd,@"STO_CUDA_ENTRY STV_DEFAULT"
_Z7calc_piPdd:
.text._Z7calc_piPdd:
[----:B------:R-:W-:Y:S01]  /*0000*/  LDC R1, c[0x0][0x37c] ;  /* 0x0000df00ff017b82 */ /* 0x000fe20000000800 */
[----:B------:R-:W0:Y:S07]  /*0010*/  S2R R3, SR_TID.X ;  /* 0x0000000000037919 */ /* 0x000e2e0000002100 */
[----:B------:R-:W0:Y:S01]  /*0020*/  S2UR UR4, SR_CTAID.X ;  /* 0x00000000000479c3 */ /* 0x000e220000002500 */
[----:B------:R-:W-:Y:S07]  /*0030*/  BSSY.RECONVERGENT B0, `(.L_x_184) ;  /* 0x0000018000007945 */ /* 0x000fee0003800200 */
[----:B------:R-:W0:Y:S02]  /*0040*/  LDC R0, c[0x0][0x360] ;  /* 0x0000d800ff007b82 */ /* 0x000e240000000800 */
[----:B0-----:R-:W-:Y:S01]  /*0050*/  IMAD R0, R0, UR4, R3 ;  /* 0x0000000400007c24 */ /* 0x001fe2000f8e0203 */
[----:B------:R-:W0:Y:S03]  /*0060*/  LDCU.64 UR4, c[0x0][0x388] ;  /* 0x00007100ff0477ac */ /* 0x000e260008000a00 */
[----:B------:R-:W1:Y:S02]  /*0070*/  I2F.F64 R2, R0 ;  /* 0x0000000000027312 */ /* 0x000e640000201c00 */
[----:B-1----:R-:W-:-:S08]  /*0080*/  DADD R2, R2, 0.5 ;  /* 0x3fe0000002027429 */ /* 0x002fd00000000000 */
[----:B0-----:R-:W-:Y:S01]  /*0090*/  DMUL R2, R2, UR4 ;  /* 0x0000000402027c28 */ /* 0x001fe20008000000 */
[----:B------:R-:W0:Y:S07]  /*00a0*/  LDCU.64 UR4, c[0x0][0x358] ;  /* 0x00006b00ff0477ac */ /* 0x000e2e0008000a00 */
[----:B------:R-:W-:Y:S01]  /*00b0*/  DFMA R4, R2, R2, 1 ;  /* 0x3ff000000204742b */ /* 0x000fe20000000002 */
[----:B------:R-:W-:-:S05]  /*00c0*/  IMAD.MOV.U32 R2, RZ, RZ, 0x1 ;  /* 0x00000001ff027424 */ /* 0x000fca00078e00ff */
[----:B------:R-:W1:Y:S02]  /*00d0*/  MUFU.RCP64H R3, R5 ;  /* 0x0000000500037308 */ /* 0x000e640000001800 */
[----:B-1----:R-:W-:-:S08]  /*00e0*/  DFMA R6, -R4, R2, 1 ;  /* 0x3ff000000406742b */ /* 0x002fd00000000102 */
[----:B------:R-:W-:-:S08]  /*00f0*/  DFMA R6, R6, R6, R6 ;  /* 0x000000060606722b */ /* 0x000fd00000000006 */
[----:B------:R-:W-:-:S08]  /*0100*/  DFMA R6, R2, R6, R2 ;  /* 0x000000060206722b */ /* 0x000fd00000000002 */
[----:B------:R-:W-:-:S08]  /*0110*/  DFMA R2, -R4, R6, 1 ;  /* 0x3ff000000402742b */ /* 0x000fd00000000106 */
[----:B------:R-:W-:-:S08]  /*0120*/  DFMA R2, R6, R2, R6 ;  /* 0x000000020602722b */ /* 0x000fd00000000006 */
[----:B------:R-:W-:-:S08]  /*0130*/  DMUL R6, R2, 4 ;  /* 0x4010000002067828 */ /* 0x000fd00000000000 */
[----:B------:R-:W-:-:S08]  /*0140*/  DFMA R8, -R4, R6, 4 ;  /* 0x401000000408742b */ /* 0x000fd00000000106 */
[----:B------:R-:W-:-:S10]  /*0150*/  DFMA R2, R2, R8, R6 ;  /* 0x000000080202722b */ /* 0x000fd40000000006 */
[----:B------:R-:W-:-:S05]  /*0160*/  FFMA R6, RZ, R5, R3 ;  /* 0x00000005ff067223 */ /* 0x000fca0000000003 */
[----:B------:R-:W-:-:S13]  /*0170*/  FSETP.GT.AND P0, PT, |R6|, 1.469367938527859385e-39, PT ;  /* 0x001000000600780b */ /* 0x000fda0003f04200 */
[----:B0-----:R-:W-:Y:S05]  /*0180*/  @P0 BRA `(.L_x_185) ;  /* 0x0000000000080947 */ /* 0x001fea0003800000 */
[----:B------:R-:W-:-:S07]  /*0190*/  MOV R6, 0x1b0 ;  /* 0x000001b000067802 */ /* 0x000fce0000000f00 */
[----:B------:R-:W-:Y:S05]  /*01a0*/  CALL.REL.NOINC `($__internal_0_$__cuda_sm20_div_rn_f64_full) ;  /* 0x0000000000147944 */ /* 0x000fea0003c00000 */
.L_x_185:
[----:B------:R-:W-:Y:S05]  /*01b0*/  BSYNC.RECONVERGENT B0 ;  /* 0x0000000000007941 */ /* 0x000fea0003800200 */
.L_x_184:
[----:B------:R-:W0:Y:S02]  /*01c0*/  LDC.64 R4, c[0x0][0x380] ;  /* 0x0000e000ff047b82 */ /* 0x000e240000000a00 */
[----:B0-----:R-:W-:-:S05]  /*01d0*/  IMAD.WIDE R4, R0, 0x8, R4 ;  /* 0x0000000800047825 */ /* 0x001fca00078e0204 */
[----:B------:R-:W-:Y:S01]  /*01e0*/  STG.E.64 desc[UR4][R4.64], R2 ;  /* 0x0000000204007986 */ /* 0x000fe2000c101b04 */
[----:B------:R-:W-:Y:S05]  /*01f0*/  EXIT ;  /* 0x000000000000794d */ /* 0x000fea0003800000 */
        .weak           $__internal_0_$__cuda_sm20_div_rn_f64_full
        .type           $__internal_0_$__cuda_sm20_div_rn_f64_full,@function
        .size           $__internal_0_$__cuda_sm20_div_rn_f64_full,(.L_x_191 - $__internal_0_$__cuda_sm20_div_rn_f64_full)
$__internal_0_$__cuda_sm20_div_rn_f64_full:
[C---:B------:R-:W-:Y:S01]  /*0200*/  FSETP.GEU.AND P0, PT, |R5|.reuse, 1.469367938527859385e-39, PT ;  /* 0x001000000500780b */ /* 0x040fe20003f0e200 */
[----:B------:R-:W-:Y:S01]  /*0210*/  IMAD.MOV.U32 R8, RZ, RZ, 0x1 ;  /* 0x00000001ff087424 */ /* 0x000fe200078e00ff */
[C---:B------:R-:W-:Y:S01]  /*0220*/  LOP3.LUT R2, R5.reuse, 0x800fffff, RZ, 0xc0, !PT ;  /* 0x800fffff05027812 */ /* 0x040fe200078ec0ff */
[----:B------:R-:W-:Y:S01]  /*0230*/  IMAD.MOV.U32 R17, RZ, RZ, 0x40100000 ;  /* 0x40100000ff117424 */ /* 0x000fe200078e00ff */
[----:B------:R-:W-:Y:S01]  /*0240*/  LOP3.LUT R14, R5, 0x7ff00000, RZ, 0xc0, !PT ;  /* 0x7ff00000050e7812 */ /* 0x000fe200078ec0ff */
[----:B------:R-:W-:Y:S01]  /*0250*/  IMAD.MOV.U32 R7, RZ, RZ, 0x1ca00000 ;  /* 0x1ca00000ff077424 */ /* 0x000fe200078e00ff */
[----:B------:R-:W-:Y:S01]  /*0260*/  LOP3.LUT R3, R2, 0x3ff00000, RZ, 0xfc, !PT ;  /* 0x3ff0000002037812 */ /* 0x000fe200078efcff */
[----:B------:R-:W-:Y:S01]  /*0270*/  IMAD.MOV.U32 R2, RZ, RZ, R4 ;  /* 0x000000ffff027224 */ /* 0x000fe200078e0004 */
[----:B------:R-:W-:Y:S01]  /*0280*/  ISETP.LE.U32.AND P1, PT, R14, 0x40100000, PT ;  /* 0x401000000e00780c */ /* 0x000fe20003f23070 */
[----:B------:R-:W-:Y:S01]  /*0290*/  IMAD.MOV.U32 R16, RZ, RZ, R14 ;  /* 0x000000ffff107224 */ /* 0x000fe200078e000e */
[----:B------:R-:W-:Y:S01]  /*02a0*/  BSSY.RECONVERGENT B1, `(.L_x_186) ;  /* 0x0000041000017945 */ /* 0x000fe20003800200 */
[----:B------:R-:W-:-:S02]  /*02b0*/  VIADD R18, R17, 0xffffffff ;  /* 0xffffffff11127836 */ /* 0x000fc40000000000 */
[----:B------:R-:W-:-:S06]  /*02c0*/  @!P0 DMUL R2, R4, 8.98846567431157953865e+307 ;  /* 0x7fe0000004028828 */ /* 0x000fcc0000000000 */
[----:B------:R-:W0:Y:S04]  /*02d0*/  MUFU.RCP64H R9, R3 ;  /* 0x0000000300097308 */ /* 0x000e280000001800 */
[----:B------:R-:W-:Y:S02]  /*02e0*/  @!P0 LOP3.LUT R16, R3, 0x7ff00000, RZ, 0xc0, !PT ;  /* 0x7ff0000003108812 */ /* 0x000fe400078ec0ff */
[----:B------:R-:W-:-:S03]  /*02f0*/  ISETP.GT.U32.AND P0, PT, R18, 0x7feffffe, PT ;  /* 0x7feffffe1200780c */ /* 0x000fc60003f04070 */
[----:B------:R-:W-:-:S05]  /*0300*/  VIADD R18, R16, 0xffffffff ;  /* 0xffffffff10127836 */ /* 0x000fca0000000000 */
[----:B------:R-:W-:Y:S01]  /*0310*/  ISETP.GT.U32.OR P0, PT, R18, 0x7feffffe, P0 ;  /* 0x7feffffe1200780c */ /* 0x000fe20000704470 */
[----:B0-----:R-:W-:-:S08]  /*0320*/  DFMA R10, R8, -R2, 1 ;  /* 0x3ff00000080a742b */ /* 0x001fd00000000802 */
[----:B------:R-:W-:-:S08]  /*0330*/  DFMA R10, R10, R10, R10 ;  /* 0x0000000a0a0a722b */ /* 0x000fd0000000000a */
[----:B------:R-:W-:-:S08]  /*0340*/  DFMA R10, R8, R10, R8 ;  /* 0x0000000a080a722b */ /* 0x000fd00000000008 */
[----:B------:R-:W-:-:S08]  /*0350*/  DFMA R8, R10, -R2, 1 ;  /* 0x3ff000000a08742b */ /* 0x000fd00000000802 */
[----:B------:R-:W-:Y:S01]  /*0360*/  DFMA R10, R10, R8, R10 ;  /* 0x000000080a0a722b */ /* 0x000fe2000000000a */
[----:B------:R-:W-:Y:S01]  /*0370*/  SEL R9, R7, 0x63400000, !P1 ;  /* 0x6340000007097807 */ /* 0x000fe20004800000 */
[----:B------:R-:W-:-:S06]  /*0380*/  IMAD.MOV.U32 R8, RZ, RZ, RZ ;  /* 0x000000ffff087224 */ /* 0x000fcc00078e00ff */
[----:B------:R-:W-:-:S08]  /*0390*/  DMUL R12, R10, R8 ;  /* 0x000000080a0c7228 */ /* 0x000fd00000000000 */
[----:B------:R-:W-:-:S08]  /*03a0*/  DFMA R14, R12, -R2, R8 ;  /* 0x800000020c0e722b */ /* 0x000fd00000000008 */
[----:B------:R-:W-:Y:S01]  /*03b0*/  DFMA R10, R10, R14, R12 ;  /* 0x0000000e0a0a722b */ /* 0x000fe2000000000c */
[----:B------:R-:W-:Y:S10]  /*03c0*/  @P0 BRA `(.L_x_187) ;  /* 0x0000000000740947 */ /* 0x000ff40003800000 */
[----:B------:R-:W-:Y:S01]  /*03d0*/  LOP3.LUT R14, R5, 0x7ff00000, RZ, 0xc0, !PT ;  /* 0x7ff00000050e7812 */ /* 0x000fe200078ec0ff */
[----:B------:R-:W-:-:S03]  /*03e0*/  IMAD.MOV.U32 R12, RZ, RZ, 0x40100000 ;  /* 0x40100000ff0c7424 */ /* 0x000fc600078e00ff */
[----:B------:R-:W-:Y:S01]  /*03f0*/  ISETP.LE.U32.AND P0, PT, R14, 0x40100000, PT ;  /* 0x401000000e00780c */ /* 0x000fe20003f03070 */
[----:B------:R-:W-:Y:S02]  /*0400*/  IMAD.MOV R13, RZ, RZ, -R14 ;  /* 0x000000ffff0d7224 */ /* 0x000fe400078e0a0e */
[----:B------:R-:W-:Y:S01]  /*0410*/  IMAD.MOV.U32 R14, RZ, RZ, RZ ;  /* 0x000000ffff0e7224 */ /* 0x000fe200078e00ff */
[----:B------:R-:W-:Y:S02]  /*0420*/  SEL R7, R7, 0x63400000, !P0 ;  /* 0x6340000007077807 */ /* 0x000fe40004000000 */
[----:B------:R-:W-:-:S04]  /*0430*/  VIADDMNMX R12, R13, R12, 0xb9600000, !PT ;  /* 0xb96000000d0c7446 */ /* 0x000fc8000780010c */
[----:B------:R-:W-:-:S05]  /*0440*/  VIMNMX R12, PT, PT, R12, 0x46a00000, PT ;  /* 0x46a000000c0c7848 */ /* 0x000fca0003fe0100 */
[----:B------:R-:W-:-:S04]  /*0450*/  IMAD.IADD R7, R12, 0x1, -R7 ;  /* 0x000000010c077824 */ /* 0x000fc800078e0a07 */
[----:B------:R-:W-:-:S06]  /*0460*/  VIADD R15, R7, 0x7fe00000 ;  /* 0x7fe00000070f7836 */ /* 0x000fcc0000000000 */
[----:B------:R-:W-:-:S10]  /*0470*/  DMUL R12, R10, R14 ;  /* 0x0000000e0a0c7228 */ /* 0x000fd40000000000 */
[----:B------:R-:W-:-:S13]  /*0480*/  FSETP.GTU.AND P0, PT, |R13|, 1.469367938527859385e-39, PT ;  /* 0x001000000d00780b */ /* 0x000fda0003f0c200 */
[----:B------:R-:W-:Y:S05]  /*0490*/  @P0 BRA `(.L_x_188) ;  /* 0x0000000000840947 */ /* 0x000fea0003800000 */
[----:B------:R-:W-:Y:S01]  /*04a0*/  DFMA R2, R10, -R2, R8 ;  /* 0x800000020a02722b */ /* 0x000fe20000000008 */
[----:B------:R-:W-:-:S09]  /*04b0*/  IMAD.MOV.U32 R14, RZ, RZ, RZ ;  /* 0x000000ffff0e7224 */ /* 0x000fd200078e00ff */
[C---:B------:R-:W-:Y:S02]  /*04c0*/  FSETP.NEU.AND P0, PT, R3.reuse, RZ, PT ;  /* 0x000000ff0300720b */ /* 0x040fe40003f0d000 */
[----:B------:R-:W-:-:S04]  /*04d0*/  LOP3.LUT R5, R3, 0x80000000, R5, 0x48, !PT ;  /* 0x8000000003057812 */ /* 0x000fc800078e4805 */
[----:B------:R-:W-:-:S07]  /*04e0*/  LOP3.LUT R15, R5, R15, RZ, 0xfc, !PT ;  /* 0x0000000f050f7212 */ /* 0x000fce00078efcff */
[----:B------:R-:W-:Y:S05]  /*04f0*/  @!P0 BRA `(.L_x_188) ;  /* 0x00000000006c8947 */ /* 0x000fea0003800000 */
[----:B------:R-:W-:Y:S01]  /*0500*/  IMAD.MOV R3, RZ, RZ, -R7 ;  /* 0x000000ffff037224 */ /* 0x000fe200078e0a07 */
[----:B------:R-:W-:Y:S01]  /*0510*/  IADD3 R7, PT, PT, -R7, -0x43300000, RZ ;  /* 0xbcd0000007077810 */ /* 0x000fe20007ffe1ff */
[----:B------:R-:W-:-:S06]  /*0520*/  IMAD.MOV.U32 R2, RZ, RZ, RZ ;  /* 0x000000ffff027224 */ /* 0x000fcc00078e00ff */
[----:B------:R-:W-:Y:S02]  /*0530*/  DFMA R2, R12, -R2, R10 ;  /* 0x800000020c02722b */ /* 0x000fe4000000000a */
[----:B------:R-:W-:-:S08]  /*0540*/  DMUL.RP R10, R10, R14 ;  /* 0x0000000e0a0a7228 */ /* 0x000fd00000008000 */
[----:B------:R-:W-:Y:S02]  /*0550*/  FSETP.NEU.AND P0, PT, |R3|, R7, PT ;  /* 0x000000070300720b */ /* 0x000fe40003f0d200 */
[----:B------:R-:W-:Y:S02]  /*0560*/  LOP3.LUT R5, R11, R5, RZ, 0x3c, !PT ;  /* 0x000000050b057212 */ /* 0x000fe400078e3cff */
[----:B------:R-:W-:Y:S02]  /*0570*/  FSEL R12, R10, R12, !P0 ;  /* 0x0000000c0a0c7208 */ /* 0x000fe40004000000 */
[----:B------:R-:W-:Y:S01]  /*0580*/  FSEL R13, R5, R13, !P0 ;  /* 0x0000000d050d7208 */ /* 0x000fe20004000000 */
[----:B------:R-:W-:Y:S06]  /*0590*/  BRA `(.L_x_188) ;  /* 0x0000000000447947 */ /* 0x000fec0003800000 */
.L_x_187:
[----:B------:R-:W-:-:S14]  /*05a0*/  DSETP.NAN.AND P0, PT, R4, R4, PT ;  /* 0x000000040400722a */ /* 0x000fdc0003f08000 */
[----:B------:R-:W-:Y:S05]  /*05b0*/  @P0 BRA `(.L_x_189) ;  /* 0x0000000000340947 */ /* 0x000fea0003800000 */
[----:B------:R-:W-:Y:S01]  /*05c0*/  ISETP.NE.AND P0, PT, R17, R16, PT ;  /* 0x000000101100720c */ /* 0x000fe20003f05270 */
[----:B------:R-:W-:Y:S02]  /*05d0*/  IMAD.MOV.U32 R12, RZ, RZ, 0x0 ;  /* 0x00000000ff0c7424 */ /* 0x000fe400078e00ff */
[----:B------:R-:W-:-:S10]  /*05e0*/  IMAD.MOV.U32 R13, RZ, RZ, -0x80000 ;  /* 0xfff80000ff0d7424 */ /* 0x000fd400078e00ff */
[----:B------:R-:W-:Y:S05]  /*05f0*/  @!P0 BRA `(.L_x_188) ;  /* 0x00000000002c8947 */ /* 0x000fea0003800000 */
[----:B------:R-:W-:Y:S02]  /*0600*/  ISETP.NE.AND P0, PT, R17, 0x7ff00000, PT ;  /* 0x7ff000001100780c */ /* 0x000fe40003f05270 */
[----:B------:R-:W-:Y:S02]  /*0610*/  LOP3.LUT R4, R5, 0x40100000, RZ, 0x3c, !PT ;  /* 0x4010000005047812 */ /* 0x000fe400078e3cff */
[----:B------:R-:W-:Y:S02]  /*0620*/  ISETP.EQ.OR P0, PT, R16, RZ, !P0 ;  /* 0x000000ff1000720c */ /* 0x000fe40004702670 */
[----:B------:R-:W-:-:S11]  /*0630*/  LOP3.LUT R13, R4, 0x80000000, RZ, 0xc0, !PT ;  /* 0x80000000040d7812 */ /* 0x000fd600078ec0ff */
[----:B------:R-:W-:Y:S01]  /*0640*/  @P0 LOP3.LUT R2, R13, 0x7ff00000, RZ, 0xfc, !PT ;  /* 0x7ff000000d020812 */ /* 0x000fe200078efcff */
[----:B------:R-:W-:Y:S02]  /*0650*/  @!P0 IMAD.MOV.U32 R12, RZ, RZ, RZ ;  /* 0x000000ffff0c8224 */ /* 0x000fe400078e00ff */
[----:B------:R-:W-:Y:S02]  /*0660*/  @P0 IMAD.MOV.U32 R12, RZ, RZ, RZ ;  /* 0x000000ffff0c0224 */ /* 0x000fe400078e00ff */
[----:B------:R-:W-:Y:S01]  /*0670*/  @P0 IMAD.MOV.U32 R13, RZ, RZ, R2 ;  /* 0x000000ffff0d0224 */ /* 0x000fe200078e0002 */
[----:B------:R-:W-:Y:S06]  /*0680*/  BRA `(.L_x_188) ;  /* 0x0000000000087947 */ /* 0x000fec0003800000 */
.L_x_189:
[----:B------:R-:W-:Y:S01]  /*0690*/  LOP3.LUT R13, R5, 0x80000, RZ, 0xfc, !PT ;  /* 0x00080000050d7812 */ /* 0x000fe200078efcff */
[----:B------:R-:W-:-:S07]  /*06a0*/  IMAD.MOV.U32 R12, RZ, RZ, R4 ;  /* 0x000000ffff0c7224 */ /* 0x000fce00078e0004 */
.L_x_188:
[----:B------:R-:W-:Y:S05]  /*06b0*/  BSYNC.RECONVERGENT B1 ;  /* 0x0000000000017941 */ /* 0x000fea0003800200 */
.L_x_186:
[----:B------:R-:W-:Y:S02]  /*06c0*/  IMAD.MOV.U32 R7, RZ, RZ, 0x0 ;  /* 0x00000000ff077424 */ /* 0x000fe400078e00ff */
[----:B------:R-:W-:Y:S02]  /*06d0*/  IMAD.MOV.U32 R2, RZ, RZ, R12 ;  /* 0x000000ffff027224 */ /* 0x000fe400078e000c */
[----:B------:R-:W-:Y:S01]  /*06e0*/  IMAD.MOV.U32 R3, RZ, RZ, R13 ;  /* 0x000000ffff037224 */ /* 0x000fe200078e000d */
[----:B------:R-:W-:Y:S06]  /*06f0*/  RET.REL.NODEC R6 `(_Z7calc_piPdd) ;  /* 0xfffffff806407950 */ /* 0x000fec0003c3ffff */
.L_x_190:
        /* <DEDUP_REMOVED lines=16> */
.L_x_191:


//--------------------- .nv.shared._ZN3cub18CUB_300001_SM_10006detail6reduce28DeviceReduceSingleTileKernelINS2_10policy_hubIdyN4cuda3std3__44plusIdEEE10Policy1000EPdSC_iS9_ddNS7_10__identityEEEvT0_T1_T2_T3_T4_T6_ --------------------------
	.section	.nv.shared._ZN3cub18CUB_300001_SM_10006detail6reduce28DeviceReduceSingleTileKernelINS2_10policy_hubIdyN4cuda3std3__44plusIdEEE10Policy1000EPdSC_iS9_ddNS7_10__identityEEEvT0_T1_T2_T3_T4_T6_,"aw",@nobits
	.sectionflags	@""
	.align	8
.nv.shared._ZN3cub18CUB_300001_SM_10006detail6reduce28DeviceReduceSingleTileKernelINS2_10policy_hubIdyN4cuda3std3__44plusIdEEE10Policy1000EPdSC_iS9_ddNS7_10__identityEEEvT0_T1_T2_T3_T4_T6_:
	.zero		1176


//--------------------- .nv.shared.reserved.0     --------------------------
	.section	.nv.shared.reserved.0,"aw",@nobits
	.weak		__nv_reservedSMEM_offset_0_alias
	.size		__nv_reservedSMEM_offset_0_alias, 0, 64
	.other		__nv_reservedSMEM_offset_0_alias,@"STO_CUDA_RESERVED_SHARED STV_DEFAULT"
__nv_reservedSMEM_offset_0_alias:
	.zero		0
	.zero		64


//--------------------- .nv.global                --------------------------
	.section	.nv.global,"aw",@nobits
.nv.global:
	.type		_ZN34_INTERNAL_91cc1b77_4_k_cu_df97461a6thrust24THRUST_300001_SM_1000_NS3seqE,@object
	.size		_ZN34_INTERNAL_91cc1b77_4_k_cu_df97461a6thrust24THRUST_300001_SM_1000_NS3seqE,(_ZN34_INTERNAL_91cc1b77_4_k_cu_df97461a4cuda3std3__48in_placeE - _ZN34_INTERNAL_91cc1b77_4_k_cu_df97461a6thrust24THRUST_300001_SM_1000_NS3seqE)
_ZN34_INTERNAL_91cc1b77_4_k_cu_df97461a6thrust24THRUST_300001_SM_1000_NS3seqE:
	.zero		1
	.type		_ZN34_INTERNAL_91cc1b77_4_k_cu_df97461a4cuda3std3__48in_placeE,@object
	.size		_ZN34_INTERNAL_91cc1b77_4_k_cu_df97461a4cuda3std3__48in_placeE,(_ZN34_INTERNAL_91cc1b77_4_k_cu_df97461a4cuda3std6ranges3__45__cpo4sizeE - _ZN34_INTERNAL_91cc1b77_4_k_cu_df97461a4cuda3std3__48in_placeE)
_ZN34_INTERNAL_91cc1b77_4_k_cu_df97461a4cuda3std3__48in_placeE:
	.zero		1
	.type		_ZN34_INTERNAL_91cc1b77_4_k_cu_df97461a4cuda3std6ranges3__45__cpo4sizeE,@object
	.size		_ZN34_INTERNAL_91cc1b77_4_k_cu_df97461a4cuda3std6ranges3__45__cpo4sizeE,(_ZN34_INTERNAL_91cc1b77_4_k_cu_df97461a6thrust24THRUST_300001_SM_1000_NS12placeholders2_3E - _ZN34_INTERNAL_91cc1b77_4_k_cu_df97461a4cuda3std6ranges3__45__cpo4sizeE)
_ZN34_INTERNAL_91cc1b77_4_k_cu_df97461a4cuda3std6ranges3__45__cpo4sizeE:
	.zero		1
	.type		_ZN34_INTERNAL_91cc1b77_4_k_cu_df97461a6thrust24THRUST_300001_SM_1000_NS12placeholders2_3E,@object
	.size		_ZN34_INTERNAL_91cc1b77_4_k_cu_df97461a6thrust24THRUST_300001_SM_1000_NS12placeholders2_3E,(_ZN34_INTERNAL_91cc1b77_4_k_cu_df97461a4cuda3std3__45__cpo6cbeginE - _ZN34_INTERNAL_91cc1b77_4_k_cu_df97461a6thrust24THRUST_300001_SM_1000_NS12placeholders2_3E)
_ZN34_INTERNAL_91cc1b77_4_k_cu_df97461a6thrust24THRUST_300001_SM_1000_NS12placeholders2_3E:
	.zero		1
	.type		_ZN34_INTERNAL_91cc1b77_4_k_cu_df97461a4cuda3std3__45__cpo6cbeginE,@object
	.size		_ZN34_INTERNAL_91cc1b77_4_k_cu_df97461a4cuda3std3__45__cpo6cbeginE,(_ZN34_INTERNAL_91cc1b77_4_k_cu_df97461a4cuda3std6ranges3__45__cpo6cbeginE - _ZN34_INTERNAL_91cc1b77_4_k_cu_df97461a4cuda3std3__45__cpo6cbeginE)
_ZN34_INTERNAL_91cc1b77_4_k_cu_df97461a4cuda3std3__45__cpo6cbeginE:
	.zero		1
	.type		_ZN34_INTERNAL_91cc1b77_4_k_cu_df97461a4cuda3std6ranges3__45__cpo6cbeginE,@object
	.size		_ZN34_INTERNAL_91cc1b77_4_k_cu_df97461a4cuda3std6ranges3__45__cpo6cbeginE,(_ZN34_INTERNAL_91cc1b77_4_k_cu_df97461a6thrust24THRUST_300001_SM_1000_NS12placeholders2_7E - _ZN34_INTERNAL_91cc1b77_4_k_cu_df97461a4cuda3std6ranges3__45__cpo6cbeginE)
_ZN34_INTERNAL_91cc1b77_4_k_cu_df97461a4cuda3std6ranges3__45__cpo6cbeginE:
	.zero		1
	.type		_ZN34_INTERNAL_91cc1b77_4_k_cu_df97461a6thrust24THRUST_300001_SM_1000_NS12placeholders2_7E,@object
	.size		_ZN34_INTERNAL_91cc1b77_4_k_cu_df97461a6thrust24THRUST_300001_SM_1000_NS12placeholders2_7E,(_ZN34_INTERNAL_91cc1b77_4_k_cu_df97461a4cuda3std3__45__cpo7crbeginE - _ZN34_INTERNAL_91cc1b77_4_k_cu_df97461a6thrust24THRUST_300001_SM_1000_NS12placeholders2_7E)
_ZN34_INTERNAL_91cc1b77_4_k_cu_df97461a6thrust24THRUST_300001_SM_1000_NS12placeholders2_7E:
	.zero		1
	.type		_ZN34_INTERNAL_91cc1b77_4_k_cu_df97461a4cuda3std3__45__cpo7crbeginE,@object
	.size		_ZN34_INTERNAL_91cc1b77_4_k_cu_df97461a4cuda3std3__45__cpo7crbeginE,(_ZN34_INTERNAL_91cc1b77_4_k_cu_df97461a4cuda3std6ranges3__45__cpo4nextE - _ZN34_INTERNAL_91cc1b77_4_k_cu_df97461a4cuda3std3__45__cpo7crbeginE)
_ZN34_INTERNAL_91cc1b77_4_k_cu_df97461a4cuda3std3__45__cpo7crbeginE:
	.zero		1
	.type		_ZN34_INTERNAL_91cc1b77_4_k_cu_df97461a4cuda3std6ranges3__45__cpo4nextE,@object
	.size		_ZN34_INTERNAL_91cc1b77_4_k_cu_df97461a4cuda3std6ranges3__45__cpo4nextE,(_ZN34_INTERNAL_91cc1b77_4_k_cu_df97461a4cuda3std6ranges3__45__cpo4swapE - _ZN34_INTERNAL_91cc1b77_4_k_cu_df97461a4cuda3std6ranges3__45__cpo4nextE)
_ZN34_INTERNAL_91cc1b77_4_k_cu_df97461a4cuda3std6ranges3__45__cpo4nextE:
	.zero		1
	.type		_ZN34_INTERNAL_91cc1b77_4_k_cu_df97461a4cuda3std6ranges3__45__cpo4swapE,@object
	.size		_ZN34_INTERNAL_91cc1b77_4_k_cu_df97461a4cuda3std6ranges3__45__cpo4swapE,(_ZN34_INTERNAL_91cc1b77_4_k_cu_df97461a6thrust24THRUST_300001_SM_1000_NS8cuda_cub10par_nosyncE - _ZN34_INTERNAL_91cc1b77_4_k_cu_df97461a4cuda3std6ranges3__45__cpo4swapE)
_ZN34_INTERNAL_91cc1b77_4_k_cu_df97461a4cuda3std6ranges3__45__cpo4swapE:
	.zero		1
	.type		_ZN34_INTERNAL_91cc1b77_4_k_cu_df97461a6thrust24THRUST_300001_SM_1000_NS8cuda_cub10par_nosyncE,@object
	.size		_ZN34_INTERNAL_91cc1b77_4_k_cu_df97461a6thrust24THRUST_300001_SM_1000_NS8cuda_cub10par_nosyncE,(_ZN34_INTERNAL_91cc1b77_4_k_cu_df97461a6thrust24THRUST_300001_SM_1000_NS12placeholders2_9E - _ZN34_INTERNAL_91cc1b77_4_k_cu_df97461a6thrust24THRUST_300001_SM_1000_NS8cuda_cub10par_nosyncE)
_ZN34_INTERNAL_91cc1b77_4_k_cu_df97461a6thrust24THRUST_300001_SM_1000_NS8cuda_cub10par_nosyncE:
	.zero		1
	.type		_ZN34_INTERNAL_91cc1b77_4_k_cu_df97461a6thrust24THRUST_300001_SM_1000_NS12placeholders2_9E,@object
	.size		_ZN34_INTERNAL_91cc1b77_4_k_cu_df97461a6thrust24THRUST_300001_SM_1000_NS12placeholders2_9E,(_ZN34_INTERNAL_91cc1b77_4_k_cu_df97461a4cuda3std3__436_GLOBAL__N__91cc1b77_4_k_cu_df97461a6ignoreE - _ZN34_INTERNAL_91cc1b77_4_k_cu_df97461a6thrust24THRUST_300001_SM_1000_NS12placeholders2_9E)
_ZN34_INTERNAL_91cc1b77_4_k_cu_df97461a6thrust24THRUST_300001_SM_1000_NS12placeholders2_9E:
	.zero		1
	.type		_ZN34_INTERNAL_91cc1b77_4_k_cu_df97461a4cuda3std3__436_GLOBAL__N__91cc1b77_4_k_cu_df97461a6ignoreE,@object
	.size		_ZN34_INTERNAL_91cc1b77_4_k_cu_df97461a4cuda3std3__436_GLOBAL__N__91cc1b77_4_k_cu_df97461a6ignoreE,(_ZN34_INTERNAL_91cc1b77_4_k_cu_df97461a4cuda3std6ranges3__45__cpo4dataE - _ZN34_INTERNAL_91cc1b77_4_k_cu_df97461a4cuda3std3__436_GLOBAL__N__91cc1b77_4_k_cu_df97461a6ignoreE)
_ZN34_INTERNAL_91cc1b77_4_k_cu_df97461a4cuda3std3__436_GLOBAL__N__91cc1b77_4_k_cu_df97461a6ignoreE:
	.zero		1
	.type		_ZN34_INTERNAL_91cc1b77_4_k_cu_df97461a4cuda3std6ranges3__45__cpo4dataE,@object
	.size		_ZN34_INTERNAL_91cc1b77_4_k_cu_df97461a4cuda3std6ranges3__45__cpo4dataE,(_ZN34_INTERNAL_91cc1b77_4_k_cu_df97461a6thrust24THRUST_300001_SM_1000_NS12placeholders2_1E - _ZN34_INTERNAL_91cc1b77_4_k_cu_df97461a4cuda3std6ranges3__45__cpo4dataE)
_ZN34_INTERNAL_91cc1b77_4_k_cu_df97461a4cuda3std6ranges3__45__cpo4dataE:
	.zero		1
	.type		_ZN34_INTERNAL_91cc1b77_4_k_cu_df97461a6thrust24THRUST_300001_SM_1000_NS12placeholders2_1E,@object
	.size		_ZN34_INTERNAL_91cc1b77_4_k_cu_df97461a6thrust24THRUST_300001_SM_1000_NS12placeholders2_1E,(_ZN34_INTERNAL_91cc1b77_4_k_cu_df97461a4cuda3std3__45__cpo5beginE - _ZN34_INTERNAL_91cc1b77_4_k_cu_df97461a6thrust24THRUST_300001_SM_1000_NS12placeholders2_1E)
_ZN34_INTERNAL_91cc1b77_4_k_cu_df97461a6thrust24THRUST_300001_SM_1000_NS12placeholders2_1E:
	.zero		1
	.type		_ZN34_INTERNAL_91cc1b77_4_k_cu_df97461a4cuda3std3__45__cpo5beginE,@object
	.size		_ZN34_INTERNAL_91cc1b77_4_k_cu_df97461a4cuda3std3__45__cpo5beginE,(_ZN34_INTERNAL_91cc1b77_4_k_cu_df97461a4cuda3std6ranges3__45__cpo5beginE - _ZN34_INTERNAL_91cc1b77_4_k_cu_df97461a4cuda3std3__45__cpo5beginE)
_ZN34_INTERNAL_91cc1b77_4_k_cu_df97461a4cuda3std3__45__cpo5beginE:
	.zero		1
	.type		_ZN34_INTERNAL_91cc1b77_4_k_cu_df97461a4cuda3std6ranges3__45__cpo5beginE,@object
	.size		_ZN34_INTERNAL_91cc1b77_4_k_cu_df97461a4cuda3std6ranges3__45__cpo5beginE,(_ZN34_INTERNAL_91cc1b77_4_k_cu_df97461a6thrust24THRUST_300001_SM_1000_NS12placeholders2_5E - _ZN34_INTERNAL_91cc1b77_4_k_cu_df97461a4cuda3std6ranges3__45__cpo5beginE)
_ZN34_INTERNAL_91cc1b77_4_k_cu_df97461a4cuda3std6ranges3__45__cpo5beginE:
	.zero		1
	.type		_ZN34_INTERNAL_91cc1b77_4_k_cu_df97461a6thrust24THRUST_300001_SM_1000_NS12placeholders2_5E,@object
	.size		_ZN34_INTERNAL_91cc1b77_4_k_cu_df97461a6thrust24THRUST_300001_SM_1000_NS12placeholders2_5E,(_ZN34_INTERNAL_91cc1b77_4_k_cu_df97461a4cuda3std3__45__cpo6rbeginE - _ZN34_INTERNAL_91cc1b77_4_k_cu_df97461a6thrust24THRUST_300001_SM_1000_NS12placeholders2_5E)
_ZN34_INTERNAL_91cc1b77_4_k_cu_df97461a6thrust24THRUST_300001_SM_1000_NS12placeholders2_5E:
	.zero		1
	.type		_ZN34_INTERNAL_91cc1b77_4_k_cu_df97461a4cuda3std3__45__cpo6rbeginE,@object
	.size		_ZN34_INTERNAL_91cc1b77_4_k_cu_df97461a4cuda3std3__45__cpo6rbeginE,(_ZN34_INTERNAL_91cc1b77_4_k_cu_df97461a4cuda3std6ranges3__45__cpo7advanceE - _ZN34_INTERNAL_91cc1b77_4_k_cu_df97461a4cuda3std3__45__cpo6rbeginE)
_ZN34_INTERNAL_91cc1b77_4_k_cu_df97461a4cuda3std3__45__cpo6rbeginE:
	.zero		1
	.type		_ZN34_INTERNAL_91cc1b77_4_k_cu_df97461a4cuda3std6ranges3__45__cpo7advanceE,@object
	.size		_ZN34_INTERNAL_91cc1b77_4_k_cu_df97461a4cuda3std6ranges3__45__cpo7advanceE,(_ZN34_INTERNAL_91cc1b77_4_k_cu_df97461a4cuda3std3__47nulloptE - _ZN34_INTERNAL_91cc1b77_4_k_cu_df97461a4cuda3std6ranges3__45__cpo7advanceE)
_ZN34_INTERNAL_91cc1b77_4_k_cu_df97461a4cuda3std6ranges3__45__cpo7advanceE:
	.zero		1
	.type		_ZN34_INTERNAL_91cc1b77_4_k_cu_df97461a4cuda3std3__47nulloptE,@object
	.size		_ZN34_INTERNAL_91cc1b77_4_k_cu_df97461a4cuda3std3__47nulloptE,(_ZN34_INTERNAL_91cc1b77_4_k_cu_df97461a4cuda3std6ranges3__45__cpo8distanceE - _ZN34_INTERNAL_91cc1b77_4_k_cu_df97461a4cuda3std3__47nulloptE)
_ZN34_INTERNAL_91cc1b77_4_k_cu_df97461a4cuda3std3__47nulloptE:
	.zero		1
	.type		_ZN34_INTERNAL_91cc1b77_4_k_cu_df97461a4cuda3std6ranges3__45__cpo8distanceE,@object
	.size		_ZN34_INTERNAL_91cc1b77_4_k_cu_df97461a4cuda3std6ranges3__45__cpo8distanceE,(_ZN34_INTERNAL_91cc1b77_4_k_cu_df97461a6thrust24THRUST_300001_SM_1000_NS12placeholders3_10E - _ZN34_INTERNAL_91cc1b77_4_k_cu_df97461a4cuda3std6ranges3__45__cpo8distanceE)
_ZN34_INTERNAL_91cc1b77_4_k_cu_df97461a4cuda3std6ranges3__45__cpo8distanceE:
	.zero		1
	.type		_ZN34_INTERNAL_91cc1b77_4_k_cu_df97461a6thrust24THRUST_300001_SM_1000_NS12placeholders3_10E,@object
	.size		_ZN34_INTERNAL_91cc1b77_4_k_cu_df97461a6thrust24THRUST_300001_SM_1000_NS12placeholders3_10E,(_ZN34_INTERNAL_91cc1b77_4_k_cu_df97461a4cuda3std3__419piecewise_constructE - _ZN34_INTERNAL_91cc1b77_4_k_cu_df97461a6thrust24THRUST_300001_SM_1000_NS12placeholders3_10E)
_ZN34_INTERNAL_91cc1b77_4_k_cu_df97461a6thrust24THRUST_300001_SM_1000_NS12placeholders3_10E:
	.zero		1
	.type		_ZN34_INTERNAL_91cc1b77_4_k_cu_df97461a4cuda3std3__419piecewise_constructE,@object
	.size		_ZN34_INTERNAL_91cc1b77_4_k_cu_df97461a4cuda3std3__419piecewise_constructE,(_ZN34_INTERNAL_91cc1b77_4_k_cu_df97461a4cuda3std6ranges3__45__cpo5cdataE - _ZN34_INTERNAL_91cc1b77_4_k_cu_df97461a4cuda3std3__419piecewise_constructE)
_ZN34_INTERNAL_91cc1b77_4_k_cu_df97461a4cuda3std3__419piecewise_constructE:
	.zero		1
	.type		_ZN34_INTERNAL_91cc1b77_4_k_cu_df97461a4cuda3std6ranges3__45__cpo5cdataE,@object
	.size		_ZN34_INTERNAL_91cc1b77_4_k_cu_df97461a4cuda3std6ranges3__45__cpo5cdataE,(_ZN34_INTERNAL_91cc1b77_4_k_cu_df97461a6thrust24THRUST_300001_SM_1000_NS12placeholders2_2E - _ZN34_INTERNAL_91cc1b77_4_k_cu_df97461a4cuda3std6ranges3__45__cpo5cdataE)
_ZN34_INTERNAL_91cc1b77_4_k_cu_df97461a4cuda3std6ranges3__45__cpo5cdataE:
	.zero		1
	.type		_ZN34_INTERNAL_91cc1b77_4_k_cu_df97461a6thrust24THRUST_300001_SM_1000_NS12placeholders2_2E,@object
	.size		_ZN34_INTERNAL_91cc1b77_4_k_cu_df97461a6thrust24THRUST_300001_SM_1000_NS12placeholders2_2E,(_ZN34_INTERNAL_91cc1b77_4_k_cu_df97461a4cuda3std3__45__cpo3endE - _ZN34_INTERNAL_91cc1b77_4_k_cu_df97461a6thrust24THRUST_300001_SM_1000_NS12placeholders2_2E)
_ZN34_INTERNAL_91cc1b77_4_k_cu_df97461a6thrust24THRUST_300001_SM_1000_NS12placeholders2_2E:
	.zero		1
	.type		_ZN34_INTERNAL_91cc1b77_4_k_cu_df97461a4cuda3std3__45__cpo3endE,@object
	.size		_ZN34_INTERNAL_91cc1b77_4_k_cu_df97461a4cuda3std3__45__cpo3endE,(_ZN34_INTERNAL_91cc1b77_4_k_cu_df97461a4cuda3std6ranges3__45__cpo3endE - _ZN34_INTERNAL_91cc1b77_4_k_cu_df97461a4cuda3std3__45__cpo3endE)
_ZN34_INTERNAL_91cc1b77_4_k_cu_df97461a4cuda3std3__45__cpo3endE:
	.zero		1
	.type		_ZN34_INTERNAL_91cc1b77_4_k_cu_df97461a4cuda3std6ranges3__45__cpo3endE,@object
	.size		_ZN34_INTERNAL_91cc1b77_4_k_cu_df97461a4cuda3std6ranges3__45__cpo3endE,(_ZN34_INTERNAL_91cc1b77_4_k_cu_df97461a6thrust24THRUST_300001_SM_1000_NS12placeholders2_6E - _ZN34_INTERNAL_91cc1b77_4_k_cu_df97461a4cuda3std6ranges3__45__cpo3endE)
_ZN34_INTERNAL_91cc1b77_4_k_cu_df97461a4cuda3std6ranges3__45__cpo3endE:
	.zero		1
	.type		_ZN34_INTERNAL_91cc1b77_4_k_cu_df97461a6thrust24THRUST_300001_SM_1000_NS12placeholders2_6E,@object
	.size		_ZN34_INTERNAL_91cc1b77_4_k_cu_df97461a6thrust24THRUST_300001_SM_1000_NS12placeholders2_6E,(_ZN34_INTERNAL_91cc1b77_4_k_cu_df97461a4cuda3std3__45__cpo4rendE - _ZN34_INTERNAL_91cc1b77_4_k_cu_df97461a6thrust24THRUST_300001_SM_1000_NS12placeholders2_6E)
_ZN34_INTERNAL_91cc1b77_4_k_cu_df97461a6thrust24THRUST_300001_SM_1000_NS12placeholders2_6E:
	.zero		1
	.type		_ZN34_INTERNAL_91cc1b77_4_k_cu_df97461a4cuda3std3__45__cpo4rendE,@object
	.size		_ZN34_INTERNAL_91cc1b77_4_k_cu_df97461a4cuda3std3__45__cpo4rendE,(_ZN34_INTERNAL_91cc1b77_4_k_cu_df97461a4cuda3std6ranges3__45__cpo9iter_swapE - _ZN34_INTERNAL_91cc1b77_4_k_cu_df97461a4cuda3std3__45__cpo4rendE)
_ZN34_INTERNAL_91cc1b77_4_k_cu_df97461a4cuda3std3__45__cpo4rendE:
	.zero		1
	.type		_ZN34_INTERNAL_91cc1b77_4_k_cu_df97461a4cuda3std6ranges3__45__cpo9iter_swapE,@object
	.size		_ZN34_INTERNAL_91cc1b77_4_k_cu_df97461a4cuda3std6ranges3__45__cpo9iter_swapE,(_ZN34_INTERNAL_91cc1b77_4_k_cu_df97461a4cuda3std3__48unexpectE - _ZN34_INTERNAL_91cc1b77_4_k_cu_df97461a4cuda3std6ranges3__45__cpo9iter_swapE)
_ZN34_INTERNAL_91cc1b77_4_k_cu_df97461a4cuda3std6ranges3__45__cpo9iter_swapE:
	.zero		1
	.type		_ZN34_INTERNAL_91cc1b77_4_k_cu_df97461a4cuda3std3__48unexpectE,@object
	.size		_ZN34_INTERNAL_91cc1b77_4_k_cu_df97461a4cuda3std3__48unexpectE,(_ZN34_INTERNAL_91cc1b77_4_k_cu_df97461a6thrust24THRUST_300001_SM_1000_NS8cuda_cub3parE - _ZN34_INTERNAL_91cc1b77_4_k_cu_df97461a4cuda3std3__48unexpectE)
_ZN34_INTERNAL_91cc1b77_4_k_cu_df97461a4cuda3std3__48unexpectE:
	.zero		1
	.type		_ZN34_INTERNAL_91cc1b77_4_k_cu_df97461a6thrust24THRUST_300001_SM_1000_NS8cuda_cub3parE,@object
	.size		_ZN34_INTERNAL_91cc1b77_4_k_cu_df97461a6thrust24THRUST_300001_SM_1000_NS8cuda_cub3parE,(_ZN34_INTERNAL_91cc1b77_4_k_cu_df97461a6thrust24THRUST_300001_SM_1000_NS12placeholders2_4E - _ZN34_INTERNAL_91cc1b77_4_k_cu_df97461a6thrust24THRUST_300001_SM_1000_NS8cuda_cub3parE)
_ZN34_INTERNAL_91cc1b77_4_k_cu_df97461a6thrust24THRUST_300001_SM_1000_NS8cuda_cub3parE:
	.zero		1
	.type		_ZN34_INTERNAL_91cc1b77_4_k_cu_df97461a6thrust24THRUST_300001_SM_1000_NS12placeholders2_4E,@object
	.size		_ZN34_INTERNAL_91cc1b77_4_k_cu_df97461a6thrust24THRUST_300001_SM_1000_NS12placeholders2_4E,(_ZN34_INTERNAL_91cc1b77_4_k_cu_df97461a4cuda3std3__45__cpo4cendE - _ZN34_INTERNAL_91cc1b77_4_k_cu_df97461a6thrust24THRUST_300001_SM_1000_NS12placeholders2_4E)
_ZN34_INTERNAL_91cc1b77_4_k_cu_df97461a6thrust24THRUST_300001_SM_1000_NS12placeholders2_4E:
	.zero		1
	.type		_ZN34_INTERNAL_91cc1b77_4_k_cu_df97461a4cuda3std3__45__cpo4cendE,@object
	.size		_ZN34_INTERNAL_91cc1b77_4_k_cu_df97461a4cuda3std3__45__cpo4cendE,(_ZN34_INTERNAL_91cc1b77_4_k_cu_df97461a4cuda3std6ranges3__45__cpo4cendE - _ZN34_INTERNAL_91cc1b77_4_k_cu_df97461a4cuda3std3__45__cpo4cendE)
_ZN34_INTERNAL_91cc1b77_4_k_cu_df97461a4cuda3std3__45__cpo4cendE:
	.zero		1
	.type		_ZN34_INTERNAL_91cc1b77_4_k_cu_df97461a4cuda3std6ranges3__45__cpo4cendE,@object
	.size		_ZN34_INTERNAL_91cc1b77_4_k_cu_df97461a4cuda3std6ranges3__45__cpo4cendE,(_ZN34_INTERNAL_91cc1b77_4_k_cu_df97461a4cuda3std3__420unreachable_sentinelE - _ZN34_INTERNAL_91cc1b77_4_k_cu_df97461a4cuda3std6ranges3__45__cpo4cendE)
_ZN34_INTERNAL_91cc1b77_4_k_cu_df97461a4cuda3std6ranges3__45__cpo4cendE:
	.zero		1
	.type		_ZN34_INTERNAL_91cc1b77_4_k_cu_df97461a4cuda3std3__420unreachable_sentinelE,@object
	.size		_ZN34_INTERNAL_91cc1b77_4_k_cu_df97461a4cuda3std3__420unreachable_sentinelE,(_ZN34_INTERNAL_91cc1b77_4_k_cu_df97461a4cuda3std6ranges3__45__cpo5ssizeE - _ZN34_INTERNAL_91cc1b77_4_k_cu_df97461a4cuda3std3__420unreachable_sentinelE)
_ZN34_INTERNAL_91cc1b77_4_k_cu_df97461a4cuda3std3__420unreachable_sentinelE:
	.zero		1
	.type		_ZN34_INTERNAL_91cc1b77_4_k_cu_df97461a4cuda3std6ranges3__45__cpo5ssizeE,@object
	.size		_ZN34_INTERNAL_91cc1b77_4_k_cu_df97461a4cuda3std6ranges3__45__cpo5ssizeE,(_ZN34_INTERNAL_91cc1b77_4_k_cu_df97461a6thrust24THRUST_300001_SM_1000_NS12placeholders2_8E - _ZN34_INTERNAL_91cc1b77_4_k_cu_df97461a4cuda3std6ranges3__45__cpo5ssizeE)
_ZN34_INTERNAL_91cc1b77_4_k_cu_df97461a4cuda3std6ranges3__45__cpo5ssizeE:
	.zero		1
	.type		_ZN34_INTERNAL_91cc1b77_4_k_cu_df97461a6thrust24THRUST_300001_SM_1000_NS12placeholders2_8E,@object
	.size		_ZN34_INTERNAL_91cc1b77_4_k_cu_df97461a6thrust24THRUST_300001_SM_1000_NS12placeholders2_8E,(_ZN34_INTERNAL_91cc1b77_4_k_cu_df97461a4cuda3std3__45__cpo5crendE - _ZN34_INTERNAL_91cc1b77_4_k_cu_df97461a6thrust24THRUST_300001_SM_1000_NS12placeholders2_8E)
_ZN34_INTERNAL_91cc1b77_4_k_cu_df97461a6thrust24THRUST_300001_SM_1000_NS12placeholders2_8E:
	.zero		1
	.type		_ZN34_INTERNAL_91cc1b77_4_k_cu_df97461a4cuda3std3__45__cpo5crendE,@object
	.size		_ZN34_INTERNAL_91cc1b77_4_k_cu_df97461a4cuda3std3__45__cpo5crendE,(_ZN34_INTERNAL_91cc1b77_4_k_cu_df97461a4cuda3std6ranges3__45__cpo4prevE - _ZN34_INTERNAL_91cc1b77_4_k_cu_df97461a4cuda3std3__45__cpo5crendE)
_ZN34_INTERNAL_91cc1b77_4_k_cu_df97461a4cuda3std3__45__cpo5crendE:
	.zero		1
	.type		_ZN34_INTERNAL_91cc1b77_4_k_cu_df97461a4cuda3std6ranges3__45__cpo4prevE,@object
	.size		_ZN34_INTERNAL_91cc1b77_4_k_cu_df97461a4cuda3std6ranges3__45__cpo4prevE,(_ZN34_INTERNAL_91cc1b77_4_k_cu_df97461a4cuda3std6ranges3__45__cpo9iter_moveE - _ZN34_INTERNAL_91cc1b77_4_k_cu_df97461a4cuda3std6ranges3__45__cpo4prevE)
_ZN34_INTERNAL_91cc1b77_4_k_cu_df97461a4cuda3std6ranges3__45__cpo4prevE:
	.zero		1
	.type		_ZN34_INTERNAL_91cc1b77_4_k_cu_df97461a4cuda3std6ranges3__45__cpo9iter_moveE,@object
	.size		_ZN34_INTERNAL_91cc1b77_4_k_cu_df97461a4cuda3std6ranges3__45__cpo9iter_moveE,(_ZN34_INTERNAL_91cc1b77_4_k_cu_df97461a6thrust24THRUST_300001_SM_1000_NS6system6detail10sequential3seqE - _ZN34_INTERNAL_91cc1b77_4_k_cu_df97461a4cuda3std6ranges3__45__cpo9iter_moveE)
_ZN34_INTERNAL_91cc1b77_4_k_cu_df97461a4cuda3std6ranges3__45__cpo9iter_moveE:
	.zero		1
	.type		_ZN34_INTERNAL_91cc1b77_4_k_cu_df97461a6thrust24THRUST_300001_SM_1000_NS6system6detail10sequential3seqE,@object
	.size		_ZN34_INTERNAL_91cc1b77_4_k_cu_df97461a6thrust24THRUST_300001_SM_1000_NS6system6detail10sequential3seqE,(.L_31 - _ZN34_INTERNAL_91cc1b77_4_k_cu_df97461a6thrust24THRUST_300001_SM_1000_NS6system6detail10sequential3seqE)
_ZN34_INTERNAL_91cc1b77_4_k_cu_df97461a6thrust24THRUST_300001_SM_1000_NS6system6detail10sequential3seqE:
	.zero		1
.L_31:


//--------------------- .nv.shared._ZN3cub18CUB_300001_SM_10006detail6reduce18DeviceReduceKernelINS2_10policy_hubIdyN4cuda3std3__44plusIdEEE10Policy1000EN6thrust24THRUST_300001_SM_1000_NS6detail15normal_iteratorINSD_10device_ptrIdEEEEyS9_dNS7_10__identityEEEvT0_PT3_T1_NS0_13GridEvenShareISN_EET2_T4_ --------------------------
	.section	.nv.shared._ZN3cub18CUB_300001_SM_10006detail6reduce18DeviceReduceKernelINS2_10policy_hubIdyN4cuda3std3__44plusIdEEE10Policy1000EN6thrust24THRUST_300001_SM_1000_NS6detail15normal_iteratorINSD_10device_ptrIdEEEEyS9_dNS7_10__identityEEEvT0_PT3_T1_NS0_13GridEvenShareISN_EET2_T4_,"aw",@nobits
	.sectionflags	@""
	.align	8
.nv.shared._ZN3cub18CUB_300001_SM_10006detail6reduce18DeviceReduceKernelINS2_10policy_hubIdyN4cuda3std3__44plusIdEEE10Policy1000EN6thrust24THRUST_300001_SM_1000_NS6detail15normal_iteratorINSD_10device_ptrIdEEEEyS9_dNS7_10__identityEEEvT0_PT3_T1_NS0_13GridEvenShareISN_EET2_T4_:
	.zero		1176


//--------------------- .nv.shared._ZN3cub18CUB_300001_SM_10006detail6reduce28DeviceReduceSingleTileKernelINS2_10policy_hubIdyN4cuda3std3__44plusIdEEE10Policy1000EN6thrust24THRUST_300001_SM_1000_NS6detail15normal_iteratorINSD_10device_ptrIdEEEEPdyS9_ddNS7_10__identityEEEvT0_T1_T2_T3_T4_T6_ --------------------------
	.section	.nv.shared._ZN3cub18CUB_300001_SM_10006detail6reduce28DeviceReduceSingleTileKernelINS2_10policy_hubIdyN4cuda3std3__44plusIdEEE10Policy1000EN6thrust24THRUST_300001_SM_1000_NS6detail15normal_iteratorINSD_10device_ptrIdEEEEPdyS9_ddNS7_10__identityEEEvT0_T1_T2_T3_T4_T6_,"aw",@nobits
	.sectionflags	@""
	.align	8
.nv.shared._ZN3cub18CUB_300001_SM_10006detail6reduce28DeviceReduceSingleTileKernelINS2_10policy_hubIdyN4cuda3std3__44plusIdEEE10Policy1000EN6thrust24THRUST_300001_SM_1000_NS6detail15normal_iteratorINSD_10device_ptrIdEEEEPdyS9_ddNS7_10__identityEEEvT0_T1_T2_T3_T4_T6_:
	.zero		1176


//--------------------- .nv.shared._ZN3cub18CUB_300001_SM_10006detail6reduce28DeviceReduceSingleTileKernelINS2_10policy_hubIdjN4cuda3std3__44plusIdEEE10Policy1000EPdSC_iS9_ddNS7_10__identityEEEvT0_T1_T2_T3_T4_T6_ --------------------------
	.section	.nv.shared._ZN3cub18CUB_300001_SM_10006detail6reduce28DeviceReduceSingleTileKernelINS2_10policy_hubIdjN4cuda3std3__44plusIdEEE10Policy1000EPdSC_iS9_ddNS7_10__identityEEEvT0_T1_T2_T3_T4_T6_,"aw",@nobits
	.sectionflags	@""
	.align	8
.nv.shared._ZN3cub18CUB_300001_SM_10006detail6reduce28DeviceReduceSingleTileKernelINS2_10policy_hubIdjN4cuda3std3__44plusIdEEE10Policy1000EPdSC_iS9_ddNS7_10__identityEEEvT0_T1_T2_T3_T4_T6_:
	.zero		1216


//--------------------- .nv.shared._ZN3cub18CUB_300001_SM_10006detail6reduce18DeviceReduceKernelINS2_10policy_hubIdjN4cuda3std3__44plusIdEEE10Policy1000EN6thrust24THRUST_300001_SM_1000_NS6detail15normal_iteratorINSD_10device_ptrIdEEEEjS9_dNS7_10__identityEEEvT0_PT3_T1_NS0_13GridEvenShareISN_EET2_T4_ --------------------------
	.section	.nv.shared._ZN3cub18CUB_300001_SM_10006detail6reduce18DeviceReduceKernelINS2_10policy_hubIdjN4cuda3std3__44plusIdEEE10Policy1000EN6thrust24THRUST_300001_SM_1000_NS6detail15normal_iteratorINSD_10device_ptrIdEEEEjS9_dNS7_10__identityEEEvT0_PT3_T1_NS0_13GridEvenShareISN_EET2_T4_,"aw",@nobits
	.sectionflags	@""
	.align	8
.nv.shared._ZN3cub18CUB_300001_SM_10006detail6reduce18DeviceReduceKernelINS2_10policy_hubIdjN4cuda3std3__44plusIdEEE10Policy1000EN6thrust24THRUST_300001_SM_1000_NS6detail15normal_iteratorINSD_10device_ptrIdEEEEjS9_dNS7_10__identityEEEvT0_PT3_T1_NS0_13GridEvenShareISN_EET2_T4_:
	.zero		1216


//--------------------- .nv.shared._ZN3cub18CUB_300001_SM_10006detail6reduce28DeviceReduceSingleTileKernelINS2_10policy_hubIdjN4cuda3std3__44plusIdEEE10Policy1000EN6thrust24THRUST_300001_SM_1000_NS6detail15normal_iteratorINSD_10device_ptrIdEEEEPdjS9_ddNS7_10__identityEEEvT0_T1_T2_T3_T4_T6_ --------------------------
	.section	.nv.shared._ZN3cub18CUB_300001_SM_10006detail6reduce28DeviceReduceSingleTileKernelINS2_10policy_hubIdjN4cuda3std3__44plusIdEEE10Policy1000EN6thrust24THRUST_300001_SM_1000_NS6detail15normal_iteratorINSD_10device_ptrIdEEEEPdjS9_ddNS7_10__identityEEEvT0_T1_T2_T3_T4_T6_,"aw",@nobits
	.sectionflags	@""
	.align	8
.nv.shared._ZN3cub18CUB_300001_SM_10006detail6reduce28DeviceReduceSingleTileKernelINS2_10policy_hubIdjN4cuda3std3__44plusIdEEE10Policy1000EN6thrust24THRUST_300001_SM_1000_NS6detail15normal_iteratorINSD_10device_ptrIdEEEEPdjS9_ddNS7_10__identityEEEvT0_T1_T2_T3_T4_T6_:
	.zero		1216


//--------------------- .nv.constant0._ZN3cub18CUB_300001_SM_10006detail6reduce28DeviceReduceSingleTileKernelINS2_10policy_hubIdyN4cuda3std3__44plusIdEEE10Policy1000EPdSC_iS9_ddNS7_10__identityEEEvT0_T1_T2_T3_T4_T6_ --------------------------
	.section	.nv.constant0._ZN3cub18CUB_300001_SM_10006detail6reduce28DeviceReduceSingleTileKernelINS2_10policy_hubIdyN4cuda3std3__44plusIdEEE10Policy1000EPdSC_iS9_ddNS7_10__identityEEEvT0_T1_T2_T3_T4_T6_,"a",@progbits
	.sectionflags	@""
	.align	4
.nv.constant0._ZN3cub18CUB_300001_SM_10006detail6reduce28DeviceReduceSingleTileKernelINS2_10policy_hubIdyN4cuda3std3__44plusIdEEE10Policy1000EPdSC_iS9_ddNS7_10__identityEEEvT0_T1_T2_T3_T4_T6_:
	.zero		929


//--------------------- .nv.constant0._ZN3cub18CUB_300001_SM_10006detail6reduce18DeviceReduceKernelINS2_10policy_hubIdyN4cuda3std3__44plusIdEEE10Policy1000EN6thrust24THRUST_300001_SM_1000_NS6detail15normal_iteratorINSD_10device_ptrIdEEEEyS9_dNS7_10__identityEEEvT0_PT3_T1_NS0_13GridEvenShareISN_EET2_T4_ --------------------------
	.section	.nv.constant0._ZN3cub18CUB_300001_SM_10006detail6reduce18DeviceReduceKernelINS2_10policy_hubIdyN4cuda3std3__44plusIdEEE10Policy1000EN6thrust24THRUST_300001_SM_1000_NS6detail15normal_iteratorINSD_10device_ptrIdEEEEyS9_dNS7_10__identityEEEvT0_PT3_T1_NS0_13GridEvenShareISN_EET2_T4_,"a",@progbits
	.sectionflags	@""
	.align	4
.nv.constant0._ZN3cub18CUB_300001_SM_10006detail6reduce18DeviceReduceKernelINS2_10policy_hubIdyN4cuda3std3__44plusIdEEE10Policy1000EN6thrust24THRUST_300001_SM_1000_NS6detail15normal_iteratorINSD_10device_ptrIdEEEEyS9_dNS7_10__identityEEEvT0_PT3_T1_NS0_13GridEvenShareISN_EET2_T4_:
	.zero		994


//--------------------- .nv.constant0._ZN3cub18CUB_300001_SM_10006detail6reduce28DeviceReduceSingleTileKernelINS2_10policy_hubIdyN4cuda3std3__44plusIdEEE10Policy1000EN6thrust24THRUST_300001_SM_1000_NS6detail15normal_iteratorINSD_10device_ptrIdEEEEPdyS9_ddNS7_10__identityEEEvT0_T1_T2_T3_T4_T6_ --------------------------
	.section	.nv.constant0._ZN3cub18CUB_300001_SM_10006detail6reduce28DeviceReduceSingleTileKernelINS2_10policy_hubIdyN4cuda3std3__44plusIdEEE10Policy1000EN6thrust24THRUST_300001_SM_1000_NS6detail15normal_iteratorINSD_10device_ptrIdEEEEPdyS9_ddNS7_10__identityEEEvT0_T1_T2_T3_T4_T6_,"a",@progbits
	.sectionflags	@""
	.align	4
.nv.constant0._ZN3cub18CUB_300001_SM_10006detail6reduce28DeviceReduceSingleTileKernelINS2_10policy_hubIdyN4cuda3std3__44plusIdEEE10Policy1000EN6thrust24THRUST_300001_SM_1000_NS6detail15normal_iteratorINSD_10device_ptrIdEEEEPdyS9_ddNS7_10__identityEEEvT0_T1_T2_T3_T4_T6_:
	.zero		937


//--------------------- .nv.constant0._ZN3cub18CUB_300001_SM_10006detail6reduce28DeviceReduceSingleTileKernelINS2_10policy_hubIdjN4cuda3std3__44plusIdEEE10Policy1000EPdSC_iS9_ddNS7_10__identityEEEvT0_T1_T2_T3_T4_T6_ --------------------------
	.section	.nv.constant0._ZN3cub18CUB_300001_SM_10006detail6reduce28DeviceReduceSingleTileKernelINS2_10policy_hubIdjN4cuda3std3__44plusIdEEE10Policy1000EPdSC_iS9_ddNS7_10__identityEEEvT0_T1_T2_T3_T4_T6_,"a",@progbits
	.sectionflags	@""
	.align	4
.nv.constant0._ZN3cub18CUB_300001_SM_10006detail6reduce28DeviceReduceSingleTileKernelINS2_10policy_hubIdjN4cuda3std3__44plusIdEEE10Policy1000EPdSC_iS9_ddNS7_10__identityEEEvT0_T1_T2_T3_T4_T6_:
	.zero		929


//--------------------- .nv.constant0._ZN3cub18CUB_300001_SM_10006detail6reduce18DeviceReduceKernelINS2_10policy_hubIdjN4cuda3std3__44plusIdEEE10Policy1000EN6thrust24THRUST_300001_SM_1000_NS6detail15normal_iteratorINSD_10device_ptrIdEEEEjS9_dNS7_10__identityEEEvT0_PT3_T1_NS0_13GridEvenShareISN_EET2_T4_ --------------------------
	.section	.nv.constant0._ZN3cub18CUB_300001_SM_10006detail6reduce18DeviceReduceKernelINS2_10policy_hubIdjN4cuda3std3__44plusIdEEE10Policy1000EN6thrust24THRUST_300001_SM_1000_NS6detail15normal_iteratorINSD_10device_ptrIdEEEEjS9_dNS7_10__identityEEEvT0_PT3_T1_NS0_13GridEvenShareISN_EET2_T4_,"a",@progbits
	.sectionflags	@""
	.align	4
.nv.constant0._ZN3cub18CUB_300001_SM_10006detail6reduce18DeviceReduceKernelINS2_10policy_hubIdjN4cuda3std3__44plusIdEEE10Policy1000EN6thrust24THRUST_300001_SM_1000_NS6detail15normal_iteratorINSD_10device_ptrIdEEEEjS9_dNS7_10__identityEEEvT0_PT3_T1_NS0_13GridEvenShareISN_EET2_T4_:
	.zero		958


//--------------------- .nv.constant0._ZN3cub18CUB_300001_SM_10006detail6reduce28DeviceReduceSingleTileKernelINS2_10policy_hubIdjN4cuda3std3__44plusIdEEE10Policy1000EN6thrust24THRUST_300001_SM_1000_NS6detail15normal_iteratorINSD_10device_ptrIdEEEEPdjS9_ddNS7_10__identityEEEvT0_T1_T2_T3_T4_T6_ --------------------------
	.section	.nv.constant0._ZN3cub18CUB_300001_SM_10006detail6reduce28DeviceReduceSingleTileKernelINS2_10policy_hubIdjN4cuda3std3__44plusIdEEE10Policy1000EN6thrust24THRUST_300001_SM_1000_NS6detail15normal_iteratorINSD_10device_ptrIdEEEEPdjS9_ddNS7_10__identityEEEvT0_T1_T2_T3_T4_T6_,"a",@progbits
	.sectionflags	@""
	.align	4
.nv.constant0._ZN3cub18CUB_300001_SM_10006detail6reduce28DeviceReduceSingleTileKernelINS2_10policy_hubIdjN4cuda3std3__44plusIdEEE10Policy1000EN6thrust24THRUST_300001_SM_1000_NS6detail15normal_iteratorINSD_10device_ptrIdEEEEPdjS9_ddNS7_10__identityEEEvT0_T1_T2_T3_T4_T6_:
	.zero		929


//--------------------- .nv.constant0._ZN3cub18CUB_300001_SM_10006detail8for_each13static_kernelINS2_12policy_hub_t12policy_500_tEmN6thrust24THRUST_300001_SM_1000_NS8cuda_cub20__uninitialized_fill7functorINS7_10device_ptrIdEEdEEEEvT0_T1_ --------------------------
	.section	.nv.constant0._ZN3cub18CUB_300001_SM_10006detail8for_each13static_kernelINS2_12policy_hub_t12policy_500_tEmN6thrust24THRUST_300001_SM_1000_NS8cuda_cub20__uninitialized_fill7functorINS7_10device_ptrIdEEdEEEEvT0_T1_,"a",@progbits
	.sectionflags	@""
	.align	4
.nv.constant0._ZN3cub18CUB_300001_SM_10006detail8for_each13static_kernelINS2_12policy_hub_t12policy_500_tEmN6thrust24THRUST_300001_SM_1000_NS8cuda_cub20__uninitialized_fill7functorINS7_10device_ptrIdEEdEEEEvT0_T1_:
	.zero		920


//--------------------- .nv.constant0._ZN3cub18CUB_300001_SM_10006detail11EmptyKernelIvEEvv --------------------------
	.section	.nv.constant0._ZN3cub18CUB_300001_SM_10006detail11EmptyKernelIvEEvv,"a",@progbits
	.sectionflags	@""
	.align	4
.nv.constant0._ZN3cub18CUB_300001_SM_10006detail11EmptyKernelIvEEvv:
	.zero		896


//--------------------- .nv.constant0._Z7calc_piPdd --------------------------
	.section	.nv.constant0._Z7calc_piPdd,"a",@progbits
	.sectionflags	@""
	.align	4
.nv.constant0._Z7calc_piPdd:
	.zero		912


//--------------------- SYMBOLS --------------------------

	.type		.nv.reservedSmem.offset0,@object
	.size		.nv.reservedSmem.offset0,0x4
	.type		.nv.reservedSmem.cap,@object
	.size		.nv.reservedSmem.cap,0x4
